// auto-generated by cutlass_sweep.gemm — config: {"arch": "sm_100", "cluster_m": 4, "cluster_n": 4, "dtype": "e4m3", "dtype_b": "e4m3", "layout": "nt", "stages": 0, "tile_k": 32, "tile_m": 128, "tile_n": 256}
#include "cutlass/cutlass.h"
#include "cutlass/gemm/collective/collective_builder.hpp"
#include "cutlass/gemm/device/gemm_universal_adapter.h"
#include "cutlass/gemm/kernel/gemm_universal.hpp"
#include "cutlass/epilogue/collective/collective_builder.hpp"

using ElemA = cutlass::float_e4m3_t;
using ElemB = cutlass::float_e4m3_t;
using ElemCD = cutlass::float_e4m3_t;
using Acc  = float;
using TileShape    = cute::Shape<cute::_128, cute::_256, cute::_32>;
using ClusterShape = cute::Shape<cute::_4, cute::_4, cute::_1>;

using CollectiveEpilogue = typename cutlass::epilogue::collective::CollectiveBuilder<
    cutlass::arch::Sm100, cutlass::arch::OpClassTensorOp,
    TileShape, ClusterShape,
    cutlass::epilogue::collective::EpilogueTileAuto,
    Acc, Acc,
    ElemCD, cutlass::layout::RowMajor, 128 / cutlass::sizeof_bits<ElemCD>::value,
    ElemCD, cutlass::layout::RowMajor, 128 / cutlass::sizeof_bits<ElemCD>::value,
    cutlass::epilogue::collective::EpilogueScheduleAuto
  >::CollectiveOp;

using CollectiveMainloop = typename cutlass::gemm::collective::CollectiveBuilder<
    cutlass::arch::Sm100, cutlass::arch::OpClassTensorOp,
    ElemA, cutlass::layout::RowMajor, 128 / cutlass::sizeof_bits<ElemA>::value,
    ElemB, cutlass::layout::ColumnMajor, 128 / cutlass::sizeof_bits<ElemB>::value,
    Acc,
    TileShape, ClusterShape,
    cutlass::gemm::collective::StageCountAutoCarveout<static_cast<int>(sizeof(typename CollectiveEpilogue::SharedStorage))>,
    cutlass::gemm::collective::KernelScheduleAuto
  >::CollectiveOp;

using GemmKernel = cutlass::gemm::kernel::GemmUniversal<
    cute::Shape<int,int,int,int>,
    CollectiveMainloop,
    CollectiveEpilogue
>;
using Gemm = cutlass::gemm::device::GemmUniversalAdapter<GemmKernel>;

// Force the device kernel symbol into the cubin without needing a host main.
auto* _anchor = &cutlass::device_kernel<GemmKernel>;


// ===== COMPILED SASS (sm_100a) =====

	.target	sm_100a

	.elftype	@"ET_EXEC"


//--------------------- .note.nv.tkinfo           --------------------------
	.section	.note.nv.tkinfo,"",@"SHT_NOTE"
	.sectionflags	@"SHF_NOTE_NV_TKINFO"
	.tkinfo
        /*0018*/ 	.word	0x00000002
        /*0030*/ 	.string	""
        /*0030*/ 	.string	"ptxas"
        /*0030*/ 	.string	"Cuda compilation tools, release 13.0, V13.0.88"
        /*0030*/ 	.string	"Build cuda_13.0.r13.0/compiler.36424714_0"
        /*0030*/ 	.string	"-arch sm_100a -m 64 "



//--------------------- .note.nv.cuinfo           --------------------------
	.section	.note.nv.cuinfo,"",@"SHT_NOTE"
	.sectionflags	@"SHF_NOTE_NV_CUINFO"
        /*0018*/ 	.short	0x0002
        /*001a*/ 	.short	0x0064
        /*001c*/ 	.short	0x0082
	.zero		2


//--------------------- .nv.info                  --------------------------
	.section	.nv.info,"",@"SHT_CUDA_INFO"
	.align	4


	//----- nvinfo : EIATTR_REGCOUNT
	.align		4
        /*0000*/ 	.byte	0x04, 0x2f
        /*0002*/ 	.short	(.L_20 - .L_19)
	.align		4
.L_19:
        /*0004*/ 	.word	index@(_ZN7cutlass13device_kernelINS_4gemm6kernel13GemmUniversalIN4cute5tupleIJiiiiEEENS1_10collective13CollectiveMmaINS1_35MainloopSm100TmaUmmaWarpSpecializedILi33ELi2ELi4ENS5_IJNS4_1CILi4EEESB_NSA_ILi1EEEEEEEENS5_IJNSA_ILi128EEENSA_ILi256EEENSA_ILi32EEEEEENS_12float_e4m3_tENS5_IJlSC_lEEESJ_SK_NS4_8TiledMMAINS4_8MMA_AtomIJNS4_10MMA_TraitsINS4_25SM100_MMA_F8F6F4_2x1SM_SSEJSJ_SJ_fSF_SG_NS4_17integral_constantINS4_4UMMA5MajorELSR_0EEESS_NSP_INSQ_7ScaleInELST_0EEESU_EEEEEENS4_6LayoutINS5_IJSC_SC_SC_EEENS5_IJNSA_ILi0EEESZ_SZ_EEEEENS5_IJNS4_10UnderscoreES12_S12_EEEEENS4_28SM100_TMA_2SM_LOAD_MULTICASTENS4_14ComposedLayoutINS4_7SwizzleILi1ELi4ELi3EEENS4_18smem_ptr_flag_bitsILi8EEENSX_INS5_IJNSA_ILi8EEESH_EEENS5_IJSH_SC_EEEEEEEvNS4_8identityES15_S1F_vS1G_EENS_8epilogue10collective18CollectiveEpilogueINS1I_23Sm100TmaWarpSpecializedILi4ELi2ELi32ELb0ELb0EEEJNS5_IJNSA_ILi64EEESG_SH_EEENS5_IJNSX_IS1N_SC_EENSX_INS5_IJSH_NSA_ILi2EEEEEENS5_IJSC_SF_EEEEEEEESJ_SK_SJ_SK_NS1I_6fusion15FusionCallbacksIS1M_NS1V_17LinearCombinationISJ_fSJ_fLNS_15FloatRoundStyleE2EEES1O_S1U_JEEENS4_5SM1004TMEM4LOAD26SM100_TMEM_LOAD_32dp32b32xENS4_13SM90_TMA_LOADES1F_NS4_39AutoVectorizingCopyWithAssumedAlignmentILi128EEENS4_14SM90_TMA_STOREES1F_S27_S27_EEEvvEEEEvNT_6ParamsE)
        /*0008*/ 	.word	0x00000075


	//----- nvinfo : EIATTR_FRAME_SIZE
	.align		4
.L_20:
        /*000c*/ 	.byte	0x04, 0x11
        /*000e*/ 	.short	(.L_22 - .L_21)
	.align		4
.L_21:
        /*0010*/ 	.word	index@($__internal_2_$__cuda_sm10x_tcgen05_guardrail_trap_unallocated_columns_being_dealloced)
        /*0014*/ 	.word	0x00000000


	//----- nvinfo : EIATTR_FRAME_SIZE
	.align		4
.L_22:
        /*0018*/ 	.byte	0x04, 0x11
        /*001a*/ 	.short	(.L_24 - .L_23)
	.align		4
.L_23:
        /*001c*/ 	.word	index@($__internal_1_$__cuda_sm10x_tcgen05_guardrail_trap_phase_invalid_during_alloc)
        /*0020*/ 	.word	0x00000000


	//----- nvinfo : EIATTR_FRAME_SIZE
	.align		4
.L_24:
        /*0024*/ 	.byte	0x04, 0x11
        /*0026*/ 	.short	(.L_26 - .L_25)
	.align		4
.L_25:
        /*0028*/ 	.word	index@($__internal_0_$__cuda_sm10x_tcgen05_guardrail_trap_col_being_dealloced_not_returned_by_alloc)
        /*002c*/ 	.word	0x00000000


	//----- nvinfo : EIATTR_FRAME_SIZE
	.align		4
.L_26:
        /*0030*/ 	.byte	0x04, 0x11
        /*0032*/ 	.short	(.L_28 - .L_27)
	.align		4
.L_27:
        /*0034*/ 	.word	index@(_ZN7cutlass13device_kernelINS_4gemm6kernel13GemmUniversalIN4cute5tupleIJiiiiEEENS1_10collective13CollectiveMmaINS1_35MainloopSm100TmaUmmaWarpSpecializedILi33ELi2ELi4ENS5_IJNS4_1CILi4EEESB_NSA_ILi1EEEEEEEENS5_IJNSA_ILi128EEENSA_ILi256EEENSA_ILi32EEEEEENS_12float_e4m3_tENS5_IJlSC_lEEESJ_SK_NS4_8TiledMMAINS4_8MMA_AtomIJNS4_10MMA_TraitsINS4_25SM100_MMA_F8F6F4_2x1SM_SSEJSJ_SJ_fSF_SG_NS4_17integral_constantINS4_4UMMA5MajorELSR_0EEESS_NSP_INSQ_7ScaleInELST_0EEESU_EEEEEENS4_6LayoutINS5_IJSC_SC_SC_EEENS5_IJNSA_ILi0EEESZ_SZ_EEEEENS5_IJNS4_10UnderscoreES12_S12_EEEEENS4_28SM100_TMA_2SM_LOAD_MULTICASTENS4_14ComposedLayoutINS4_7SwizzleILi1ELi4ELi3EEENS4_18smem_ptr_flag_bitsILi8EEENSX_INS5_IJNSA_ILi8EEESH_EEENS5_IJSH_SC_EEEEEEEvNS4_8identityES15_S1F_vS1G_EENS_8epilogue10collective18CollectiveEpilogueINS1I_23Sm100TmaWarpSpecializedILi4ELi2ELi32ELb0ELb0EEEJNS5_IJNSA_ILi64EEESG_SH_EEENS5_IJNSX_IS1N_SC_EENSX_INS5_IJSH_NSA_ILi2EEEEEENS5_IJSC_SF_EEEEEEEESJ_SK_SJ_SK_NS1I_6fusion15FusionCallbacksIS1M_NS1V_17LinearCombinationISJ_fSJ_fLNS_15FloatRoundStyleE2EEES1O_S1U_JEEENS4_5SM1004TMEM4LOAD26SM100_TMEM_LOAD_32dp32b32xENS4_13SM90_TMA_LOADES1F_NS4_39AutoVectorizingCopyWithAssumedAlignmentILi128EEENS4_14SM90_TMA_STOREES1F_S27_S27_EEEvvEEEEvNT_6ParamsE)
        /*0038*/ 	.word	0x00000000


	//----- nvinfo : EIATTR_MIN_STACK_SIZE
	.align		4
.L_28:
        /*003c*/ 	.byte	0x04, 0x12
        /*003e*/ 	.short	(.L_30 - .L_29)
	.align		4
.L_29:
        /*0040*/ 	.word	index@(_ZN7cutlass13device_kernelINS_4gemm6kernel13GemmUniversalIN4cute5tupleIJiiiiEEENS1_10collective13CollectiveMmaINS1_35MainloopSm100TmaUmmaWarpSpecializedILi33ELi2ELi4ENS5_IJNS4_1CILi4EEESB_NSA_ILi1EEEEEEEENS5_IJNSA_ILi128EEENSA_ILi256EEENSA_ILi32EEEEEENS_12float_e4m3_tENS5_IJlSC_lEEESJ_SK_NS4_8TiledMMAINS4_8MMA_AtomIJNS4_10MMA_TraitsINS4_25SM100_MMA_F8F6F4_2x1SM_SSEJSJ_SJ_fSF_SG_NS4_17integral_constantINS4_4UMMA5MajorELSR_0EEESS_NSP_INSQ_7ScaleInELST_0EEESU_EEEEEENS4_6LayoutINS5_IJSC_SC_SC_EEENS5_IJNSA_ILi0EEESZ_SZ_EEEEENS5_IJNS4_10UnderscoreES12_S12_EEEEENS4_28SM100_TMA_2SM_LOAD_MULTICASTENS4_14ComposedLayoutINS4_7SwizzleILi1ELi4ELi3EEENS4_18smem_ptr_flag_bitsILi8EEENSX_INS5_IJNSA_ILi8EEESH_EEENS5_IJSH_SC_EEEEEEEvNS4_8identityES15_S1F_vS1G_EENS_8epilogue10collective18CollectiveEpilogueINS1I_23Sm100TmaWarpSpecializedILi4ELi2ELi32ELb0ELb0EEEJNS5_IJNSA_ILi64EEESG_SH_EEENS5_IJNSX_IS1N_SC_EENSX_INS5_IJSH_NSA_ILi2EEEEEENS5_IJSC_SF_EEEEEEEESJ_SK_SJ_SK_NS1I_6fusion15FusionCallbacksIS1M_NS1V_17LinearCombinationISJ_fSJ_fLNS_15FloatRoundStyleE2EEES1O_S1U_JEEENS4_5SM1004TMEM4LOAD26SM100_TMEM_LOAD_32dp32b32xENS4_13SM90_TMA_LOADES1F_NS4_39AutoVectorizingCopyWithAssumedAlignmentILi128EEENS4_14SM90_TMA_STOREES1F_S27_S27_EEEvvEEEEvNT_6ParamsE)
        /*0044*/ 	.word	0x00000000
.L_30:


//--------------------- .nv.compat                --------------------------
	.section	.nv.compat,"",@"SHT_CUDA_COMPAT_INFO"
	.align	4
        /*0000*/ 	.byte	0x02, 0x09, 0x01, 0x00, 0x02, 0x02, 0x02, 0x00, 0x02, 0x05, 0x05, 0x00, 0x03, 0x07, 0x01, 0x01
        /*0010*/ 	.byte	0x02, 0x03, 0x01, 0x00, 0x02, 0x06, 0x01, 0x00, 0x04, 0x0b, 0x08, 0x00, 0x09, 0x00, 0x00, 0x00
        /*0020*/ 	.byte	0x00, 0x00, 0x00, 0x00


//--------------------- .nv.info._ZN7cutlass13device_kernelINS_4gemm6kernel13GemmUniversalIN4cute5tupleIJiiiiEEENS1_10collective13CollectiveMmaINS1_35MainloopSm100TmaUmmaWarpSpecializedILi33ELi2ELi4ENS5_IJNS4_1CILi4EEESB_NSA_ILi1EEEEEEEENS5_IJNSA_ILi128EEENSA_ILi256EEENSA_ILi32EEEEEENS_12float_e4m3_tENS5_IJlSC_lEEESJ_SK_NS4_8TiledMMAINS4_8MMA_AtomIJNS4_10MMA_TraitsINS4_25SM100_MMA_F8F6F4_2x1SM_SSEJSJ_SJ_fSF_SG_NS4_17integral_constantINS4_4UMMA5MajorELSR_0EEESS_NSP_INSQ_7ScaleInELST_0EEESU_EEEEEENS4_6LayoutINS5_IJSC_SC_SC_EEENS5_IJNSA_ILi0EEESZ_SZ_EEEEENS5_IJNS4_10UnderscoreES12_S12_EEEEENS4_28SM100_TMA_2SM_LOAD_MULTICASTENS4_14ComposedLayoutINS4_7SwizzleILi1ELi4ELi3EEENS4_18smem_ptr_flag_bitsILi8EEENSX_INS5_IJNSA_ILi8EEESH_EEENS5_IJSH_SC_EEEEEEEvNS4_8identityES15_S1F_vS1G_EENS_8epilogue10collective18CollectiveEpilogueINS1I_23Sm100TmaWarpSpecializedILi4ELi2ELi32ELb0ELb0EEEJNS5_IJNSA_ILi64EEESG_SH_EEENS5_IJNSX_IS1N_SC_EENSX_INS5_IJSH_NSA_ILi2EEEEEENS5_IJSC_SF_EEEEEEEESJ_SK_SJ_SK_NS1I_6fusion15FusionCallbacksIS1M_NS1V_17LinearCombinationISJ_fSJ_fLNS_15FloatRoundStyleE2EEES1O_S1U_JEEENS4_5SM1004TMEM4LOAD26SM100_TMEM_LOAD_32dp32b32xENS4_13SM90_TMA_LOADES1F_NS4_39AutoVectorizingCopyWithAssumedAlignmentILi128EEENS4_14SM90_TMA_STOREES1F_S27_S27_EEEvvEEEEvNT_6ParamsE --------------------------
	.section	.nv.info._ZN7cutlass13device_kernelINS_4gemm6kernel13GemmUniversalIN4cute5tupleIJiiiiEEENS1_10collective13CollectiveMmaINS1_35MainloopSm100TmaUmmaWarpSpecializedILi33ELi2ELi4ENS5_IJNS4_1CILi4EEESB_NSA_ILi1EEEEEEEENS5_IJNSA_ILi128EEENSA_ILi256EEENSA_ILi32EEEEEENS_12float_e4m3_tENS5_IJlSC_lEEESJ_SK_NS4_8TiledMMAINS4_8MMA_AtomIJNS4_10MMA_TraitsINS4_25SM100_MMA_F8F6F4_2x1SM_SSEJSJ_SJ_fSF_SG_NS4_17integral_constantINS4_4UMMA5MajorELSR_0EEESS_NSP_INSQ_7ScaleInELST_0EEESU_EEEEEENS4_6LayoutINS5_IJSC_SC_SC_EEENS5_IJNSA_ILi0EEESZ_SZ_EEEEENS5_IJNS4_10UnderscoreES12_S12_EEEEENS4_28SM100_TMA_2SM_LOAD_MULTICASTENS4_14ComposedLayoutINS4_7SwizzleILi1ELi4ELi3EEENS4_18smem_ptr_flag_bitsILi8EEENSX_INS5_IJNSA_ILi8EEESH_EEENS5_IJSH_SC_EEEEEEEvNS4_8identityES15_S1F_vS1G_EENS_8epilogue10collective18CollectiveEpilogueINS1I_23Sm100TmaWarpSpecializedILi4ELi2ELi32ELb0ELb0EEEJNS5_IJNSA_ILi64EEESG_SH_EEENS5_IJNSX_IS1N_SC_EENSX_INS5_IJSH_NSA_ILi2EEEEEENS5_IJSC_SF_EEEEEEEESJ_SK_SJ_SK_NS1I_6fusion15FusionCallbacksIS1M_NS1V_17LinearCombinationISJ_fSJ_fLNS_15FloatRoundStyleE2EEES1O_S1U_JEEENS4_5SM1004TMEM4LOAD26SM100_TMEM_LOAD_32dp32b32xENS4_13SM90_TMA_LOADES1F_NS4_39AutoVectorizingCopyWithAssumedAlignmentILi128EEENS4_14SM90_TMA_STOREES1F_S27_S27_EEEvvEEEEvNT_6ParamsE,"",@"SHT_CUDA_INFO"
	.sectionflags	@""
	.align	4


	//----- nvinfo : EIATTR_CUDA_API_VERSION
	.align		4
        /*0000*/ 	.byte	0x04, 0x37
        /*0002*/ 	.short	(.L_32 - .L_31)
.L_31:
        /*0004*/ 	.word	0x00000082


	//----- nvinfo : EIATTR_KPARAM_INFO
	.align		4
.L_32:
        /*0008*/ 	.byte	0x04, 0x17
        /*000a*/ 	.short	(.L_34 - .L_33)
.L_33:
        /*000c*/ 	.word	0x00000000
        /*0010*/ 	.short	0x0000
        /*0012*/ 	.short	0x0000
        /*0014*/ 	.byte	0x00, 0xf0, 0x01, 0x20


	//----- nvinfo : EIATTR_AT_ENTRY_FRAGMENTS
	.align		4
.L_34:
        /*0018*/ 	.byte	0x04, 0x4f
        /*001a*/ 	.short	(.L_36 - .L_35)


	//   ....[0]....
.L_35:
        /*001c*/ 	.word	0x00000007


	//----- nvinfo : EIATTR_RESERVED_SMEM_USED
	.align		4
.L_36:
        /*0020*/ 	.byte	0x01, 0x41
	.zero		2


	//----- nvinfo : EIATTR_SPARSE_MMA_MASK
	.align		4
        /*0024*/ 	.byte	0x03, 0x50
        /*0026*/ 	.short	0x0000


	//----- nvinfo : EIATTR_TCGEN05_2CTA_USED
	.align		4
        /*0028*/ 	.byte	0x01, 0x52
	.zero		2


	//----- nvinfo : EIATTR_MAXREG_COUNT
	.align		4
        /*002c*/ 	.byte	0x03, 0x1b
        /*002e*/ 	.short	0x00ff


	//----- nvinfo : EIATTR_NUM_BARRIERS
	.align		4
        /*0030*/ 	.byte	0x02, 0x4c
        /*0032*/ 	.byte	0x07
	.zero		1


	//----- nvinfo : EIATTR_EXTERNS
	.align		4
        /*0034*/ 	.byte	0x04, 0x0f
        /*0036*/ 	.short	(.L_38 - .L_37)


	//   ....[0]....
	.align		4
.L_37:
        /*0038*/ 	.word	index@(__assertfail)


	//----- nvinfo : EIATTR_MERCURY_ISA_VERSION
	.align		4
.L_38:
        /*003c*/ 	.byte	0x03, 0x5f
        /*003e*/ 	.short	0x0101


	//----- nvinfo : EIATTR_INT_WARP_WIDE_INSTR_OFFSETS
	.align		4
        /*0040*/ 	.byte	0x04, 0x31
        /*0042*/ 	.short	(.L_40 - .L_39)


	//   ....[0]....
.L_39:
        /*0044*/ 	.word	0x00001130


	//   ....[1]....
        /*0048*/ 	.word	0x000011d0


	//   ....[2]....
        /*004c*/ 	.word	0x00005810


	//   ....[3]....
        /*0050*/ 	.word	0x00005830


	//   ....[4]....
        /*0054*/ 	.word	0x00005860


	//   ....[5]....
        /*0058*/ 	.word	0x000063d0


	//   ....[6]....
        /*005c*/ 	.word	0x00006470


	//   ....[7]....
        /*0060*/ 	.word	0x00006520


	//   ....[8]....
        /*0064*/ 	.word	0x00006590


	//   ....[9]....
        /*0068*/ 	.word	0x00006650


	//   ....[10]....
        /*006c*/ 	.word	0x000066f0


	//   ....[11]....
        /*0070*/ 	.word	0x00006760


	//   ....[12]....
        /*0074*/ 	.word	0x00006820


	//   ....[13]....
        /*0078*/ 	.word	0x000068c0


	//   ....[14]....
        /*007c*/ 	.word	0x00006960


	//   ....[15]....
        /*0080*/ 	.word	0x00006a50


	//   ....[16]....
        /*0084*/ 	.word	0x00006b20


	//----- nvinfo : EIATTR_COOP_GROUP_MASK_REGIDS
	.align		4
.L_40:
        /*0088*/ 	.byte	0x04, 0x29
        /*008a*/ 	.short	(.L_42 - .L_41)


	//   ....[0]....
.L_41:
        /*008c*/ 	.word	0xffffffff


	//   ....[1]....
        /*0090*/ 	.word	0xffffffff


	//   ....[2]....
        /*0094*/ 	.word	0xffffffff


	//   ....[3]....
        /*0098*/ 	.word	0xffffffff


	//   ....[4]....
        /*009c*/ 	.word	0xffffffff


	//   ....[5]....
        /*00a0*/ 	.word	0xffffffff


	//   ....[6]....
        /*00a4*/ 	.word	0xffffffff


	//   ....[7]....
        /*00a8*/ 	.word	0xffffffff


	//   ....[8]....
        /*00ac*/ 	.word	0xffffffff


	//   ....[9]....
        /*00b0*/ 	.word	0xffffffff


	//   ....[10]....
        /*00b4*/ 	.word	0xffffffff


	//   ....[11]....
        /*00b8*/ 	.word	0xffffffff


	//   ....[12]....
        /*00bc*/ 	.word	0xffffffff


	//   ....[13]....
        /*00c0*/ 	.word	0xffffffff


	//----- nvinfo : EIATTR_COOP_GROUP_INSTR_OFFSETS
	.align		4
.L_42:
        /*00c4*/ 	.byte	0x04, 0x28
        /*00c6*/ 	.short	(.L_44 - .L_43)


	//   ....[0]....
.L_43:
        /*00c8*/ 	.word	0x000000b0


	//   ....[1]....
        /*00cc*/ 	.word	0x00000510


	//   ....[2]....
        /*00d0*/ 	.word	0x00000aa0


	//   ....[3]....
        /*00d4*/ 	.word	0x00000c30


	//   ....[4]....
        /*00d8*/ 	.word	0x00000d20


	//   ....[5]....
        /*00dc*/ 	.word	0x00000e80


	//   ....[6]....
        /*00e0*/ 	.word	0x00001010


	//   ....[7]....
        /*00e4*/ 	.word	0x00001250


	//   ....[8]....
        /*00e8*/ 	.word	0x00002850


	//   ....[9]....
        /*00ec*/ 	.word	0x00004740


	//   ....[10]....
        /*00f0*/ 	.word	0x00004c10


	//   ....[11]....
        /*00f4*/ 	.word	0x00004c40


	//   ....[12]....
        /*00f8*/ 	.word	0x00005710


	//   ....[13]....
        /*00fc*/ 	.word	0x00005920


	//----- nvinfo : EIATTR_VRC_CTA_INIT_COUNT
	.align		4
.L_44:
        /*0100*/ 	.byte	0x02, 0x4a
        /*0102*/ 	.byte	0x80
	.zero		1


	//----- nvinfo : EIATTR_SYSCALL_OFFSETS
	.align		4
        /*0104*/ 	.byte	0x04, 0x46
        /*0106*/ 	.short	(.L_46 - .L_45)


	//   ....[0]....
.L_45:
        /*0108*/ 	.word	0x00007690


	//   ....[1]....
        /*010c*/ 	.word	0x000077d0


	//   ....[2]....
        /*0110*/ 	.word	0x00007fb0


	//   ....[3]....
        /*0114*/ 	.word	0x00008d90


	//   ....[4]....
        /*0118*/ 	.word	0x00009b20


	//   ....[5]....
        /*011c*/ 	.word	0x0000a8d0


	//----- nvinfo : EIATTR_MBARRIER_INSTR_OFFSETS
	.align		4
.L_46:
        /*0120*/ 	.byte	0x04, 0x39
        /*0122*/ 	.short	(.L_48 - .L_47)


	//   ....[0]....
.L_47:
        /*0124*/ 	.word	0x00000660
        /*0128*/ 	.word	0x000000ff
        /*012c*/ 	.word	0x00000000
        /*0130*/ 	.short	0x0100
        /*0132*/ 	.byte	0x04
	.zero		1


	//   ....[1]....
        /*0134*/ 	.word	0x00000670
        /*0138*/ 	.word	0x000000ff
        /*013c*/ 	.word	0x00000108
        /*0140*/ 	.short	0x0100
        /*0142*/ 	.byte	0x04
	.zero		1


	//   ....[2]....
        /*0144*/ 	.word	0x00000680
        /*0148*/ 	.word	0x000000ff
        /*014c*/ 	.word	0x00000008
        /*0150*/ 	.short	0x0100
        /*0152*/ 	.byte	0x04
	.zero		1


	//   ....[3]....
        /*0154*/ 	.word	0x00000690
        /*0158*/ 	.word	0x000000ff
        /*015c*/ 	.word	0x00000110
        /*0160*/ 	.short	0x0100
        /*0162*/ 	.byte	0x04
	.zero		1


	//   ....[4]....
        /*0164*/ 	.word	0x000006a0
        /*0168*/ 	.word	0x000000ff
        /*016c*/ 	.word	0x00000010
        /*0170*/ 	.short	0x0100
        /*0172*/ 	.byte	0x04
	.zero		1


	//   ....[5]....
        /*0174*/ 	.word	0x000006b0
        /*0178*/ 	.word	0x000000ff
        /*017c*/ 	.word	0x00000118
        /*0180*/ 	.short	0x0100
        /*0182*/ 	.byte	0x04
	.zero		1


	//   ....[6]....
        /*0184*/ 	.word	0x000006c0
        /*0188*/ 	.word	0x000000ff
        /*018c*/ 	.word	0x00000018
        /*0190*/ 	.short	0x0100
        /*0192*/ 	.byte	0x04
	.zero		1


	//   ....[7]....
        /*0194*/ 	.word	0x000006d0
        /*0198*/ 	.word	0x000000ff
        /*019c*/ 	.word	0x00000120
        /*01a0*/ 	.short	0x0100
        /*01a2*/ 	.byte	0x04
	.zero		1


	//   ....[8]....
        /*01a4*/ 	.word	0x000006e0
        /*01a8*/ 	.word	0x000000ff
        /*01ac*/ 	.word	0x00000020
        /*01b0*/ 	.short	0x0100
        /*01b2*/ 	.byte	0x04
	.zero		1


	//   ....[9]....
        /*01b4*/ 	.word	0x000006f0
        /*01b8*/ 	.word	0x000000ff
        /*01bc*/ 	.word	0x00000128
        /*01c0*/ 	.short	0x0100
        /*01c2*/ 	.byte	0x04
	.zero		1


	//   ....[10]....
        /*01c4*/ 	.word	0x00000700
        /*01c8*/ 	.word	0x000000ff
        /*01cc*/ 	.word	0x00000028
        /*01d0*/ 	.short	0x0100
        /*01d2*/ 	.byte	0x04
	.zero		1


	//   ....[11]....
        /*01d4*/ 	.word	0x00000710
        /*01d8*/ 	.word	0x000000ff
        /*01dc*/ 	.word	0x00000130
        /*01e0*/ 	.short	0x0100
        /*01e2*/ 	.byte	0x04
	.zero		1


	//   ....[12]....
        /*01e4*/ 	.word	0x00000720
        /*01e8*/ 	.word	0x000000ff
        /*01ec*/ 	.word	0x00000030
        /*01f0*/ 	.short	0x0100
        /*01f2*/ 	.byte	0x04
	.zero		1


	//   ....[13]....
        /*01f4*/ 	.word	0x00000730
        /*01f8*/ 	.word	0x000000ff
        /*01fc*/ 	.word	0x00000138
        /*0200*/ 	.short	0x0100
        /*0202*/ 	.byte	0x04
	.zero		1


	//   ....[14]....
        /*0204*/ 	.word	0x00000740
        /*0208*/ 	.word	0x000000ff
        /*020c*/ 	.word	0x00000038
        /*0210*/ 	.short	0x0100
        /*0212*/ 	.byte	0x04
	.zero		1


	//   ....[15]....
        /*0214*/ 	.word	0x00000750
        /*0218*/ 	.word	0x000000ff
        /*021c*/ 	.word	0x00000140
        /*0220*/ 	.short	0x0100
        /*0222*/ 	.byte	0x04
	.zero		1


	//   ....[16]....
        /*0224*/ 	.word	0x00000760
        /*0228*/ 	.word	0x000000ff
        /*022c*/ 	.word	0x00000040
        /*0230*/ 	.short	0x0100
        /*0232*/ 	.byte	0x04
	.zero		1


	//   ....[17]....
        /*0234*/ 	.word	0x00000770
        /*0238*/ 	.word	0x000000ff
        /*023c*/ 	.word	0x00000148
        /*0240*/ 	.short	0x0100
        /*0242*/ 	.byte	0x04
	.zero		1


	//   ....[18]....
        /*0244*/ 	.word	0x00000780
        /*0248*/ 	.word	0x000000ff
        /*024c*/ 	.word	0x00000048
        /*0250*/ 	.short	0x0100
        /*0252*/ 	.byte	0x04
	.zero		1


	//   ....[19]....
        /*0254*/ 	.word	0x00000790
        /*0258*/ 	.word	0x000000ff
        /*025c*/ 	.word	0x00000150
        /*0260*/ 	.short	0x0100
        /*0262*/ 	.byte	0x04
	.zero		1


	//   ....[20]....
        /*0264*/ 	.word	0x000007a0
        /*0268*/ 	.word	0x000000ff
        /*026c*/ 	.word	0x00000050
        /*0270*/ 	.short	0x0100
        /*0272*/ 	.byte	0x04
	.zero		1


	//   ....[21]....
        /*0274*/ 	.word	0x000007b0
        /*0278*/ 	.word	0x000000ff
        /*027c*/ 	.word	0x00000158
        /*0280*/ 	.short	0x0100
        /*0282*/ 	.byte	0x04
	.zero		1


	//   ....[22]....
        /*0284*/ 	.word	0x000007c0
        /*0288*/ 	.word	0x000000ff
        /*028c*/ 	.word	0x00000058
        /*0290*/ 	.short	0x0100
        /*0292*/ 	.byte	0x04
	.zero		1


	//   ....[23]....
        /*0294*/ 	.word	0x000007d0
        /*0298*/ 	.word	0x000000ff
        /*029c*/ 	.word	0x00000160
        /*02a0*/ 	.short	0x0100
        /*02a2*/ 	.byte	0x04
	.zero		1


	//   ....[24]....
        /*02a4*/ 	.word	0x000007e0
        /*02a8*/ 	.word	0x000000ff
        /*02ac*/ 	.word	0x00000060
        /*02b0*/ 	.short	0x0100
        /*02b2*/ 	.byte	0x04
	.zero		1


	//   ....[25]....
        /*02b4*/ 	.word	0x000007f0
        /*02b8*/ 	.word	0x000000ff
        /*02bc*/ 	.word	0x00000168
        /*02c0*/ 	.short	0x0100
        /*02c2*/ 	.byte	0x04
	.zero		1


	//   ....[26]....
        /*02c4*/ 	.word	0x00000800
        /*02c8*/ 	.word	0x000000ff
        /*02cc*/ 	.word	0x00000068
        /*02d0*/ 	.short	0x0100
        /*02d2*/ 	.byte	0x04
	.zero		1


	//   ....[27]....
        /*02d4*/ 	.word	0x00000810
        /*02d8*/ 	.word	0x000000ff
        /*02dc*/ 	.word	0x00000170
        /*02e0*/ 	.short	0x0100
        /*02e2*/ 	.byte	0x04
	.zero		1


	//   ....[28]....
        /*02e4*/ 	.word	0x00000820
        /*02e8*/ 	.word	0x000000ff
        /*02ec*/ 	.word	0x00000070
        /*02f0*/ 	.short	0x0100
        /*02f2*/ 	.byte	0x04
	.zero		1


	//   ....[29]....
        /*02f4*/ 	.word	0x00000830
        /*02f8*/ 	.word	0x000000ff
        /*02fc*/ 	.word	0x00000178
        /*0300*/ 	.short	0x0100
        /*0302*/ 	.byte	0x04
	.zero		1


	//   ....[30]....
        /*0304*/ 	.word	0x00000840
        /*0308*/ 	.word	0x000000ff
        /*030c*/ 	.word	0x00000078
        /*0310*/ 	.short	0x0100
        /*0312*/ 	.byte	0x04
	.zero		1


	//   ....[31]....
        /*0314*/ 	.word	0x00000850
        /*0318*/ 	.word	0x000000ff
        /*031c*/ 	.word	0x00000180
        /*0320*/ 	.short	0x0100
        /*0322*/ 	.byte	0x04
	.zero		1


	//   ....[32]....
        /*0324*/ 	.word	0x00000860
        /*0328*/ 	.word	0x000000ff
        /*032c*/ 	.word	0x00000080
        /*0330*/ 	.short	0x0100
        /*0332*/ 	.byte	0x04
	.zero		1


	//   ....[33]....
        /*0334*/ 	.word	0x00000870
        /*0338*/ 	.word	0x000000ff
        /*033c*/ 	.word	0x00000188
        /*0340*/ 	.short	0x0100
        /*0342*/ 	.byte	0x04
	.zero		1


	//   ....[34]....
        /*0344*/ 	.word	0x00000880
        /*0348*/ 	.word	0x000000ff
        /*034c*/ 	.word	0x00000088
        /*0350*/ 	.short	0x0100
        /*0352*/ 	.byte	0x04
	.zero		1


	//   ....[35]....
        /*0354*/ 	.word	0x00000890
        /*0358*/ 	.word	0x000000ff
        /*035c*/ 	.word	0x00000190
        /*0360*/ 	.short	0x0100
        /*0362*/ 	.byte	0x04
	.zero		1


	//   ....[36]....
        /*0364*/ 	.word	0x000008a0
        /*0368*/ 	.word	0x000000ff
        /*036c*/ 	.word	0x00000090
        /*0370*/ 	.short	0x0100
        /*0372*/ 	.byte	0x04
	.zero		1


	//   ....[37]....
        /*0374*/ 	.word	0x000008b0
        /*0378*/ 	.word	0x000000ff
        /*037c*/ 	.word	0x00000198
        /*0380*/ 	.short	0x0100
        /*0382*/ 	.byte	0x04
	.zero		1


	//   ....[38]....
        /*0384*/ 	.word	0x000008c0
        /*0388*/ 	.word	0x000000ff
        /*038c*/ 	.word	0x00000098
        /*0390*/ 	.short	0x0100
        /*0392*/ 	.byte	0x04
	.zero		1


	//   ....[39]....
        /*0394*/ 	.word	0x000008d0
        /*0398*/ 	.word	0x000000ff
        /*039c*/ 	.word	0x000001a0
        /*03a0*/ 	.short	0x0100
        /*03a2*/ 	.byte	0x04
	.zero		1


	//   ....[40]....
        /*03a4*/ 	.word	0x000008e0
        /*03a8*/ 	.word	0x000000ff
        /*03ac*/ 	.word	0x000000a0
        /*03b0*/ 	.short	0x0100
        /*03b2*/ 	.byte	0x04
	.zero		1


	//   ....[41]....
        /*03b4*/ 	.word	0x000008f0
        /*03b8*/ 	.word	0x000000ff
        /*03bc*/ 	.word	0x000001a8
        /*03c0*/ 	.short	0x0100
        /*03c2*/ 	.byte	0x04
	.zero		1


	//   ....[42]....
        /*03c4*/ 	.word	0x00000900
        /*03c8*/ 	.word	0x000000ff
        /*03cc*/ 	.word	0x000000a8
        /*03d0*/ 	.short	0x0100
        /*03d2*/ 	.byte	0x04
	.zero		1


	//   ....[43]....
        /*03d4*/ 	.word	0x00000910
        /*03d8*/ 	.word	0x000000ff
        /*03dc*/ 	.word	0x000001b0
        /*03e0*/ 	.short	0x0100
        /*03e2*/ 	.byte	0x04
	.zero		1


	//   ....[44]....
        /*03e4*/ 	.word	0x00000920
        /*03e8*/ 	.word	0x000000ff
        /*03ec*/ 	.word	0x000000b0
        /*03f0*/ 	.short	0x0100
        /*03f2*/ 	.byte	0x04
	.zero		1


	//   ....[45]....
        /*03f4*/ 	.word	0x00000930
        /*03f8*/ 	.word	0x000000ff
        /*03fc*/ 	.word	0x000001b8
        /*0400*/ 	.short	0x0100
        /*0402*/ 	.byte	0x04
	.zero		1


	//   ....[46]....
        /*0404*/ 	.word	0x00000940
        /*0408*/ 	.word	0x000000ff
        /*040c*/ 	.word	0x000000b8
        /*0410*/ 	.short	0x0100
        /*0412*/ 	.byte	0x04
	.zero		1


	//   ....[47]....
        /*0414*/ 	.word	0x00000950
        /*0418*/ 	.word	0x000000ff
        /*041c*/ 	.word	0x000001c0
        /*0420*/ 	.short	0x0100
        /*0422*/ 	.byte	0x04
	.zero		1


	//   ....[48]....
        /*0424*/ 	.word	0x00000960
        /*0428*/ 	.word	0x000000ff
        /*042c*/ 	.word	0x000000c0
        /*0430*/ 	.short	0x0100
        /*0432*/ 	.byte	0x04
	.zero		1


	//   ....[49]....
        /*0434*/ 	.word	0x00000970
        /*0438*/ 	.word	0x000000ff
        /*043c*/ 	.word	0x000001c8
        /*0440*/ 	.short	0x0100
        /*0442*/ 	.byte	0x04
	.zero		1


	//   ....[50]....
        /*0444*/ 	.word	0x00000980
        /*0448*/ 	.word	0x000000ff
        /*044c*/ 	.word	0x000000c8
        /*0450*/ 	.short	0x0100
        /*0452*/ 	.byte	0x04
	.zero		1


	//   ....[51]....
        /*0454*/ 	.word	0x00000990
        /*0458*/ 	.word	0x000000ff
        /*045c*/ 	.word	0x000001d0
        /*0460*/ 	.short	0x0100
        /*0462*/ 	.byte	0x04
	.zero		1


	//   ....[52]....
        /*0464*/ 	.word	0x000009a0
        /*0468*/ 	.word	0x000000ff
        /*046c*/ 	.word	0x000000d0
        /*0470*/ 	.short	0x0100
        /*0472*/ 	.byte	0x04
	.zero		1


	//   ....[53]....
        /*0474*/ 	.word	0x000009b0
        /*0478*/ 	.word	0x000000ff
        /*047c*/ 	.word	0x000001d8
        /*0480*/ 	.short	0x0100
        /*0482*/ 	.byte	0x04
	.zero		1


	//   ....[54]....
        /*0484*/ 	.word	0x000009c0
        /*0488*/ 	.word	0x000000ff
        /*048c*/ 	.word	0x000000d8
        /*0490*/ 	.short	0x0100
        /*0492*/ 	.byte	0x04
	.zero		1


	//   ....[55]....
        /*0494*/ 	.word	0x000009d0
        /*0498*/ 	.word	0x000000ff
        /*049c*/ 	.word	0x000001e0
        /*04a0*/ 	.short	0x0100
        /*04a2*/ 	.byte	0x04
	.zero		1


	//   ....[56]....
        /*04a4*/ 	.word	0x000009e0
        /*04a8*/ 	.word	0x000000ff
        /*04ac*/ 	.word	0x000000e0
        /*04b0*/ 	.short	0x0100
        /*04b2*/ 	.byte	0x04
	.zero		1


	//   ....[57]....
        /*04b4*/ 	.word	0x000009f0
        /*04b8*/ 	.word	0x000000ff
        /*04bc*/ 	.word	0x000001e8
        /*04c0*/ 	.short	0x0100
        /*04c2*/ 	.byte	0x04
	.zero		1


	//   ....[58]....
        /*04c4*/ 	.word	0x00000a00
        /*04c8*/ 	.word	0x000000ff
        /*04cc*/ 	.word	0x000000e8
        /*04d0*/ 	.short	0x0100
        /*04d2*/ 	.byte	0x04
	.zero		1


	//   ....[59]....
        /*04d4*/ 	.word	0x00000a10
        /*04d8*/ 	.word	0x000000ff
        /*04dc*/ 	.word	0x000001f0
        /*04e0*/ 	.short	0x0100
        /*04e2*/ 	.byte	0x04
	.zero		1


	//   ....[60]....
        /*04e4*/ 	.word	0x00000a20
        /*04e8*/ 	.word	0x000000ff
        /*04ec*/ 	.word	0x000000f0
        /*04f0*/ 	.short	0x0100
        /*04f2*/ 	.byte	0x04
	.zero		1


	//   ....[61]....
        /*04f4*/ 	.word	0x00000a30
        /*04f8*/ 	.word	0x000000ff
        /*04fc*/ 	.word	0x000001f8
        /*0500*/ 	.short	0x0100
        /*0502*/ 	.byte	0x04
	.zero		1


	//   ....[62]....
        /*0504*/ 	.word	0x00000a40
        /*0508*/ 	.word	0x000000ff
        /*050c*/ 	.word	0x000000f8
        /*0510*/ 	.short	0x0100
        /*0512*/ 	.byte	0x04
	.zero		1


	//   ....[63]....
        /*0514*/ 	.word	0x00000a50
        /*0518*/ 	.word	0x000000ff
        /*051c*/ 	.word	0x00000200
        /*0520*/ 	.short	0x0100
        /*0522*/ 	.byte	0x04
	.zero		1


	//   ....[64]....
        /*0524*/ 	.word	0x00000a60
        /*0528*/ 	.word	0x000000ff
        /*052c*/ 	.word	0x00000100
        /*0530*/ 	.short	0x0100
        /*0532*/ 	.byte	0x04
	.zero		1


	//   ....[65]....
        /*0534*/ 	.word	0x00000a70
        /*0538*/ 	.word	0x000000ff
        /*053c*/ 	.word	0x00000208
        /*0540*/ 	.short	0x0100
        /*0542*/ 	.byte	0x04
	.zero		1


	//   ....[66]....
        /*0544*/ 	.word	0x00000ba0
        /*0548*/ 	.word	0x000000ff
        /*054c*/ 	.word	0x00000210
        /*0550*/ 	.short	0x0100
        /*0552*/ 	.byte	0x04
	.zero		1


	//   ....[67]....
        /*0554*/ 	.word	0x00000bb0
        /*0558*/ 	.word	0x000000ff
        /*055c*/ 	.word	0x00000230
        /*0560*/ 	.short	0x0100
        /*0562*/ 	.byte	0x04
	.zero		1


	//   ....[68]....
        /*0564*/ 	.word	0x00000bc0
        /*0568*/ 	.word	0x000000ff
        /*056c*/ 	.word	0x00000218
        /*0570*/ 	.short	0x0100
        /*0572*/ 	.byte	0x04
	.zero		1


	//   ....[69]....
        /*0574*/ 	.word	0x00000bd0
        /*0578*/ 	.word	0x000000ff
        /*057c*/ 	.word	0x00000238
        /*0580*/ 	.short	0x0100
        /*0582*/ 	.byte	0x04
	.zero		1


	//   ....[70]....
        /*0584*/ 	.word	0x00000be0
        /*0588*/ 	.word	0x000000ff
        /*058c*/ 	.word	0x00000220
        /*0590*/ 	.short	0x0100
        /*0592*/ 	.byte	0x04
	.zero		1


	//   ....[71]....
        /*0594*/ 	.word	0x00000bf0
        /*0598*/ 	.word	0x000000ff
        /*059c*/ 	.word	0x00000240
        /*05a0*/ 	.short	0x0100
        /*05a2*/ 	.byte	0x04
	.zero		1


	//   ....[72]....
        /*05a4*/ 	.word	0x00000c00
        /*05a8*/ 	.word	0x000000ff
        /*05ac*/ 	.word	0x00000228
        /*05b0*/ 	.short	0x0100
        /*05b2*/ 	.byte	0x04
	.zero		1


	//   ....[73]....
        /*05b4*/ 	.word	0x00000c10
        /*05b8*/ 	.word	0x000000ff
        /*05bc*/ 	.word	0x00000248
        /*05c0*/ 	.short	0x0100
        /*05c2*/ 	.byte	0x04
	.zero		1


	//   ....[74]....
        /*05c4*/ 	.word	0x00000cf0
        /*05c8*/ 	.word	0x000000ff
        /*05cc*/ 	.word	0x00000250
        /*05d0*/ 	.short	0x0100
        /*05d2*/ 	.byte	0x06
	.zero		1


	//   ....[75]....
        /*05d4*/ 	.word	0x00000d00
        /*05d8*/ 	.word	0x000000ff
        /*05dc*/ 	.word	0x00000258
        /*05e0*/ 	.short	0x0100
        /*05e2*/ 	.byte	0x06
	.zero		1


	//   ....[76]....
        /*05e4*/ 	.word	0x00000e30
        /*05e8*/ 	.word	0x000000ff
        /*05ec*/ 	.word	0x00000260
        /*05f0*/ 	.short	0x0100
        /*05f2*/ 	.byte	0x06
	.zero		1


	//   ....[77]....
        /*05f4*/ 	.word	0x00000e40
        /*05f8*/ 	.word	0x000000ff
        /*05fc*/ 	.word	0x00000270
        /*0600*/ 	.short	0x0100
        /*0602*/ 	.byte	0x06
	.zero		1


	//   ....[78]....
        /*0604*/ 	.word	0x00000e50
        /*0608*/ 	.word	0x000000ff
        /*060c*/ 	.word	0x00000268
        /*0610*/ 	.short	0x0100
        /*0612*/ 	.byte	0x06
	.zero		1


	//   ....[79]....
        /*0614*/ 	.word	0x00000e60
        /*0618*/ 	.word	0x000000ff
        /*061c*/ 	.word	0x00000278
        /*0620*/ 	.short	0x0100
        /*0622*/ 	.byte	0x06
	.zero		1


	//   ....[80]....
        /*0624*/ 	.word	0x00000f80
        /*0628*/ 	.word	0x000000ff
        /*062c*/ 	.word	0x00000280
        /*0630*/ 	.short	0x0100
        /*0632*/ 	.byte	0x04
	.zero		1


	//   ....[81]....
        /*0634*/ 	.word	0x00000f90
        /*0638*/ 	.word	0x000000ff
        /*063c*/ 	.word	0x000002a0
        /*0640*/ 	.short	0x0100
        /*0642*/ 	.byte	0x04
	.zero		1


	//   ....[82]....
        /*0644*/ 	.word	0x00000fa0
        /*0648*/ 	.word	0x000000ff
        /*064c*/ 	.word	0x00000288
        /*0650*/ 	.short	0x0100
        /*0652*/ 	.byte	0x04
	.zero		1


	//   ....[83]....
        /*0654*/ 	.word	0x00000fb0
        /*0658*/ 	.word	0x000000ff
        /*065c*/ 	.word	0x000002a8
        /*0660*/ 	.short	0x0100
        /*0662*/ 	.byte	0x04
	.zero		1


	//   ....[84]....
        /*0664*/ 	.word	0x00000fc0
        /*0668*/ 	.word	0x000000ff
        /*066c*/ 	.word	0x00000290
        /*0670*/ 	.short	0x0100
        /*0672*/ 	.byte	0x04
	.zero		1


	//   ....[85]....
        /*0674*/ 	.word	0x00000fd0
        /*0678*/ 	.word	0x000000ff
        /*067c*/ 	.word	0x000002b0
        /*0680*/ 	.short	0x0100
        /*0682*/ 	.byte	0x04
	.zero		1


	//   ....[86]....
        /*0684*/ 	.word	0x00000fe0
        /*0688*/ 	.word	0x000000ff
        /*068c*/ 	.word	0x00000298
        /*0690*/ 	.short	0x0100
        /*0692*/ 	.byte	0x04
	.zero		1


	//   ....[87]....
        /*0694*/ 	.word	0x00000ff0
        /*0698*/ 	.word	0x000000ff
        /*069c*/ 	.word	0x000002b8
        /*06a0*/ 	.short	0x0100
        /*06a2*/ 	.byte	0x04
	.zero		1


	//   ....[88]....
        /*06a4*/ 	.word	0x000010e0
        /*06a8*/ 	.word	0x000000ff
        /*06ac*/ 	.word	0x000002c0
        /*06b0*/ 	.short	0x0100
        /*06b2*/ 	.byte	0x04
	.zero		1


	//   ....[89]....
        /*06b4*/ 	.word	0x000010f0
        /*06b8*/ 	.word	0x000000ff
        /*06bc*/ 	.word	0x000002d0
        /*06c0*/ 	.short	0x0100
        /*06c2*/ 	.byte	0x04
	.zero		1


	//   ....[90]....
        /*06c4*/ 	.word	0x00001100
        /*06c8*/ 	.word	0x000000ff
        /*06cc*/ 	.word	0x000002c8
        /*06d0*/ 	.short	0x0100
        /*06d2*/ 	.byte	0x04
	.zero		1


	//   ....[91]....
        /*06d4*/ 	.word	0x00001110
        /*06d8*/ 	.word	0x000000ff
        /*06dc*/ 	.word	0x000002d8
        /*06e0*/ 	.short	0x0100
        /*06e2*/ 	.byte	0x04
	.zero		1


	//   ....[92]....
        /*06e4*/ 	.word	0x00001210
        /*06e8*/ 	.word	0x000000ff
        /*06ec*/ 	.word	0x000002e0
        /*06f0*/ 	.short	0x0100
        /*06f2*/ 	.byte	0x06
	.zero		1


	//   ....[93]....
        /*06f4*/ 	.word	0x00002090
        /*06f8*/ 	.word	0x00000000
        /*06fc*/ 	.word	0x000002d0
        /*0700*/ 	.short	0x010a
        /*0702*/ 	.byte	0xff
	.zero		1


	//   ....[94]....
        /*0704*/ 	.word	0x000020b0
        /*0708*/ 	.word	0x00000000
        /*070c*/ 	.word	0x000002c0
        /*0710*/ 	.short	0x0101
        /*0712*/ 	.byte	0xff
	.zero		1


	//   ....[95]....
        /*0714*/ 	.word	0x00002160
        /*0718*/ 	.word	0x000000ff
        /*071c*/ 	.word	0x00000108
        /*0720*/ 	.short	0x010a
        /*0722*/ 	.byte	0x04
	.zero		1


	//   ....[96]....
        /*0724*/ 	.word	0x00002230
        /*0728*/ 	.word	0x000000ff
        /*072c*/ 	.word	0x00000108
        /*0730*/ 	.short	0x010a
        /*0732*/ 	.byte	0x21
	.zero		1


	//   ....[97]....
        /*0734*/ 	.word	0x000023e0
        /*0738*/ 	.word	0x000000ff
        /*073c*/ 	.word	0x00000108
        /*0740*/ 	.short	0x010a
        /*0742*/ 	.byte	0x05
	.zero		1


	//   ....[98]....
        /*0744*/ 	.word	0x00002500
        /*0748*/ 	.word	0x000000ff
        /*074c*/ 	.word	0x00000258
        /*0750*/ 	.short	0x0101
        /*0752*/ 	.byte	0x0d
	.zero		1


	//   ....[99]....
        /*0754*/ 	.word	0x00002520
        /*0758*/ 	.word	0x000000ff
        /*075c*/ 	.word	0x00000108
        /*0760*/ 	.short	0x010a
        /*0762*/ 	.byte	0x04
	.zero		1


	//   ....[100]....
        /*0764*/ 	.word	0x000025a0
        /*0768*/ 	.word	0x000000ff
        /*076c*/ 	.word	0x00000108
        /*0770*/ 	.short	0x010a
        /*0772*/ 	.byte	0x11
	.zero		1


	//   ....[101]....
        /*0774*/ 	.word	0x00002730
        /*0778*/ 	.word	0x000000ff
        /*077c*/ 	.word	0x00000108
        /*0780*/ 	.short	0x010a
        /*0782*/ 	.byte	0x05
	.zero		1


	//   ....[102]....
        /*0784*/ 	.word	0x00002880
        /*0788*/ 	.word	0x00000003
        /*078c*/ 	.word	0x00000260
        /*0790*/ 	.short	0x010a
        /*0792*/ 	.byte	0xff
	.zero		1


	//   ....[103]....
        /*0794*/ 	.word	0x000029d0
        /*0798*/ 	.word	0x00000000
        /*079c*/ 	.word	0x00000000
        /*07a0*/ 	.short	0x0101
        /*07a2*/ 	.byte	0xff
	.zero		1


	//   ....[104]....
        /*07a4*/ 	.word	0x00002f70
        /*07a8*/ 	.word	0x000000ff
        /*07ac*/ 	.word	0x00000000
        /*07b0*/ 	.short	0x010a
        /*07b2*/ 	.byte	0x04
	.zero		1


	//   ....[105]....
        /*07b4*/ 	.word	0x00003000
        /*07b8*/ 	.word	0x000000ff
        /*07bc*/ 	.word	0x00000000
        /*07c0*/ 	.short	0x010a
        /*07c2*/ 	.byte	0x05
	.zero		1


	//   ....[106]....
        /*07c4*/ 	.word	0x00003090
        /*07c8*/ 	.word	0x000000ff
        /*07cc*/ 	.word	0x00000000
        /*07d0*/ 	.short	0x010a
        /*07d2*/ 	.byte	0x05
	.zero		1


	//   ....[107]....
        /*07d4*/ 	.word	0x00003120
        /*07d8*/ 	.word	0x000000ff
        /*07dc*/ 	.word	0x00000000
        /*07e0*/ 	.short	0x010a
        /*07e2*/ 	.byte	0x05
	.zero		1


	//   ....[108]....
        /*07e4*/ 	.word	0x000031b0
        /*07e8*/ 	.word	0x000000ff
        /*07ec*/ 	.word	0x00000000
        /*07f0*/ 	.short	0x010a
        /*07f2*/ 	.byte	0x05
	.zero		1


	//   ....[109]....
        /*07f4*/ 	.word	0x00003240
        /*07f8*/ 	.word	0x000000ff
        /*07fc*/ 	.word	0x00000000
        /*0800*/ 	.short	0x010a
        /*0802*/ 	.byte	0x05
	.zero		1


	//   ....[110]....
        /*0804*/ 	.word	0x000032d0
        /*0808*/ 	.word	0x000000ff
        /*080c*/ 	.word	0x00000000
        /*0810*/ 	.short	0x010a
        /*0812*/ 	.byte	0x05
	.zero		1


	//   ....[111]....
        /*0814*/ 	.word	0x00003360
        /*0818*/ 	.word	0x000000ff
        /*081c*/ 	.word	0x00000000
        /*0820*/ 	.short	0x010a
        /*0822*/ 	.byte	0x05
	.zero		1


	//   ....[112]....
        /*0824*/ 	.word	0x000033f0
        /*0828*/ 	.word	0x000000ff
        /*082c*/ 	.word	0x00000000
        /*0830*/ 	.short	0x010a
        /*0832*/ 	.byte	0x05
	.zero		1


	//   ....[113]....
        /*0834*/ 	.word	0x00003480
        /*0838*/ 	.word	0x000000ff
        /*083c*/ 	.word	0x00000000
        /*0840*/ 	.short	0x010a
        /*0842*/ 	.byte	0x05
	.zero		1


	//   ....[114]....
        /*0844*/ 	.word	0x00003510
        /*0848*/ 	.word	0x000000ff
        /*084c*/ 	.word	0x00000000
        /*0850*/ 	.short	0x010a
        /*0852*/ 	.byte	0x05
	.zero		1


	//   ....[115]....
        /*0854*/ 	.word	0x000035a0
        /*0858*/ 	.word	0x000000ff
        /*085c*/ 	.word	0x00000000
        /*0860*/ 	.short	0x010a
        /*0862*/ 	.byte	0x05
	.zero		1


	//   ....[116]....
        /*0864*/ 	.word	0x00003630
        /*0868*/ 	.word	0x000000ff
        /*086c*/ 	.word	0x00000000
        /*0870*/ 	.short	0x010a
        /*0872*/ 	.byte	0x05
	.zero		1


	//   ....[117]....
        /*0874*/ 	.word	0x000036c0
        /*0878*/ 	.word	0x000000ff
        /*087c*/ 	.word	0x00000000
        /*0880*/ 	.short	0x010a
        /*0882*/ 	.byte	0x05
	.zero		1


	//   ....[118]....
        /*0884*/ 	.word	0x00003750
        /*0888*/ 	.word	0x000000ff
        /*088c*/ 	.word	0x00000000
        /*0890*/ 	.short	0x010a
        /*0892*/ 	.byte	0x05
	.zero		1


	//   ....[119]....
        /*0894*/ 	.word	0x000037e0
        /*0898*/ 	.word	0x000000ff
        /*089c*/ 	.word	0x00000000
        /*08a0*/ 	.short	0x010a
        /*08a2*/ 	.byte	0x05
	.zero		1


	//   ....[120]....
        /*08a4*/ 	.word	0x00003870
        /*08a8*/ 	.word	0x000000ff
        /*08ac*/ 	.word	0x00000000
        /*08b0*/ 	.short	0x010a
        /*08b2*/ 	.byte	0x05
	.zero		1


	//   ....[121]....
        /*08b4*/ 	.word	0x00003900
        /*08b8*/ 	.word	0x000000ff
        /*08bc*/ 	.word	0x00000000
        /*08c0*/ 	.short	0x010a
        /*08c2*/ 	.byte	0x05
	.zero		1


	//   ....[122]....
        /*08c4*/ 	.word	0x00003990
        /*08c8*/ 	.word	0x000000ff
        /*08cc*/ 	.word	0x00000000
        /*08d0*/ 	.short	0x010a
        /*08d2*/ 	.byte	0x05
	.zero		1


	//   ....[123]....
        /*08d4*/ 	.word	0x00003a20
        /*08d8*/ 	.word	0x000000ff
        /*08dc*/ 	.word	0x00000000
        /*08e0*/ 	.short	0x010a
        /*08e2*/ 	.byte	0x05
	.zero		1


	//   ....[124]....
        /*08e4*/ 	.word	0x00003ab0
        /*08e8*/ 	.word	0x000000ff
        /*08ec*/ 	.word	0x00000000
        /*08f0*/ 	.short	0x010a
        /*08f2*/ 	.byte	0x05
	.zero		1


	//   ....[125]....
        /*08f4*/ 	.word	0x00003b40
        /*08f8*/ 	.word	0x000000ff
        /*08fc*/ 	.word	0x00000000
        /*0900*/ 	.short	0x010a
        /*0902*/ 	.byte	0x05
	.zero		1


	//   ....[126]....
        /*0904*/ 	.word	0x00003bd0
        /*0908*/ 	.word	0x000000ff
        /*090c*/ 	.word	0x00000000
        /*0910*/ 	.short	0x010a
        /*0912*/ 	.byte	0x05
	.zero		1


	//   ....[127]....
        /*0914*/ 	.word	0x00003c60
        /*0918*/ 	.word	0x000000ff
        /*091c*/ 	.word	0x00000000
        /*0920*/ 	.short	0x010a
        /*0922*/ 	.byte	0x05
	.zero		1


	//   ....[128]....
        /*0924*/ 	.word	0x00003cf0
        /*0928*/ 	.word	0x000000ff
        /*092c*/ 	.word	0x00000000
        /*0930*/ 	.short	0x010a
        /*0932*/ 	.byte	0x05
	.zero		1


	//   ....[129]....
        /*0934*/ 	.word	0x00003d80
        /*0938*/ 	.word	0x000000ff
        /*093c*/ 	.word	0x00000000
        /*0940*/ 	.short	0x010a
        /*0942*/ 	.byte	0x05
	.zero		1


	//   ....[130]....
        /*0944*/ 	.word	0x00003e10
        /*0948*/ 	.word	0x000000ff
        /*094c*/ 	.word	0x00000000
        /*0950*/ 	.short	0x010a
        /*0952*/ 	.byte	0x05
	.zero		1


	//   ....[131]....
        /*0954*/ 	.word	0x00003ea0
        /*0958*/ 	.word	0x000000ff
        /*095c*/ 	.word	0x00000000
        /*0960*/ 	.short	0x010a
        /*0962*/ 	.byte	0x05
	.zero		1


	//   ....[132]....
        /*0964*/ 	.word	0x00003f30
        /*0968*/ 	.word	0x000000ff
        /*096c*/ 	.word	0x00000000
        /*0970*/ 	.short	0x010a
        /*0972*/ 	.byte	0x05
	.zero		1


	//   ....[133]....
        /*0974*/ 	.word	0x00003fc0
        /*0978*/ 	.word	0x000000ff
        /*097c*/ 	.word	0x00000000
        /*0980*/ 	.short	0x010a
        /*0982*/ 	.byte	0x05
	.zero		1


	//   ....[134]....
        /*0984*/ 	.word	0x00004050
        /*0988*/ 	.word	0x000000ff
        /*098c*/ 	.word	0x00000000
        /*0990*/ 	.short	0x010a
        /*0992*/ 	.byte	0x05
	.zero		1


	//   ....[135]....
        /*0994*/ 	.word	0x000040e0
        /*0998*/ 	.word	0x000000ff
        /*099c*/ 	.word	0x00000000
        /*09a0*/ 	.short	0x010a
        /*09a2*/ 	.byte	0x05
	.zero		1


	//   ....[136]....
        /*09a4*/ 	.word	0x00004180
        /*09a8*/ 	.word	0x00000000
        /*09ac*/ 	.word	0x00000000
        /*09b0*/ 	.short	0x010a
        /*09b2*/ 	.byte	0xff
	.zero		1


	//   ....[137]....
        /*09b4*/ 	.word	0x000042a0
        /*09b8*/ 	.word	0x00000002
        /*09bc*/ 	.word	0x000002c0
        /*09c0*/ 	.short	0x010a
        /*09c2*/ 	.byte	0xff
	.zero		1


	//   ....[138]....
        /*09c4*/ 	.word	0x00004300
        /*09c8*/ 	.word	0x00000004
        /*09cc*/ 	.word	0x00000000
        /*09d0*/ 	.short	0x0101
        /*09d2*/ 	.byte	0xff
	.zero		1


	//   ....[139]....
        /*09d4*/ 	.word	0x00004320
        /*09d8*/ 	.word	0x000000ff
        /*09dc*/ 	.word	0x00000270
        /*09e0*/ 	.short	0x010a
        /*09e2*/ 	.byte	0x04
	.zero		1


	//   ....[140]....
        /*09e4*/ 	.word	0x00004440
        /*09e8*/ 	.word	0x00000002
        /*09ec*/ 	.word	0x00000260
        /*09f0*/ 	.short	0x010a
        /*09f2*/ 	.byte	0xff
	.zero		1


	//   ....[141]....
        /*09f4*/ 	.word	0x00004550
        /*09f8*/ 	.word	0x00000002
        /*09fc*/ 	.word	0x00000000
        /*0a00*/ 	.short	0x0101
        /*0a02*/ 	.byte	0xff
	.zero		1


	//   ....[142]....
        /*0a04*/ 	.word	0x000045e0
        /*0a08*/ 	.word	0x000000ff
        /*0a0c*/ 	.word	0x00000270
        /*0a10*/ 	.short	0x0106
        /*0a12*/ 	.byte	0x04
	.zero		1


	//   ....[143]....
        /*0a14*/ 	.word	0x00004600
        /*0a18*/ 	.word	0x000000ff
        /*0a1c*/ 	.word	0x00000270
        /*0a20*/ 	.short	0x010a
        /*0a22*/ 	.byte	0x04
	.zero		1


	//   ....[144]....
        /*0a24*/ 	.word	0x00004690
        /*0a28*/ 	.word	0x000000ff
        /*0a2c*/ 	.word	0x00000270
        /*0a30*/ 	.short	0x0106
        /*0a32*/ 	.byte	0x07
	.zero		1


	//   ....[145]....
        /*0a34*/ 	.word	0x000046d0
        /*0a38*/ 	.word	0x00000000
        /*0a3c*/ 	.word	0x00000270
        /*0a40*/ 	.short	0x010a
        /*0a42*/ 	.byte	0xff
	.zero		1


	//   ....[146]....
        /*0a44*/ 	.word	0x00004910
        /*0a48*/ 	.word	0x000000ff
        /*0a4c*/ 	.word	0x00000008
        /*0a50*/ 	.short	0x010a
        /*0a52*/ 	.byte	0x05
	.zero		1


	//   ....[147]....
        /*0a54*/ 	.word	0x00004930
        /*0a58*/ 	.word	0x000000ff
        /*0a5c*/ 	.word	0x00000008
        /*0a60*/ 	.short	0x010a
        /*0a62*/ 	.byte	0x05
	.zero		1


	//   ....[148]....
        /*0a64*/ 	.word	0x00004ac0
        /*0a68*/ 	.word	0x000000ff
        /*0a6c*/ 	.word	0x00000008
        /*0a70*/ 	.short	0x010a
        /*0a72*/ 	.byte	0x05
	.zero		1


	//   ....[149]....
        /*0a74*/ 	.word	0x00004ae0
        /*0a78*/ 	.word	0x000000ff
        /*0a7c*/ 	.word	0x00000008
        /*0a80*/ 	.short	0x010a
        /*0a82*/ 	.byte	0x05
	.zero		1


	//   ....[150]....
        /*0a84*/ 	.word	0x00004ba0
        /*0a88*/ 	.word	0x000000ff
        /*0a8c*/ 	.word	0x00000000
        /*0a90*/ 	.short	0x0101
        /*0a92*/ 	.byte	0x04
	.zero		1


	//   ....[151]....
        /*0a94*/ 	.word	0x00004e80
        /*0a98*/ 	.word	0x00000000
        /*0a9c*/ 	.word	0x00000260
        /*0aa0*/ 	.short	0x010a
        /*0aa2*/ 	.byte	0xff
	.zero		1


	//   ....[152]....
        /*0aa4*/ 	.word	0x00004f40
        /*0aa8*/ 	.word	0x00000000
        /*0aac*/ 	.word	0x00000000
        /*0ab0*/ 	.short	0x0101
        /*0ab2*/ 	.byte	0xff
	.zero		1


	//   ....[153]....
        /*0ab4*/ 	.word	0x00004ff0
        /*0ab8*/ 	.word	0x000000ff
        /*0abc*/ 	.word	0x00000000
        /*0ac0*/ 	.short	0x010a
        /*0ac2*/ 	.byte	0x04
	.zero		1


	//   ....[154]....
        /*0ac4*/ 	.word	0x00005000
        /*0ac8*/ 	.word	0x000000ff
        /*0acc*/ 	.word	0x000002a0
        /*0ad0*/ 	.short	0x010a
        /*0ad2*/ 	.byte	0x13
	.zero		1


	//   ....[155]....
        /*0ad4*/ 	.word	0x000050c0
        /*0ad8*/ 	.word	0x000000ff
        /*0adc*/ 	.word	0x00000000
        /*0ae0*/ 	.short	0x010a
        /*0ae2*/ 	.byte	0x06
	.zero		1


	//   ....[156]....
        /*0ae4*/ 	.word	0x000051e0
        /*0ae8*/ 	.word	0x000000ff
        /*0aec*/ 	.word	0x00000000
        /*0af0*/ 	.short	0x010a
        /*0af2*/ 	.byte	0x04
	.zero		1


	//   ....[157]....
        /*0af4*/ 	.word	0x00005400
        /*0af8*/ 	.word	0x000000ff
        /*0afc*/ 	.word	0x00000000
        /*0b00*/ 	.short	0x010a
        /*0b02*/ 	.byte	0x04
	.zero		1


	//   ....[158]....
        /*0b04*/ 	.word	0x00005490
        /*0b08*/ 	.word	0x000000ff
        /*0b0c*/ 	.word	0x00000000
        /*0b10*/ 	.short	0x010a
        /*0b12*/ 	.byte	0x05
	.zero		1


	//   ....[159]....
        /*0b14*/ 	.word	0x00005520
        /*0b18*/ 	.word	0x000000ff
        /*0b1c*/ 	.word	0x00000000
        /*0b20*/ 	.short	0x010a
        /*0b22*/ 	.byte	0x05
	.zero		1


	//   ....[160]....
        /*0b24*/ 	.word	0x000055c0
        /*0b28*/ 	.word	0x00000000
        /*0b2c*/ 	.word	0x00000000
        /*0b30*/ 	.short	0x010a
        /*0b32*/ 	.byte	0xff
	.zero		1


	//   ....[161]....
        /*0b34*/ 	.word	0x00005600
        /*0b38*/ 	.word	0x00000000
        /*0b3c*/ 	.word	0x00000000
        /*0b40*/ 	.short	0x010a
        /*0b42*/ 	.byte	0xff
	.zero		1


	//   ....[162]....
        /*0b44*/ 	.word	0x00005670
        /*0b48*/ 	.word	0x000000ff
        /*0b4c*/ 	.word	0x00000000
        /*0b50*/ 	.short	0x0101
        /*0b52*/ 	.byte	0x04
	.zero		1


	//   ....[163]....
        /*0b54*/ 	.word	0x000056b0
        /*0b58*/ 	.word	0x000000ff
        /*0b5c*/ 	.word	0x000002e0
        /*0b60*/ 	.short	0x010a
        /*0b62*/ 	.byte	0x0d
	.zero		1


	//   ....[164]....
        /*0b64*/ 	.word	0x00005700
        /*0b68*/ 	.word	0x000000ff
        /*0b6c*/ 	.word	0x00000000
        /*0b70*/ 	.short	0x0101
        /*0b72*/ 	.byte	0x04
	.zero		1


	//   ....[165]....
        /*0b74*/ 	.word	0x00005bd0
        /*0b78*/ 	.word	0x0000000c
        /*0b7c*/ 	.word	0x00000260
        /*0b80*/ 	.short	0x010a
        /*0b82*/ 	.byte	0xff
	.zero		1


	//   ....[166]....
        /*0b84*/ 	.word	0x00005d40
        /*0b88*/ 	.word	0x00000000
        /*0b8c*/ 	.word	0x00000000
        /*0b90*/ 	.short	0x0101
        /*0b92*/ 	.byte	0xff
	.zero		1


	//   ....[167]....
        /*0b94*/ 	.word	0x000061d0
        /*0b98*/ 	.word	0x000000ff
        /*0b9c*/ 	.word	0x00000258
        /*0ba0*/ 	.short	0x010a
        /*0ba2*/ 	.byte	0x15
	.zero		1


	//   ....[168]....
        /*0ba4*/ 	.word	0x00006350
        /*0ba8*/ 	.word	0x000000ff
        /*0bac*/ 	.word	0x00000230
        /*0bb0*/ 	.short	0x010a
        /*0bb2*/ 	.byte	0x15
	.zero		1


	//   ....[169]....
        /*0bb4*/ 	.word	0x00006540
        /*0bb8*/ 	.word	0x000000ff
        /*0bbc*/ 	.word	0x00000210
        /*0bc0*/ 	.short	0x010b
        /*0bc2*/ 	.byte	0x15
	.zero		1


	//   ....[170]....
        /*0bc4*/ 	.word	0x00006550
        /*0bc8*/ 	.word	0x000000ff
        /*0bcc*/ 	.word	0x00000000
        /*0bd0*/ 	.short	0x0101
        /*0bd2*/ 	.byte	0x2e
	.zero		1


	//   ....[171]....
        /*0bd4*/ 	.word	0x00006560
        /*0bd8*/ 	.word	0x000000ff
        /*0bdc*/ 	.word	0x00000238
        /*0be0*/ 	.short	0x010a
        /*0be2*/ 	.byte	0x15
	.zero		1


	//   ....[172]....
        /*0be4*/ 	.word	0x00006710
        /*0be8*/ 	.word	0x000000ff
        /*0bec*/ 	.word	0x00000218
        /*0bf0*/ 	.short	0x010b
        /*0bf2*/ 	.byte	0x15
	.zero		1


	//   ....[173]....
        /*0bf4*/ 	.word	0x00006720
        /*0bf8*/ 	.word	0x000000ff
        /*0bfc*/ 	.word	0x00000000
        /*0c00*/ 	.short	0x0101
        /*0c02*/ 	.byte	0x27
	.zero		1


	//   ....[174]....
        /*0c04*/ 	.word	0x00006730
        /*0c08*/ 	.word	0x000000ff
        /*0c0c*/ 	.word	0x00000240
        /*0c10*/ 	.short	0x010a
        /*0c12*/ 	.byte	0x15
	.zero		1


	//   ....[175]....
        /*0c14*/ 	.word	0x000068e0
        /*0c18*/ 	.word	0x000000ff
        /*0c1c*/ 	.word	0x00000220
        /*0c20*/ 	.short	0x010b
        /*0c22*/ 	.byte	0x15
	.zero		1


	//   ....[176]....
        /*0c24*/ 	.word	0x000068f0
        /*0c28*/ 	.word	0x000000ff
        /*0c2c*/ 	.word	0x00000000
        /*0c30*/ 	.short	0x0101
        /*0c32*/ 	.byte	0x26
	.zero		1


	//   ....[177]....
        /*0c34*/ 	.word	0x00006900
        /*0c38*/ 	.word	0x000000ff
        /*0c3c*/ 	.word	0x00000248
        /*0c40*/ 	.short	0x010a
        /*0c42*/ 	.byte	0x15
	.zero		1


	//   ....[178]....
        /*0c44*/ 	.word	0x00006b40
        /*0c48*/ 	.word	0x000000ff
        /*0c4c*/ 	.word	0x00000228
        /*0c50*/ 	.short	0x010b
        /*0c52*/ 	.byte	0x15
	.zero		1


	//   ....[179]....
        /*0c54*/ 	.word	0x00006b50
        /*0c58*/ 	.word	0x000000ff
        /*0c5c*/ 	.word	0x00000000
        /*0c60*/ 	.short	0x0101
        /*0c62*/ 	.byte	0x25
	.zero		1


	//   ....[180]....
        /*0c64*/ 	.word	0x00006b90
        /*0c68*/ 	.word	0x000000ff
        /*0c6c*/ 	.word	0x00000230
        /*0c70*/ 	.short	0x010a
        /*0c72*/ 	.byte	0x15
	.zero		1


	//   ....[181]....
        /*0c74*/ 	.word	0x00006bb0
        /*0c78*/ 	.word	0x000000ff
        /*0c7c*/ 	.word	0x00000238
        /*0c80*/ 	.short	0x010a
        /*0c82*/ 	.byte	0x15
	.zero		1


	//   ....[182]....
        /*0c84*/ 	.word	0x00006bd0
        /*0c88*/ 	.word	0x000000ff
        /*0c8c*/ 	.word	0x00000240
        /*0c90*/ 	.short	0x010a
        /*0c92*/ 	.byte	0x15
	.zero		1


	//   ....[183]....
        /*0c94*/ 	.word	0x00006c10
        /*0c98*/ 	.word	0x00000000
        /*0c9c*/ 	.word	0x00000248
        /*0ca0*/ 	.short	0x010a
        /*0ca2*/ 	.byte	0xff
	.zero		1


	//   ....[184]....
        /*0ca4*/ 	.word	0x00006f30
        /*0ca8*/ 	.word	0x00000003
        /*0cac*/ 	.word	0x00000260
        /*0cb0*/ 	.short	0x010a
        /*0cb2*/ 	.byte	0xff
	.zero		1


	//   ....[185]....
        /*0cb4*/ 	.word	0x000070b0
        /*0cb8*/ 	.word	0x00000000
        /*0cbc*/ 	.word	0x00000000
        /*0cc0*/ 	.short	0x0101
        /*0cc2*/ 	.byte	0xff
	.zero		1


	//   ....[186]....
        /*0cc4*/ 	.word	0x00007ba0
        /*0cc8*/ 	.word	0x00000005
        /*0ccc*/ 	.word	0x00000210
        /*0cd0*/ 	.short	0x010a
        /*0cd2*/ 	.byte	0xff
	.zero		1


	//   ....[187]....
        /*0cd4*/ 	.word	0x00007bc0
        /*0cd8*/ 	.word	0x0000005c
        /*0cdc*/ 	.word	0x00000280
        /*0ce0*/ 	.short	0x010a
        /*0ce2*/ 	.byte	0xff
	.zero		1


	//   ....[188]....
        /*0ce4*/ 	.word	0x00007d00
        /*0ce8*/ 	.word	0x00000005
        /*0cec*/ 	.word	0x00000210
        /*0cf0*/ 	.short	0x010a
        /*0cf2*/ 	.byte	0xff
	.zero		1


	//   ....[189]....
        /*0cf4*/ 	.word	0x00007e30
        /*0cf8*/ 	.word	0x00000000
        /*0cfc*/ 	.word	0x00000000
        /*0d00*/ 	.short	0x0101
        /*0d02*/ 	.byte	0xff
	.zero		1


	//   ....[190]....
        /*0d04*/ 	.word	0x00007e90
        /*0d08*/ 	.word	0x0000005c
        /*0d0c*/ 	.word	0x00000280
        /*0d10*/ 	.short	0x010a
        /*0d12*/ 	.byte	0xff
	.zero		1


	//   ....[191]....
        /*0d14*/ 	.word	0x00008a30
        /*0d18*/ 	.word	0x00000070
        /*0d1c*/ 	.word	0x00000210
        /*0d20*/ 	.short	0x010a
        /*0d22*/ 	.byte	0xff
	.zero		1


	//   ....[192]....
        /*0d24*/ 	.word	0x00008b00
        /*0d28*/ 	.word	0x00000070
        /*0d2c*/ 	.word	0x00000210
        /*0d30*/ 	.short	0x010a
        /*0d32*/ 	.byte	0xff
	.zero		1


	//   ....[193]....
        /*0d34*/ 	.word	0x00008c30
        /*0d38*/ 	.word	0x00000000
        /*0d3c*/ 	.word	0x00000000
        /*0d40*/ 	.short	0x0101
        /*0d42*/ 	.byte	0xff
	.zero		1


	//   ....[194]....
        /*0d44*/ 	.word	0x000097c0
        /*0d48*/ 	.word	0x00000070
        /*0d4c*/ 	.word	0x00000210
        /*0d50*/ 	.short	0x010a
        /*0d52*/ 	.byte	0xff
	.zero		1


	//   ....[195]....
        /*0d54*/ 	.word	0x00009890
        /*0d58*/ 	.word	0x00000070
        /*0d5c*/ 	.word	0x00000210
        /*0d60*/ 	.short	0x010a
        /*0d62*/ 	.byte	0xff
	.zero		1


	//   ....[196]....
        /*0d64*/ 	.word	0x000099c0
        /*0d68*/ 	.word	0x00000000
        /*0d6c*/ 	.word	0x00000000
        /*0d70*/ 	.short	0x0101
        /*0d72*/ 	.byte	0xff
	.zero		1


	//   ....[197]....
        /*0d74*/ 	.word	0x0000a570
        /*0d78*/ 	.word	0x00000067
        /*0d7c*/ 	.word	0x00000210
        /*0d80*/ 	.short	0x010a
        /*0d82*/ 	.byte	0xff
	.zero		1


	//   ....[198]....
        /*0d84*/ 	.word	0x0000a640
        /*0d88*/ 	.word	0x00000067
        /*0d8c*/ 	.word	0x00000210
        /*0d90*/ 	.short	0x010a
        /*0d92*/ 	.byte	0xff
	.zero		1


	//   ....[199]....
        /*0d94*/ 	.word	0x0000a770
        /*0d98*/ 	.word	0x00000000
        /*0d9c*/ 	.word	0x00000000
        /*0da0*/ 	.short	0x0101
        /*0da2*/ 	.byte	0xff
	.zero		1


	//   ....[200]....
        /*0da4*/ 	.word	0x0000aa50
        /*0da8*/ 	.word	0x0000005c
        /*0dac*/ 	.word	0x00000000
        /*0db0*/ 	.short	0x0101
        /*0db2*/ 	.byte	0xff
	.zero		1


	//   ....[201]....
        /*0db4*/ 	.word	0x0000b400
        /*0db8*/ 	.word	0x00000000
        /*0dbc*/ 	.word	0x000002d0
        /*0dc0*/ 	.short	0x010a
        /*0dc2*/ 	.byte	0xff
	.zero		1


	//   ....[202]....
        /*0dc4*/ 	.word	0x0000b460
        /*0dc8*/ 	.word	0x00000000
        /*0dcc*/ 	.word	0x00000108
        /*0dd0*/ 	.short	0x010a
        /*0dd2*/ 	.byte	0xff
	.zero		1


	//   ....[203]....
        /*0dd4*/ 	.word	0x0000b4c0
        /*0dd8*/ 	.word	0x00000000
        /*0ddc*/ 	.word	0x00000108
        /*0de0*/ 	.short	0x010a
        /*0de2*/ 	.byte	0xff
	.zero		1


	//   ....[204]....
        /*0de4*/ 	.word	0x0000b510
        /*0de8*/ 	.word	0x00000003
        /*0dec*/ 	.word	0x00000260
        /*0df0*/ 	.short	0x010a
        /*0df2*/ 	.byte	0xff
	.zero		1


	//   ....[205]....
        /*0df4*/ 	.word	0x0000b570
        /*0df8*/ 	.word	0x00000000
        /*0dfc*/ 	.word	0x00000000
        /*0e00*/ 	.short	0x010a
        /*0e02*/ 	.byte	0xff
	.zero		1


	//   ....[206]....
        /*0e04*/ 	.word	0x0000b5d0
        /*0e08*/ 	.word	0x00000000
        /*0e0c*/ 	.word	0x00000000
        /*0e10*/ 	.short	0x010a
        /*0e12*/ 	.byte	0xff
	.zero		1


	//   ....[207]....
        /*0e14*/ 	.word	0x0000b630
        /*0e18*/ 	.word	0x00000000
        /*0e1c*/ 	.word	0x00000000
        /*0e20*/ 	.short	0x010a
        /*0e22*/ 	.byte	0xff
	.zero		1


	//   ....[208]....
        /*0e24*/ 	.word	0x0000b690
        /*0e28*/ 	.word	0x00000000
        /*0e2c*/ 	.word	0x00000000
        /*0e30*/ 	.short	0x010a
        /*0e32*/ 	.byte	0xff
	.zero		1


	//   ....[209]....
        /*0e34*/ 	.word	0x0000b6f0
        /*0e38*/ 	.word	0x00000000
        /*0e3c*/ 	.word	0x00000000
        /*0e40*/ 	.short	0x010a
        /*0e42*/ 	.byte	0xff
	.zero		1


	//   ....[210]....
        /*0e44*/ 	.word	0x0000b750
        /*0e48*/ 	.word	0x00000000
        /*0e4c*/ 	.word	0x00000000
        /*0e50*/ 	.short	0x010a
        /*0e52*/ 	.byte	0xff
	.zero		1


	//   ....[211]....
        /*0e54*/ 	.word	0x0000b7b0
        /*0e58*/ 	.word	0x00000000
        /*0e5c*/ 	.word	0x00000000
        /*0e60*/ 	.short	0x010a
        /*0e62*/ 	.byte	0xff
	.zero		1


	//   ....[212]....
        /*0e64*/ 	.word	0x0000b810
        /*0e68*/ 	.word	0x00000000
        /*0e6c*/ 	.word	0x00000000
        /*0e70*/ 	.short	0x010a
        /*0e72*/ 	.byte	0xff
	.zero		1


	//   ....[213]....
        /*0e74*/ 	.word	0x0000b870
        /*0e78*/ 	.word	0x00000000
        /*0e7c*/ 	.word	0x00000000
        /*0e80*/ 	.short	0x010a
        /*0e82*/ 	.byte	0xff
	.zero		1


	//   ....[214]....
        /*0e84*/ 	.word	0x0000b8d0
        /*0e88*/ 	.word	0x00000000
        /*0e8c*/ 	.word	0x00000000
        /*0e90*/ 	.short	0x010a
        /*0e92*/ 	.byte	0xff
	.zero		1


	//   ....[215]....
        /*0e94*/ 	.word	0x0000b930
        /*0e98*/ 	.word	0x00000000
        /*0e9c*/ 	.word	0x00000000
        /*0ea0*/ 	.short	0x010a
        /*0ea2*/ 	.byte	0xff
	.zero		1


	//   ....[216]....
        /*0ea4*/ 	.word	0x0000b990
        /*0ea8*/ 	.word	0x00000000
        /*0eac*/ 	.word	0x00000000
        /*0eb0*/ 	.short	0x010a
        /*0eb2*/ 	.byte	0xff
	.zero		1


	//   ....[217]....
        /*0eb4*/ 	.word	0x0000b9f0
        /*0eb8*/ 	.word	0x00000000
        /*0ebc*/ 	.word	0x00000000
        /*0ec0*/ 	.short	0x010a
        /*0ec2*/ 	.byte	0xff
	.zero		1


	//   ....[218]....
        /*0ec4*/ 	.word	0x0000ba50
        /*0ec8*/ 	.word	0x00000000
        /*0ecc*/ 	.word	0x00000000
        /*0ed0*/ 	.short	0x010a
        /*0ed2*/ 	.byte	0xff
	.zero		1


	//   ....[219]....
        /*0ed4*/ 	.word	0x0000bab0
        /*0ed8*/ 	.word	0x00000000
        /*0edc*/ 	.word	0x00000000
        /*0ee0*/ 	.short	0x010a
        /*0ee2*/ 	.byte	0xff
	.zero		1


	//   ....[220]....
        /*0ee4*/ 	.word	0x0000bb10
        /*0ee8*/ 	.word	0x00000000
        /*0eec*/ 	.word	0x00000000
        /*0ef0*/ 	.short	0x010a
        /*0ef2*/ 	.byte	0xff
	.zero		1


	//   ....[221]....
        /*0ef4*/ 	.word	0x0000bb70
        /*0ef8*/ 	.word	0x00000000
        /*0efc*/ 	.word	0x00000000
        /*0f00*/ 	.short	0x010a
        /*0f02*/ 	.byte	0xff
	.zero		1


	//   ....[222]....
        /*0f04*/ 	.word	0x0000bbd0
        /*0f08*/ 	.word	0x00000000
        /*0f0c*/ 	.word	0x00000000
        /*0f10*/ 	.short	0x010a
        /*0f12*/ 	.byte	0xff
	.zero		1


	//   ....[223]....
        /*0f14*/ 	.word	0x0000bc30
        /*0f18*/ 	.word	0x00000000
        /*0f1c*/ 	.word	0x00000000
        /*0f20*/ 	.short	0x010a
        /*0f22*/ 	.byte	0xff
	.zero		1


	//   ....[224]....
        /*0f24*/ 	.word	0x0000bc90
        /*0f28*/ 	.word	0x00000000
        /*0f2c*/ 	.word	0x00000000
        /*0f30*/ 	.short	0x010a
        /*0f32*/ 	.byte	0xff
	.zero		1


	//   ....[225]....
        /*0f34*/ 	.word	0x0000bcf0
        /*0f38*/ 	.word	0x00000000
        /*0f3c*/ 	.word	0x00000000
        /*0f40*/ 	.short	0x010a
        /*0f42*/ 	.byte	0xff
	.zero		1


	//   ....[226]....
        /*0f44*/ 	.word	0x0000bd50
        /*0f48*/ 	.word	0x00000000
        /*0f4c*/ 	.word	0x00000000
        /*0f50*/ 	.short	0x010a
        /*0f52*/ 	.byte	0xff
	.zero		1


	//   ....[227]....
        /*0f54*/ 	.word	0x0000bdb0
        /*0f58*/ 	.word	0x00000000
        /*0f5c*/ 	.word	0x00000000
        /*0f60*/ 	.short	0x010a
        /*0f62*/ 	.byte	0xff
	.zero		1


	//   ....[228]....
        /*0f64*/ 	.word	0x0000be10
        /*0f68*/ 	.word	0x00000000
        /*0f6c*/ 	.word	0x00000000
        /*0f70*/ 	.short	0x010a
        /*0f72*/ 	.byte	0xff
	.zero		1


	//   ....[229]....
        /*0f74*/ 	.word	0x0000be70
        /*0f78*/ 	.word	0x00000000
        /*0f7c*/ 	.word	0x00000000
        /*0f80*/ 	.short	0x010a
        /*0f82*/ 	.byte	0xff
	.zero		1


	//   ....[230]....
        /*0f84*/ 	.word	0x0000bed0
        /*0f88*/ 	.word	0x00000000
        /*0f8c*/ 	.word	0x00000000
        /*0f90*/ 	.short	0x010a
        /*0f92*/ 	.byte	0xff
	.zero		1


	//   ....[231]....
        /*0f94*/ 	.word	0x0000bf30
        /*0f98*/ 	.word	0x00000000
        /*0f9c*/ 	.word	0x00000000
        /*0fa0*/ 	.short	0x010a
        /*0fa2*/ 	.byte	0xff
	.zero		1


	//   ....[232]....
        /*0fa4*/ 	.word	0x0000bf90
        /*0fa8*/ 	.word	0x00000000
        /*0fac*/ 	.word	0x00000000
        /*0fb0*/ 	.short	0x010a
        /*0fb2*/ 	.byte	0xff
	.zero		1


	//   ....[233]....
        /*0fb4*/ 	.word	0x0000bff0
        /*0fb8*/ 	.word	0x00000000
        /*0fbc*/ 	.word	0x00000000
        /*0fc0*/ 	.short	0x010a
        /*0fc2*/ 	.byte	0xff
	.zero		1


	//   ....[234]....
        /*0fc4*/ 	.word	0x0000c050
        /*0fc8*/ 	.word	0x00000000
        /*0fcc*/ 	.word	0x00000000
        /*0fd0*/ 	.short	0x010a
        /*0fd2*/ 	.byte	0xff
	.zero		1


	//   ....[235]....
        /*0fd4*/ 	.word	0x0000c0b0
        /*0fd8*/ 	.word	0x00000000
        /*0fdc*/ 	.word	0x00000000
        /*0fe0*/ 	.short	0x010a
        /*0fe2*/ 	.byte	0xff
	.zero		1


	//   ....[236]....
        /*0fe4*/ 	.word	0x0000c110
        /*0fe8*/ 	.word	0x00000000
        /*0fec*/ 	.word	0x00000000
        /*0ff0*/ 	.short	0x010a
        /*0ff2*/ 	.byte	0xff
	.zero		1


	//   ....[237]....
        /*0ff4*/ 	.word	0x0000c160
        /*0ff8*/ 	.word	0x00000002
        /*0ffc*/ 	.word	0x000002c0
        /*1000*/ 	.short	0x010a
        /*1002*/ 	.byte	0xff
	.zero		1


	//   ....[238]....
        /*1004*/ 	.word	0x0000c1c0
        /*1008*/ 	.word	0x00000002
        /*100c*/ 	.word	0x00000270
        /*1010*/ 	.short	0x010a
        /*1012*/ 	.byte	0xff
	.zero		1


	//   ....[239]....
        /*1014*/ 	.word	0x0000c210
        /*1018*/ 	.word	0x00000002
        /*101c*/ 	.word	0x00000260
        /*1020*/ 	.short	0x010a
        /*1022*/ 	.byte	0xff
	.zero		1


	//   ....[240]....
        /*1024*/ 	.word	0x0000c270
        /*1028*/ 	.word	0x00000000
        /*102c*/ 	.word	0x00000270
        /*1030*/ 	.short	0x010a
        /*1032*/ 	.byte	0xff
	.zero		1


	//   ....[241]....
        /*1034*/ 	.word	0x0000c2d0
        /*1038*/ 	.word	0x00000000
        /*103c*/ 	.word	0x00000008
        /*1040*/ 	.short	0x010a
        /*1042*/ 	.byte	0xff
	.zero		1


	//   ....[242]....
        /*1044*/ 	.word	0x0000c3b0
        /*1048*/ 	.word	0x00000000
        /*104c*/ 	.word	0x00000008
        /*1050*/ 	.short	0x010a
        /*1052*/ 	.byte	0xff
	.zero		1


	//   ....[243]....
        /*1054*/ 	.word	0x0000c400
        /*1058*/ 	.word	0x00000000
        /*105c*/ 	.word	0x00000260
        /*1060*/ 	.short	0x010a
        /*1062*/ 	.byte	0xff
	.zero		1


	//   ....[244]....
        /*1064*/ 	.word	0x0000c460
        /*1068*/ 	.word	0x00000000
        /*106c*/ 	.word	0x000002a0
        /*1070*/ 	.short	0x010a
        /*1072*/ 	.byte	0xff
	.zero		1


	//   ....[245]....
        /*1074*/ 	.word	0x0000c4c0
        /*1078*/ 	.word	0x00000000
        /*107c*/ 	.word	0x00000000
        /*1080*/ 	.short	0x010a
        /*1082*/ 	.byte	0xff
	.zero		1


	//   ....[246]....
        /*1084*/ 	.word	0x0000c520
        /*1088*/ 	.word	0x00000000
        /*108c*/ 	.word	0x00000000
        /*1090*/ 	.short	0x010a
        /*1092*/ 	.byte	0xff
	.zero		1


	//   ....[247]....
        /*1094*/ 	.word	0x0000c580
        /*1098*/ 	.word	0x00000000
        /*109c*/ 	.word	0x00000000
        /*10a0*/ 	.short	0x010a
        /*10a2*/ 	.byte	0xff
	.zero		1


	//   ....[248]....
        /*10a4*/ 	.word	0x0000c5e0
        /*10a8*/ 	.word	0x00000000
        /*10ac*/ 	.word	0x00000000
        /*10b0*/ 	.short	0x010a
        /*10b2*/ 	.byte	0xff
	.zero		1


	//   ....[249]....
        /*10b4*/ 	.word	0x0000c640
        /*10b8*/ 	.word	0x00000000
        /*10bc*/ 	.word	0x000002e0
        /*10c0*/ 	.short	0x010a
        /*10c2*/ 	.byte	0xff
	.zero		1


	//   ....[250]....
        /*10c4*/ 	.word	0x0000c690
        /*10c8*/ 	.word	0x0000000c
        /*10cc*/ 	.word	0x00000260
        /*10d0*/ 	.short	0x010a
        /*10d2*/ 	.byte	0xff
	.zero		1


	//   ....[251]....
        /*10d4*/ 	.word	0x0000c6f0
        /*10d8*/ 	.word	0x00000000
        /*10dc*/ 	.word	0x00000258
        /*10e0*/ 	.short	0x010a
        /*10e2*/ 	.byte	0xff
	.zero		1


	//   ....[252]....
        /*10e4*/ 	.word	0x0000c750
        /*10e8*/ 	.word	0x00000000
        /*10ec*/ 	.word	0x00000230
        /*10f0*/ 	.short	0x010a
        /*10f2*/ 	.byte	0xff
	.zero		1


	//   ....[253]....
        /*10f4*/ 	.word	0x0000c7b0
        /*10f8*/ 	.word	0x00000000
        /*10fc*/ 	.word	0x00000238
        /*1100*/ 	.short	0x010a
        /*1102*/ 	.byte	0xff
	.zero		1


	//   ....[254]....
        /*1104*/ 	.word	0x0000c810
        /*1108*/ 	.word	0x00000000
        /*110c*/ 	.word	0x00000240
        /*1110*/ 	.short	0x010a
        /*1112*/ 	.byte	0xff
	.zero		1


	//   ....[255]....
        /*1114*/ 	.word	0x0000c870
        /*1118*/ 	.word	0x00000000
        /*111c*/ 	.word	0x00000248
        /*1120*/ 	.short	0x010a
        /*1122*/ 	.byte	0xff
	.zero		1


	//   ....[0]....
        /*1124*/ 	.word	0x0000c8d0
        /*1128*/ 	.word	0x00000000
        /*112c*/ 	.word	0x00000230
        /*1130*/ 	.short	0x010a
        /*1132*/ 	.byte	0xff
	.zero		1


	//   ....[1]....
        /*1134*/ 	.word	0x0000c930
        /*1138*/ 	.word	0x00000000
        /*113c*/ 	.word	0x00000238
        /*1140*/ 	.short	0x010a
        /*1142*/ 	.byte	0xff
	.zero		1


	//   ....[2]....
        /*1144*/ 	.word	0x0000c990
        /*1148*/ 	.word	0x00000000
        /*114c*/ 	.word	0x00000240
        /*1150*/ 	.short	0x010a
        /*1152*/ 	.byte	0xff
	.zero		1


	//   ....[3]....
        /*1154*/ 	.word	0x0000c9e0
        /*1158*/ 	.word	0x00000003
        /*115c*/ 	.word	0x00000260
        /*1160*/ 	.short	0x010a
        /*1162*/ 	.byte	0xff
	.zero		1


	//   ....[4]....
        /*1164*/ 	.word	0x0000ca30
        /*1168*/ 	.word	0x00000005
        /*116c*/ 	.word	0x00000210
        /*1170*/ 	.short	0x010a
        /*1172*/ 	.byte	0xff
	.zero		1


	//   ....[5]....
        /*1174*/ 	.word	0x0000ca80
        /*1178*/ 	.word	0x0000005c
        /*117c*/ 	.word	0x00000280
        /*1180*/ 	.short	0x010a
        /*1182*/ 	.byte	0xff
	.zero		1


	//   ....[6]....
        /*1184*/ 	.word	0x0000cad0
        /*1188*/ 	.word	0x00000070
        /*118c*/ 	.word	0x00000210
        /*1190*/ 	.short	0x010a
        /*1192*/ 	.byte	0xff
	.zero		1


	//   ....[7]....
        /*1194*/ 	.word	0x0000cb20
        /*1198*/ 	.word	0x00000070
        /*119c*/ 	.word	0x00000210
        /*11a0*/ 	.short	0x010a
        /*11a2*/ 	.byte	0xff
	.zero		1


	//   ....[8]....
        /*11a4*/ 	.word	0x0000cb70
        /*11a8*/ 	.word	0x00000067
        /*11ac*/ 	.word	0x00000210
        /*11b0*/ 	.short	0x010a
        /*11b2*/ 	.byte	0xff
	.zero		1


	//----- nvinfo : EIATTR_NUM_MBARRIERS
	.align		4
.L_48:
        /*11b4*/ 	.byte	0x03, 0x38
        /*11b6*/ 	.short	0x005d


	//----- nvinfo : EIATTR_EXIT_INSTR_OFFSETS
	.align		4
        /*11b8*/ 	.byte	0x04, 0x1c
        /*11ba*/ 	.short	(.L_50 - .L_49)


	//   ....[0]....
.L_49:
        /*11bc*/ 	.word	0x000041b0


	//   ....[1]....
        /*11c0*/ 	.word	0x000046a0


	//   ....[2]....
        /*11c4*/ 	.word	0x00004700


	//   ....[3]....
        /*11c8*/ 	.word	0x00005930


	//   ....[4]....
        /*11cc*/ 	.word	0x00006c40


	//   ....[5]....
        /*11d0*/ 	.word	0x00006c80


	//   ....[6]....
        /*11d4*/ 	.word	0x0000b3f0


	//----- nvinfo : EIATTR_MAX_THREADS
	.align		4
.L_50:
        /*11d8*/ 	.byte	0x04, 0x05
        /*11da*/ 	.short	(.L_52 - .L_51)
.L_51:
        /*11dc*/ 	.word	0x00000100
        /*11e0*/ 	.word	0x00000001
        /*11e4*/ 	.word	0x00000001


	//----- nvinfo : EIATTR_CRS_STACK_SIZE
	.align		4
.L_52:
        /*11e8*/ 	.byte	0x04, 0x1e
        /*11ea*/ 	.short	(.L_54 - .L_53)
.L_53:
        /*11ec*/ 	.word	0x00000000


	//----- nvinfo : EIATTR_CBANK_PARAM_SIZE
	.align		4
.L_54:
        /*11f0*/ 	.byte	0x03, 0x19
        /*11f2*/ 	.short	0x0800


	//----- nvinfo : EIATTR_PARAM_CBANK
	.align		4
        /*11f4*/ 	.byte	0x04, 0x0a
        /*11f6*/ 	.short	(.L_56 - .L_55)
	.align		4
.L_55:
        /*11f8*/ 	.word	index@(.nv.constant0._ZN7cutlass13device_kernelINS_4gemm6kernel13GemmUniversalIN4cute5tupleIJiiiiEEENS1_10collective13CollectiveMmaINS1_35MainloopSm100TmaUmmaWarpSpecializedILi33ELi2ELi4ENS5_IJNS4_1CILi4EEESB_NSA_ILi1EEEEEEEENS5_IJNSA_ILi128EEENSA_ILi256EEENSA_ILi32EEEEEENS_12float_e4m3_tENS5_IJlSC_lEEESJ_SK_NS4_8TiledMMAINS4_8MMA_AtomIJNS4_10MMA_TraitsINS4_25SM100_MMA_F8F6F4_2x1SM_SSEJSJ_SJ_fSF_SG_NS4_17integral_constantINS4_4UMMA5MajorELSR_0EEESS_NSP_INSQ_7ScaleInELST_0EEESU_EEEEEENS4_6LayoutINS5_IJSC_SC_SC_EEENS5_IJNSA_ILi0EEESZ_SZ_EEEEENS5_IJNS4_10UnderscoreES12_S12_EEEEENS4_28SM100_TMA_2SM_LOAD_MULTICASTENS4_14ComposedLayoutINS4_7SwizzleILi1ELi4ELi3EEENS4_18smem_ptr_flag_bitsILi8EEENSX_INS5_IJNSA_ILi8EEESH_EEENS5_IJSH_SC_EEEEEEEvNS4_8identityES15_S1F_vS1G_EENS_8epilogue10collective18CollectiveEpilogueINS1I_23Sm100TmaWarpSpecializedILi4ELi2ELi32ELb0ELb0EEEJNS5_IJNSA_ILi64EEESG_SH_EEENS5_IJNSX_IS1N_SC_EENSX_INS5_IJSH_NSA_ILi2EEEEEENS5_IJSC_SF_EEEEEEEESJ_SK_SJ_SK_NS1I_6fusion15FusionCallbacksIS1M_NS1V_17LinearCombinationISJ_fSJ_fLNS_15FloatRoundStyleE2EEES1O_S1U_JEEENS4_5SM1004TMEM4LOAD26SM100_TMEM_LOAD_32dp32b32xENS4_13SM90_TMA_LOADES1F_NS4_39AutoVectorizingCopyWithAssumedAlignmentILi128EEENS4_14SM90_TMA_STOREES1F_S27_S27_EEEvvEEEEvNT_6ParamsE)
        /*11fc*/ 	.short	0x0380
        /*11fe*/ 	.short	0x0800


	//----- nvinfo : EIATTR_SW_WAR
	.align		4
.L_56:
        /*1200*/ 	.byte	0x04, 0x36
        /*1202*/ 	.short	(.L_58 - .L_57)
.L_57:
        /*1204*/ 	.word	0x00000008
.L_58:


//--------------------- .nv.callgraph             --------------------------
	.section	.nv.callgraph,"",@"SHT_CUDA_CALLGRAPH"
	.align	4
	.sectionentsize	8
	.align		4
        /*0000*/ 	.word	0x00000000
	.align		4
        /*0004*/ 	.word	0xffffffff
	.align		4
        /*0008*/ 	.word	index@(_ZN7cutlass13device_kernelINS_4gemm6kernel13GemmUniversalIN4cute5tupleIJiiiiEEENS1_10collective13CollectiveMmaINS1_35MainloopSm100TmaUmmaWarpSpecializedILi33ELi2ELi4ENS5_IJNS4_1CILi4EEESB_NSA_ILi1EEEEEEEENS5_IJNSA_ILi128EEENSA_ILi256EEENSA_ILi32EEEEEENS_12float_e4m3_tENS5_IJlSC_lEEESJ_SK_NS4_8TiledMMAINS4_8MMA_AtomIJNS4_10MMA_TraitsINS4_25SM100_MMA_F8F6F4_2x1SM_SSEJSJ_SJ_fSF_SG_NS4_17integral_constantINS4_4UMMA5MajorELSR_0EEESS_NSP_INSQ_7ScaleInELST_0EEESU_EEEEEENS4_6LayoutINS5_IJSC_SC_SC_EEENS5_IJNSA_ILi0EEESZ_SZ_EEEEENS5_IJNS4_10UnderscoreES12_S12_EEEEENS4_28SM100_TMA_2SM_LOAD_MULTICASTENS4_14ComposedLayoutINS4_7SwizzleILi1ELi4ELi3EEENS4_18smem_ptr_flag_bitsILi8EEENSX_INS5_IJNSA_ILi8EEESH_EEENS5_IJSH_SC_EEEEEEEvNS4_8identityES15_S1F_vS1G_EENS_8epilogue10collective18CollectiveEpilogueINS1I_23Sm100TmaWarpSpecializedILi4ELi2ELi32ELb0ELb0EEEJNS5_IJNSA_ILi64EEESG_SH_EEENS5_IJNSX_IS1N_SC_EENSX_INS5_IJSH_NSA_ILi2EEEEEENS5_IJSC_SF_EEEEEEEESJ_SK_SJ_SK_NS1I_6fusion15FusionCallbacksIS1M_NS1V_17LinearCombinationISJ_fSJ_fLNS_15FloatRoundStyleE2EEES1O_S1U_JEEENS4_5SM1004TMEM4LOAD26SM100_TMEM_LOAD_32dp32b32xENS4_13SM90_TMA_LOADES1F_NS4_39AutoVectorizingCopyWithAssumedAlignmentILi128EEENS4_14SM90_TMA_STOREES1F_S27_S27_EEEvvEEEEvNT_6ParamsE)
	.align		4
        /*000c*/ 	.word	index@(__assertfail)
	.align		4
        /*0010*/ 	.word	0x00000000
	.align		4
        /*0014*/ 	.word	0xfffffffe
	.align		4
        /*0018*/ 	.word	0x00000000
	.align		4
        /*001c*/ 	.word	0xfffffffd
	.align		4
        /*0020*/ 	.word	0x00000000
	.align		4
        /*0024*/ 	.word	0xfffffffc


//--------------------- .nv.constant4             --------------------------
	.section	.nv.constant4,"a",@progbits
	.align	8
	.align		8
.nv.constant4:
        /*0000*/ 	.dword	__assertfail
	.align		8
        /*0008*/ 	.dword	__unnamed_1
	.align		8
        /*0010*/ 	.dword	__unnamed_2
	.align		8
        /*0018*/ 	.dword	__unnamed_3
	.align		8
        /*0020*/ 	.dword	_ZN40_INTERNAL_dd2df7d9_4_k_cu_b7c7f3a0_304094cuda3std3__45__cpo5beginE
	.align		8
        /*0028*/ 	.dword	_ZN40_INTERNAL_dd2df7d9_4_k_cu_b7c7f3a0_304094cuda3std3__45__cpo3endE
	.align		8
        /*0030*/ 	.dword	_ZN40_INTERNAL_dd2df7d9_4_k_cu_b7c7f3a0_304094cuda3std3__45__cpo6cbeginE
	.align		8
        /*0038*/ 	.dword	_ZN40_INTERNAL_dd2df7d9_4_k_cu_b7c7f3a0_304094cuda3std3__45__cpo4cendE
	.align		8
        /*0040*/ 	.dword	_ZN40_INTERNAL_dd2df7d9_4_k_cu_b7c7f3a0_304094cuda3std3__442_GLOBAL__N__dd2df7d9_4_k_cu_b7c7f3a0_304096ignoreE
	.align		8
        /*0048*/ 	.dword	_ZN40_INTERNAL_dd2df7d9_4_k_cu_b7c7f3a0_304094cuda3std3__419piecewise_constructE
	.align		8
        /*0050*/ 	.dword	_ZN40_INTERNAL_dd2df7d9_4_k_cu_b7c7f3a0_304094cuda3std3__48in_placeE
	.align		8
        /*0058*/ 	.dword	_ZN40_INTERNAL_dd2df7d9_4_k_cu_b7c7f3a0_304094cuda3std6ranges3__45__cpo4swapE
	.align		8
        /*0060*/ 	.dword	_ZN40_INTERNAL_dd2df7d9_4_k_cu_b7c7f3a0_304094cuda3std6ranges3__45__cpo9iter_moveE
	.align		8
        /*0068*/ 	.dword	_ZN40_INTERNAL_dd2df7d9_4_k_cu_b7c7f3a0_304094cute7productE
	.align		8
        /*0070*/ 	.dword	_ZN40_INTERNAL_dd2df7d9_4_k_cu_b7c7f3a0_304094cute1_E
	.align		8
        /*0078*/ 	.dword	$str$25
	.align		8
        /*0080*/ 	.dword	$str$26
	.align		8
        /*0088*/ 	.dword	$str$27
	.align		8
        /*0090*/ 	.dword	$str$28


//--------------------- .text._ZN7cutlass13device_kernelINS_4gemm6kernel13GemmUniversalIN4cute5tupleIJiiiiEEENS1_10collective13CollectiveMmaINS1_35MainloopSm100TmaUmmaWarpSpecializedILi33ELi2ELi4ENS5_IJNS4_1CILi4EEESB_NSA_ILi1EEEEEEEENS5_IJNSA_ILi128EEENSA_ILi256EEENSA_ILi32EEEEEENS_12float_e4m3_tENS5_IJlSC_lEEESJ_SK_NS4_8TiledMMAINS4_8MMA_AtomIJNS4_10MMA_TraitsINS4_25SM100_MMA_F8F6F4_2x1SM_SSEJSJ_SJ_fSF_SG_NS4_17integral_constantINS4_4UMMA5MajorELSR_0EEESS_NSP_INSQ_7ScaleInELST_0EEESU_EEEEEENS4_6LayoutINS5_IJSC_SC_SC_EEENS5_IJNSA_ILi0EEESZ_SZ_EEEEENS5_IJNS4_10UnderscoreES12_S12_EEEEENS4_28SM100_TMA_2SM_LOAD_MULTICASTENS4_14ComposedLayoutINS4_7SwizzleILi1ELi4ELi3EEENS4_18smem_ptr_flag_bitsILi8EEENSX_INS5_IJNSA_ILi8EEESH_EEENS5_IJSH_SC_EEEEEEEvNS4_8identityES15_S1F_vS1G_EENS_8epilogue10collective18CollectiveEpilogueINS1I_23Sm100TmaWarpSpecializedILi4ELi2ELi32ELb0ELb0EEEJNS5_IJNSA_ILi64EEESG_SH_EEENS5_IJNSX_IS1N_SC_EENSX_INS5_IJSH_NSA_ILi2EEEEEENS5_IJSC_SF_EEEEEEEESJ_SK_SJ_SK_NS1I_6fusion15FusionCallbacksIS1M_NS1V_17LinearCombinationISJ_fSJ_fLNS_15FloatRoundStyleE2EEES1O_S1U_JEEENS4_5SM1004TMEM4LOAD26SM100_TMEM_LOAD_32dp32b32xENS4_13SM90_TMA_LOADES1F_NS4_39AutoVectorizingCopyWithAssumedAlignmentILi128EEENS4_14SM90_TMA_STOREES1F_S27_S27_EEEvvEEEEvNT_6ParamsE --------------------------
	.section	.text._ZN7cutlass13device_kernelINS_4gemm6kernel13GemmUniversalIN4cute5tupleIJiiiiEEENS1_10collective13CollectiveMmaINS1_35MainloopSm100TmaUmmaWarpSpecializedILi33ELi2ELi4ENS5_IJNS4_1CILi4EEESB_NSA_ILi1EEEEEEEENS5_IJNSA_ILi128EEENSA_ILi256EEENSA_ILi32EEEEEENS_12float_e4m3_tENS5_IJlSC_lEEESJ_SK_NS4_8TiledMMAINS4_8MMA_AtomIJNS4_10MMA_TraitsINS4_25SM100_MMA_F8F6F4_2x1SM_SSEJSJ_SJ_fSF_SG_NS4_17integral_constantINS4_4UMMA5MajorELSR_0EEESS_NSP_INSQ_7ScaleInELST_0EEESU_EEEEEENS4_6LayoutINS5_IJSC_SC_SC_EEENS5_IJNSA_ILi0EEESZ_SZ_EEEEENS5_IJNS4_10UnderscoreES12_S12_EEEEENS4_28SM100_TMA_2SM_LOAD_MULTICASTENS4_14ComposedLayoutINS4_7SwizzleILi1ELi4ELi3EEENS4_18smem_ptr_flag_bitsILi8EEENSX_INS5_IJNSA_ILi8EEESH_EEENS5_IJSH_SC_EEEEEEEvNS4_8identityES15_S1F_vS1G_EENS_8epilogue10collective18CollectiveEpilogueINS1I_23Sm100TmaWarpSpecializedILi4ELi2ELi32ELb0ELb0EEEJNS5_IJNSA_ILi64EEESG_SH_EEENS5_IJNSX_IS1N_SC_EENSX_INS5_IJSH_NSA_ILi2EEEEEENS5_IJSC_SF_EEEEEEEESJ_SK_SJ_SK_NS1I_6fusion15FusionCallbacksIS1M_NS1V_17LinearCombinationISJ_fSJ_fLNS_15FloatRoundStyleE2EEES1O_S1U_JEEENS4_5SM1004TMEM4LOAD26SM100_TMEM_LOAD_32dp32b32xENS4_13SM90_TMA_LOADES1F_NS4_39AutoVectorizingCopyWithAssumedAlignmentILi128EEENS4_14SM90_TMA_STOREES1F_S27_S27_EEEvvEEEEvNT_6ParamsE,"ax",@progbits
	.align	128
.text._ZN7cutlass13device_kernelINS_4gemm6kernel13GemmUniversalIN4cute5tupleIJiiiiEEENS1_10collective13CollectiveMmaINS1_35MainloopSm100TmaUmmaWarpSpecializedILi33ELi2ELi4ENS5_IJNS4_1CILi4EEESB_NSA_ILi1EEEEEEEENS5_IJNSA_ILi128EEENSA_ILi256EEENSA_ILi32EEEEEENS_12float_e4m3_tENS5_IJlSC_lEEESJ_SK_NS4_8TiledMMAINS4_8MMA_AtomIJNS4_10MMA_TraitsINS4_25SM100_MMA_F8F6F4_2x1SM_SSEJSJ_SJ_fSF_SG_NS4_17integral_constantINS4_4UMMA5MajorELSR_0EEESS_NSP_INSQ_7ScaleInELST_0EEESU_EEEEEENS4_6LayoutINS5_IJSC_SC_SC_EEENS5_IJNSA_ILi0EEESZ_SZ_EEEEENS5_IJNS4_10UnderscoreES12_S12_EEEEENS4_28SM100_TMA_2SM_LOAD_MULTICASTENS4_14ComposedLayoutINS4_7SwizzleILi1ELi4ELi3EEENS4_18smem_ptr_flag_bitsILi8EEENSX_INS5_IJNSA_ILi8EEESH_EEENS5_IJSH_SC_EEEEEEEvNS4_8identityES15_S1F_vS1G_EENS_8epilogue10collective18CollectiveEpilogueINS1I_23Sm100TmaWarpSpecializedILi4ELi2ELi32ELb0ELb0EEEJNS5_IJNSA_ILi64EEESG_SH_EEENS5_IJNSX_IS1N_SC_EENSX_INS5_IJSH_NSA_ILi2EEEEEENS5_IJSC_SF_EEEEEEEESJ_SK_SJ_SK_NS1I_6fusion15FusionCallbacksIS1M_NS1V_17LinearCombinationISJ_fSJ_fLNS_15FloatRoundStyleE2EEES1O_S1U_JEEENS4_5SM1004TMEM4LOAD26SM100_TMEM_LOAD_32dp32b32xENS4_13SM90_TMA_LOADES1F_NS4_39AutoVectorizingCopyWithAssumedAlignmentILi128EEENS4_14SM90_TMA_STOREES1F_S27_S27_EEEvvEEEEvNT_6ParamsE:
        .type           _ZN7cutlass13device_kernelINS_4gemm6kernel13GemmUniversalIN4cute5tupleIJiiiiEEENS1_10collective13CollectiveMmaINS1_35MainloopSm100TmaUmmaWarpSpecializedILi33ELi2ELi4ENS5_IJNS4_1CILi4EEESB_NSA_ILi1EEEEEEEENS5_IJNSA_ILi128EEENSA_ILi256EEENSA_ILi32EEEEEENS_12float_e4m3_tENS5_IJlSC_lEEESJ_SK_NS4_8TiledMMAINS4_8MMA_AtomIJNS4_10MMA_TraitsINS4_25SM100_MMA_F8F6F4_2x1SM_SSEJSJ_SJ_fSF_SG_NS4_17integral_constantINS4_4UMMA5MajorELSR_0EEESS_NSP_INSQ_7ScaleInELST_0EEESU_EEEEEENS4_6LayoutINS5_IJSC_SC_SC_EEENS5_IJNSA_ILi0EEESZ_SZ_EEEEENS5_IJNS4_10UnderscoreES12_S12_EEEEENS4_28SM100_TMA_2SM_LOAD_MULTICASTENS4_14ComposedLayoutINS4_7SwizzleILi1ELi4ELi3EEENS4_18smem_ptr_flag_bitsILi8EEENSX_INS5_IJNSA_ILi8EEESH_EEENS5_IJSH_SC_EEEEEEEvNS4_8identityES15_S1F_vS1G_EENS_8epilogue10collective18CollectiveEpilogueINS1I_23Sm100TmaWarpSpecializedILi4ELi2ELi32ELb0ELb0EEEJNS5_IJNSA_ILi64EEESG_SH_EEENS5_IJNSX_IS1N_SC_EENSX_INS5_IJSH_NSA_ILi2EEEEEENS5_IJSC_SF_EEEEEEEESJ_SK_SJ_SK_NS1I_6fusion15FusionCallbacksIS1M_NS1V_17LinearCombinationISJ_fSJ_fLNS_15FloatRoundStyleE2EEES1O_S1U_JEEENS4_5SM1004TMEM4LOAD26SM100_TMEM_LOAD_32dp32b32xENS4_13SM90_TMA_LOADES1F_NS4_39AutoVectorizingCopyWithAssumedAlignmentILi128EEENS4_14SM90_TMA_STOREES1F_S27_S27_EEEvvEEEEvNT_6ParamsE,@function
        .size           _ZN7cutlass13device_kernelINS_4gemm6kernel13GemmUniversalIN4cute5tupleIJiiiiEEENS1_10collective13CollectiveMmaINS1_35MainloopSm100TmaUmmaWarpSpecializedILi33ELi2ELi4ENS5_IJNS4_1CILi4EEESB_NSA_ILi1EEEEEEEENS5_IJNSA_ILi128EEENSA_ILi256EEENSA_ILi32EEEEEENS_12float_e4m3_tENS5_IJlSC_lEEESJ_SK_NS4_8TiledMMAINS4_8MMA_AtomIJNS4_10MMA_TraitsINS4_25SM100_MMA_F8F6F4_2x1SM_SSEJSJ_SJ_fSF_SG_NS4_17integral_constantINS4_4UMMA5MajorELSR_0EEESS_NSP_INSQ_7ScaleInELST_0EEESU_EEEEEENS4_6LayoutINS5_IJSC_SC_SC_EEENS5_IJNSA_ILi0EEESZ_SZ_EEEEENS5_IJNS4_10UnderscoreES12_S12_EEEEENS4_28SM100_TMA_2SM_LOAD_MULTICASTENS4_14ComposedLayoutINS4_7SwizzleILi1ELi4ELi3EEENS4_18smem_ptr_flag_bitsILi8EEENSX_INS5_IJNSA_ILi8EEESH_EEENS5_IJSH_SC_EEEEEEEvNS4_8identityES15_S1F_vS1G_EENS_8epilogue10collective18CollectiveEpilogueINS1I_23Sm100TmaWarpSpecializedILi4ELi2ELi32ELb0ELb0EEEJNS5_IJNSA_ILi64EEESG_SH_EEENS5_IJNSX_IS1N_SC_EENSX_INS5_IJSH_NSA_ILi2EEEEEENS5_IJSC_SF_EEEEEEEESJ_SK_SJ_SK_NS1I_6fusion15FusionCallbacksIS1M_NS1V_17LinearCombinationISJ_fSJ_fLNS_15FloatRoundStyleE2EEES1O_S1U_JEEENS4_5SM1004TMEM4LOAD26SM100_TMEM_LOAD_32dp32b32xENS4_13SM90_TMA_LOADES1F_NS4_39AutoVectorizingCopyWithAssumedAlignmentILi128EEENS4_14SM90_TMA_STOREES1F_S27_S27_EEEvvEEEEvNT_6ParamsE,(.L_x_279 - _ZN7cutlass13device_kernelINS_4gemm6kernel13GemmUniversalIN4cute5tupleIJiiiiEEENS1_10collective13CollectiveMmaINS1_35MainloopSm100TmaUmmaWarpSpecializedILi33ELi2ELi4ENS5_IJNS4_1CILi4EEESB_NSA_ILi1EEEEEEEENS5_IJNSA_ILi128EEENSA_ILi256EEENSA_ILi32EEEEEENS_12float_e4m3_tENS5_IJlSC_lEEESJ_SK_NS4_8TiledMMAINS4_8MMA_AtomIJNS4_10MMA_TraitsINS4_25SM100_MMA_F8F6F4_2x1SM_SSEJSJ_SJ_fSF_SG_NS4_17integral_constantINS4_4UMMA5MajorELSR_0EEESS_NSP_INSQ_7ScaleInELST_0EEESU_EEEEEENS4_6LayoutINS5_IJSC_SC_SC_EEENS5_IJNSA_ILi0EEESZ_SZ_EEEEENS5_IJNS4_10UnderscoreES12_S12_EEEEENS4_28SM100_TMA_2SM_LOAD_MULTICASTENS4_14ComposedLayoutINS4_7SwizzleILi1ELi4ELi3EEENS4_18smem_ptr_flag_bitsILi8EEENSX_INS5_IJNSA_ILi8EEESH_EEENS5_IJSH_SC_EEEEEEEvNS4_8identityES15_S1F_vS1G_EENS_8epilogue10collective18CollectiveEpilogueINS1I_23Sm100TmaWarpSpecializedILi4ELi2ELi32ELb0ELb0EEEJNS5_IJNSA_ILi64EEESG_SH_EEENS5_IJNSX_IS1N_SC_EENSX_INS5_IJSH_NSA_ILi2EEEEEENS5_IJSC_SF_EEEEEEEESJ_SK_SJ_SK_NS1I_6fusion15FusionCallbacksIS1M_NS1V_17LinearCombinationISJ_fSJ_fLNS_15FloatRoundStyleE2EEES1O_S1U_JEEENS4_5SM1004TMEM4LOAD26SM100_TMEM_LOAD_32dp32b32xENS4_13SM90_TMA_LOADES1F_NS4_39AutoVectorizingCopyWithAssumedAlignmentILi128EEENS4_14SM90_TMA_STOREES1F_S27_S27_EEEvvEEEEvNT_6ParamsE)
        .other          _ZN7cutlass13device_kernelINS_4gemm6kernel13GemmUniversalIN4cute5tupleIJiiiiEEENS1_10collective13CollectiveMmaINS1_35MainloopSm100TmaUmmaWarpSpecializedILi33ELi2ELi4ENS5_IJNS4_1CILi4EEESB_NSA_ILi1EEEEEEEENS5_IJNSA_ILi128EEENSA_ILi256EEENSA_ILi32EEEEEENS_12float_e4m3_tENS5_IJlSC_lEEESJ_SK_NS4_8TiledMMAINS4_8MMA_AtomIJNS4_10MMA_TraitsINS4_25SM100_MMA_F8F6F4_2x1SM_SSEJSJ_SJ_fSF_SG_NS4_17integral_constantINS4_4UMMA5MajorELSR_0EEESS_NSP_INSQ_7ScaleInELST_0EEESU_EEEEEENS4_6LayoutINS5_IJSC_SC_SC_EEENS5_IJNSA_ILi0EEESZ_SZ_EEEEENS5_IJNS4_10UnderscoreES12_S12_EEEEENS4_28SM100_TMA_2SM_LOAD_MULTICASTENS4_14ComposedLayoutINS4_7SwizzleILi1ELi4ELi3EEENS4_18smem_ptr_flag_bitsILi8EEENSX_INS5_IJNSA_ILi8EEESH_EEENS5_IJSH_SC_EEEEEEEvNS4_8identityES15_S1F_vS1G_EENS_8epilogue10collective18CollectiveEpilogueINS1I_23Sm100TmaWarpSpecializedILi4ELi2ELi32ELb0ELb0EEEJNS5_IJNSA_ILi64EEESG_SH_EEENS5_IJNSX_IS1N_SC_EENSX_INS5_IJSH_NSA_ILi2EEEEEENS5_IJSC_SF_EEEEEEEESJ_SK_SJ_SK_NS1I_6fusion15FusionCallbacksIS1M_NS1V_17LinearCombinationISJ_fSJ_fLNS_15FloatRoundStyleE2EEES1O_S1U_JEEENS4_5SM1004TMEM4LOAD26SM100_TMEM_LOAD_32dp32b32xENS4_13SM90_TMA_LOADES1F_NS4_39AutoVectorizingCopyWithAssumedAlignmentILi128EEENS4_14SM90_TMA_STOREES1F_S27_S27_EEEvvEEEEvNT_6ParamsE,@"STO_CUDA_ENTRY STV_DEFAULT"
_ZN7cutlass13device_kernelINS_4gemm6kernel13GemmUniversalIN4cute5tupleIJiiiiEEENS1_10collective13CollectiveMmaINS1_35MainloopSm100TmaUmmaWarpSpecializedILi33ELi2ELi4ENS5_IJNS4_1CILi4EEESB_NSA_ILi1EEEEEEEENS5_IJNSA_ILi128EEENSA_ILi256EEENSA_ILi32EEEEEENS_12float_e4m3_tENS5_IJlSC_lEEESJ_SK_NS4_8TiledMMAINS4_8MMA_AtomIJNS4_10MMA_TraitsINS4_25SM100_MMA_F8F6F4_2x1SM_SSEJSJ_SJ_fSF_SG_NS4_17integral_constantINS4_4UMMA5MajorELSR_0EEESS_NSP_INSQ_7ScaleInELST_0EEESU_EEEEEENS4_6LayoutINS5_IJSC_SC_SC_EEENS5_IJNSA_ILi0EEESZ_SZ_EEEEENS5_IJNS4_10UnderscoreES12_S12_EEEEENS4_28SM100_TMA_2SM_LOAD_MULTICASTENS4_14ComposedLayoutINS4_7SwizzleILi1ELi4ELi3EEENS4_18smem_ptr_flag_bitsILi8EEENSX_INS5_IJNSA_ILi8EEESH_EEENS5_IJSH_SC_EEEEEEEvNS4_8identityES15_S1F_vS1G_EENS_8epilogue10collective18CollectiveEpilogueINS1I_23Sm100TmaWarpSpecializedILi4ELi2ELi32ELb0ELb0EEEJNS5_IJNSA_ILi64EEESG_SH_EEENS5_IJNSX_IS1N_SC_EENSX_INS5_IJSH_NSA_ILi2EEEEEENS5_IJSC_SF_EEEEEEEESJ_SK_SJ_SK_NS1I_6fusion15FusionCallbacksIS1M_NS1V_17LinearCombinationISJ_fSJ_fLNS_15FloatRoundStyleE2EEES1O_S1U_JEEENS4_5SM1004TMEM4LOAD26SM100_TMEM_LOAD_32dp32b32xENS4_13SM90_TMA_LOADES1F_NS4_39AutoVectorizingCopyWithAssumedAlignmentILi128EEENS4_14SM90_TMA_STOREES1F_S27_S27_EEEvvEEEEvNT_6ParamsE:
[----:B------:R-:W1:Y:S01]  /*0000*/  LDC R1, c[0x0][0x37c] ;  /* 0x0000df00ff017b82 */ /* 0x000e620000000800 */
[----:B------:R-:W2:Y:S01]  /*0010*/  S2R R99, SR_TID.X ;  /* 0x0000000000637919 */ /* 0x000ea20000002100 */
[----:B------:R-:W3:Y:S06]  /*0020*/  LDCU.64 UR8, c[0x0][0x890] ;  /* 0x00011200ff0877ac */ /* 0x000eec0008000a00 */
[----:B------:R-:W4:Y:S01]  /*0030*/  S2UR UR58, SR_CgaCtaId ;  /* 0x00000000003a79c3 */ /* 0x000f220000008800 */
[----:B------:R-:W-:Y:S02]  /*0040*/  PRMT R90, RZ, 0x7610, R90 ;  /* 0x00007610ff5a7816 */ /* 0x000fe4000000005a */
[----:B------:R-:W-:-:S02]  /*0050*/  ELECT P0, URZ, PT ;  /* 0x0000000000ff782f */ /* 0x000fc40003800000 */
[----:B---3--:R-:W-:-:S04]  /*0060*/  ISETP.NE.U32.AND P1, PT, RZ, UR8, PT ;  /* 0x00000008ff007c0c */ /* 0x008fc8000bf25070 */
[----:B------:R-:W-:Y:S01]  /*0070*/  ISETP.NE.AND.EX P2, PT, RZ, UR9, PT, P1 ;  /* 0x00000009ff007c0c */ /* 0x000fe2000bf45310 */
[----:B----4-:R-:W-:Y:S02]  /*0080*/  ULOP3.LUT UR34, UR58, 0x1, URZ, 0xc0, !UPT ;  /* 0x000000013a227892 */ /* 0x010fe4000f8ec0ff */
[----:B------:R-:W-:Y:S01]  /*0090*/  ULOP3.LUT UR29, UR58, 0x1, URZ, 0x3c, !UPT ;  /* 0x000000013a1d7892 */ /* 0x000fe2000f8e3cff */
[----:B--2---:R-:W-:-:S05]  /*00a0*/  SHF.R.U32.HI R91, RZ, 0x5, R99 ;  /* 0x00000005ff5b7819 */ /* 0x004fca0000011663 */
[----:B------:R-:W2:Y:S02]  /*00b0*/  SHFL.IDX PT, R0, R91, RZ, 0x1f ;  /* 0x00001fff5b007589 */ /* 0x000ea400000e0000 */
[----:B--2---:R-:W-:Y:S02]  /*00c0*/  R2UR UR22, R0 ;  /* 0x00000000001672ca */ /* 0x004fe400000e0000 */
[----:B-1----:R-:W-:Y:S05]  /*00d0*/  @P2 BRA `(.L_x_0) ;  /* 0x0000000000302947 */ /* 0x002fea0003800000 */
[----:B------:R-:W1:Y:S02]  /*00e0*/  LDCU.64 UR4, c[0x0][0x888] ;  /* 0x00011100ff0477ac */ /* 0x000e640008000a00 */
[----:B-1----:R-:W-:-:S04]  /*00f0*/  UISETP.NE.U32.AND UP0, UPT, UR4, URZ, UPT ;  /* 0x000000ff0400728c */ /* 0x002fc8000bf05070 */
[----:B------:R-:W-:-:S09]  /*0100*/  UISETP.NE.AND.EX UP0, UPT, UR5, URZ, UPT, UP0 ;  /* 0x000000ff0500728c */ /* 0x000fd2000bf05300 */
[----:B------:R-:W-:Y:S05]  /*0110*/  BRA.U !UP0, `(.L_x_1) ;  /* 0x0000000108147547 */ /* 0x000fea000b800000 */
[----:B------:R-:W1:Y:S01]  /*0120*/  LDC.64 R2, c[0x0][0x888] ;  /* 0x00022200ff027b82 */ /* 0x000e620000000a00 */
[----:B------:R-:W1:Y:S02]  /*0130*/  LDCU.64 UR4, c[0x0][0x358] ;  /* 0x00006b00ff0477ac */ /* 0x000e640008000a00 */
[----:B-1----:R1:W5:Y:S01]  /*0140*/  LDG.E R41, desc[UR4][R2.64] ;  /* 0x0000000402297981 */ /* 0x002362000c1e1900 */
[----:B------:R-:W-:Y:S01]  /*0150*/  HFMA2 R90, -RZ, RZ, 0, 5.9604644775390625e-08 ;  /* 0x00000001ff5a7431 */ /* 0x000fe200000001ff */
[----:B------:R-:W-:Y:S05]  /*0160*/  BRA `(.L_x_0) ;  /* 0x00000000000c7947 */ /* 0x000fea0003800000 */
.L_x_1:
[----:B------:R-:W1:Y:S01]  /*0170*/  LDCU UR4, c[0x0][0x880] ;  /* 0x00011000ff0477ac */ /* 0x000e620008000800 */
[----:B------:R-:W-:Y:S01]  /*0180*/  HFMA2 R90, -RZ, RZ, 0, 5.9604644775390625e-08 ;  /* 0x00000001ff5a7431 */ /* 0x000fe200000001ff */
[----:B-1----:R-:W-:-:S07]  /*0190*/  MOV R41, UR4 ;  /* 0x0000000400297c02 */ /* 0x002fce0008000f00 */
.L_x_0:
[----:B------:R-:W2:Y:S02]  /*01a0*/  LDCU.64 UR4, c[0x0][0x8b0] ;  /* 0x00011600ff0477ac */ /* 0x000ea40008000a00 */
[----:B--2---:R-:W-:-:S04]  /*01b0*/  UISETP.NE.U32.AND UP0, UPT, UR4, URZ, UPT ;  /* 0x000000ff0400728c */ /* 0x004fc8000bf05070 */
[----:B------:R-:W-:-:S09]  /*01c0*/  UISETP.NE.AND.EX UP0, UPT, UR5, URZ, UPT, UP0 ;  /* 0x000000ff0500728c */ /* 0x000fd2000bf05300 */
[----:B------:R-:W-:Y:S05]  /*01d0*/  BRA.U UP0, `(.L_x_2) ;  /* 0x0000000100287547 */ /* 0x000fea000b800000 */
[----:B------:R-:W2:Y:S02]  /*01e0*/  LDCU.64 UR4, c[0x0][0x8a8] ;  /* 0x00011500ff0477ac */ /* 0x000ea40008000a00 */
[----:B--2---:R-:W-:-:S04]  /*01f0*/  UISETP.NE.U32.AND UP0, UPT, UR4, URZ, UPT ;  /* 0x000000ff0400728c */ /* 0x004fc8000bf05070 */
[----:B------:R-:W-:-:S09]  /*0200*/  UISETP.NE.AND.EX UP0, UPT, UR5, URZ, UPT, UP0 ;  /* 0x000000ff0500728c */ /* 0x000fd2000bf05300 */
[----:B------:R-:W-:Y:S05]  /*0210*/  BRA.U !UP0, `(.L_x_3) ;  /* 0x0000000108107547 */ /* 0x000fea000b800000 */
[----:B------:R-:W2:Y:S01]  /*0220*/  LDC.64 R38, c[0x0][0x8a8] ;  /* 0x00022a00ff267b82 */ /* 0x000ea20000000a00 */
[----:B------:R-:W2:Y:S02]  /*0230*/  LDCU.64 UR4, c[0x0][0x358] ;  /* 0x00006b00ff0477ac */ /* 0x000ea40008000a00 */
[----:B--2---:R2:W5:Y:S01]  /*0240*/  LDG.E R38, desc[UR4][R38.64] ;  /* 0x0000000426267981 */ /* 0x004562000c1e1900 */
[----:B------:R-:W-:Y:S05]  /*0250*/  BRA `(.L_x_2) ;  /* 0x0000000000087947 */ /* 0x000fea0003800000 */
.L_x_3:
[----:B------:R-:W2:Y:S02]  /*0260*/  LDCU UR4, c[0x0][0x8a0] ;  /* 0x00011400ff0477ac */ /* 0x000ea40008000800 */
[----:B--2---:R-:W-:Y:S02]  /*0270*/  MOV R38, UR4 ;  /* 0x0000000400267c02 */ /* 0x004fe40008000f00 */
.L_x_2:
[----:B------:R-:W-:Y:S01]  /*0280*/  IMAD.U32 R0, RZ, RZ, UR22 ;  /* 0x00000016ff007e24 */ /* 0x000fe2000f8e00ff */
[----:B------:R-:W-:Y:S04]  /*0290*/  BSSY.RECONVERGENT B0, `(.L_x_4) ;  /* 0x000000c000007945 */ /* 0x000fe80003800200 */
[C---:B------:R-:W-:Y:S02]  /*02a0*/  ISETP.NE.OR P3, PT, R0.reuse, 0x1, !P0 ;  /* 0x000000010000780c */ /* 0x040fe40004765670 */
[----:B------:R-:W-:-:S11]  /*02b0*/  ISETP.NE.OR P2, PT, R0, 0x3, !P0 ;  /* 0x000000030000780c */ /* 0x000fd60004745670 */
[----:B------:R-:W-:Y:S05]  /*02c0*/  @P3 BRA `(.L_x_5) ;  /* 0x0000000000203947 */ /* 0x000fea0003800000 */
[----:B------:R-:W3:Y:S02]  /*02d0*/  LDCU.64 UR4, c[0x0][0x348] ;  /* 0x00006900ff0477ac */ /* 0x000ee40008000a00 */
[----:B---3--:R-:W-:Y:S02]  /*02e0*/  UIADD3 UR6, UP1, UPT, UR4, 0x80, URZ ;  /* 0x0000008004067890 */ /* 0x008fe4000ff3e0ff */
[----:B------:R-:W-:Y:S02]  /*02f0*/  UIADD3 UR4, UP0, UPT, UR4, 0x180, URZ ;  /* 0x0000018004047890 */ /* 0x000fe4000ff1e0ff */
[----:B------:R-:W-:Y:S02]  /*0300*/  UIADD3.X UR7, UPT, UPT, URZ, UR5, URZ, UP1, !UPT ;  /* 0x00000005ff077290 */ /* 0x000fe40008ffe4ff */
[----:B------:R-:W-:-:S07]  /*0310*/  UIADD3.X UR5, UPT, UPT, URZ, UR5, URZ, UP0, !UPT ;  /* 0x00000005ff057290 */ /* 0x000fce00087fe4ff */
[----:B------:R3:W-:Y:S02]  /*0320*/  UTMACCTL.PF [UR6] ;  /* 0x00000000060079b9 */ /* 0x0007e40008040000 */
[----:B------:R3:W-:Y:S02]  /*0330*/  UTMACCTL.PF [UR4] ;  /* 0x00000000040079b9 */ /* 0x0007e40008040000 */
[----:B---3--:R-:W-:Y:S01]  /*0340*/  NOP ;  /* 0x0000000000007918 */ /* 0x008fe20000000000 */
.L_x_5:
[----:B------:R-:W-:Y:S05]  /*0350*/  BSYNC.RECONVERGENT B0 ;  /* 0x0000000000007941 */ /* 0x000fea0003800200 */
.L_x_4:
[----:B------:R-:W-:Y:S04]  /*0360*/  BSSY.RECONVERGENT B0, `(.L_x_6) ;  /* 0x000000a000007945 */ /* 0x000fe80003800200 */
        /* <DEDUP_REMOVED lines=9> */
.L_x_7:
[----:B------:R-:W-:Y:S05]  /*0400*/  BSYNC.RECONVERGENT B0 ;  /* 0x0000000000007941 */ /* 0x000fea0003800200 */
.L_x_6:
[----:B------:R-:W3:Y:S01]  /*0410*/  LDCU.64 UR4, c[0x0][0x888] ;  /* 0x00011100ff0477ac */ /* 0x000ee20008000a00 */
[----:B------:R-:W-:Y:S01]  /*0420*/  ISETP.NE.AND.EX P1, PT, RZ, UR9, PT, P1 ;  /* 0x00000009ff007c0c */ /* 0x000fe2000bf25310 */
[----:B------:R-:W-:Y:S01]  /*0430*/  UPLOP3.LUT UP3, UPT, UPT, UPT, UPT, 0x80, 0x8 ;  /* 0x000000000008789c */ /* 0x000fe20003f6f070 */
[----:B---3--:R-:W-:-:S04]  /*0440*/  ISETP.NE.U32.AND P2, PT, RZ, UR4, PT ;  /* 0x00000004ff007c0c */ /* 0x008fc8000bf45070 */
[----:B------:R-:W-:-:S13]  /*0450*/  ISETP.NE.AND.EX P2, PT, RZ, UR5, PT, P2 ;  /* 0x00000005ff007c0c */ /* 0x000fda000bf45320 */
[----:B------:R-:W-:Y:S05]  /*0460*/  @P2 BRA P1, `(.L_x_8) ;  /* 0x0000000000282947 */ /* 0x000fea0000800000 */
[----:B------:R-:W-:Y:S01]  /*0470*/  UISETP.NE.U32.AND UP0, UPT, UR8, URZ, UPT ;  /* 0x000000ff0800728c */ /* 0x000fe2000bf05070 */
[----:B-----5:R-:W-:Y:S01]  /*0480*/  FSETP.NEU.AND P1, PT, R41, RZ, PT ;  /* 0x000000ff2900720b */ /* 0x020fe20003f2d000 */
[----:B------:R-:W-:Y:S02]  /*0490*/  UISETP.NE.U32.AND UP2, UPT, UR4, URZ, UPT ;  /* 0x000000ff0400728c */ /* 0x000fe4000bf45070 */
[----:B------:R-:W-:Y:S02]  /*04a0*/  UISETP.NE.AND.EX UP1, UPT, UR9, URZ, UPT, UP0 ;  /* 0x000000ff0900728c */ /* 0x000fe4000bf25300 */
[----:B------:R-:W-:-:S04]  /*04b0*/  UISETP.NE.AND.EX UP0, UPT, UR5, URZ, UPT, UP2 ;  /* 0x000000ff0500728c */ /* 0x000fc8000bf05320 */
[----:B------:R-:W-:-:S04]  /*04c0*/  USEL UR4, URZ, 0xffffffff, UP0 ;  /* 0xffffffffff047887 */ /* 0x000fc80008000000 */
[----:B------:R-:W-:Y:S01]  /*04d0*/  VOTEU.ANY UP0, P1 ;  /* 0x0000000000ff7886 */ /* 0x000fe20000800100 */
[----:B------:R-:W-:-:S04]  /*04e0*/  @!UP1 USEL UR4, URZ, 0xffffffff, UP0 ;  /* 0xffffffffff049887 */ /* 0x000fc80008000000 */
[----:B------:R-:W-:-:S04]  /*04f0*/  ULOP3.LUT UR4, UR4, 0x1, URZ, 0xc0, !UPT ;  /* 0x0000000104047892 */ /* 0x000fc8000f8ec0ff */
[----:B------:R-:W-:-:S11]  /*0500*/  UISETP.NE.U32.AND UP3, UPT, UR4, 0x1, UPT ;  /* 0x000000010400788c */ /* 0x000fd6000bf65070 */
.L_x_8:
[----:B------:R-:W3:Y:S01]  /*0510*/  SHFL.IDX PT, R0, R91, RZ, 0x1f ;  /* 0x00001fff5b007589 */ /* 0x000ee200000e0000 */
[----:B------:R-:W-:-:S04]  /*0520*/  UISETP.NE.AND UP0, UPT, UR22, 0x2, UPT ;  /* 0x000000021600788c */ /* 0x000fc8000bf05270 */
[----:B------:R-:W-:Y:S02]  /*0530*/  UISETP.EQ.AND UP1, UPT, UR34, URZ, !UP0 ;  /* 0x000000ff2200728c */ /* 0x000fe4000c722270 */
[----:B------:R-:W-:-:S04]  /*0540*/  USEL UR53, URZ, 0x1, UP0 ;  /* 0x00000001ff357887 */ /* 0x000fc80008000000 */
[----:B------:R-:W-:Y:S02]  /*0550*/  PLOP3.LUT P3, PT, P0, PT, UP1, 0x80, 0x8 ;  /* 0x000000000008781c */ /* 0x000fe4000076f018 */
[----:B---3--:R-:W-:-:S13]  /*0560*/  ISETP.NE.AND P1, PT, R0, RZ, PT ;  /* 0x000000ff0000720c */ /* 0x008fda0003f25270 */
[----:B------:R-:W-:Y:S05]  /*0570*/  @P1 BRA `(.L_x_9) ;  /* 0x0000000400481947 */ /* 0x000fea0003800000 */
[----:B------:R-:W-:Y:S01]  /*0580*/  ELECT P1, URZ, PT ;  /* 0x0000000000ff782f */ /* 0x000fe20003820000 */
[----:B------:R-:W-:-:S12]  /*0590*/  BSSY.RECONVERGENT B0, `(.L_x_9) ;  /* 0x0000050000007945 */ /* 0x000fd80003800200 */
[----:B------:R-:W-:Y:S05]  /*05a0*/  @!P1 BRA `(.L_x_10) ;  /* 0x0000000400389947 */ /* 0x000fea0003800000 */
[----:B------:R-:W-:Y:S01]  /*05b0*/  UMOV UR4, 0x400 ;  /* 0x0000040000047882 */ /* 0x000fe20000000000 */
[----:B------:R-:W-:Y:S01]  /*05c0*/  UMOV UR8, 0x1 ;  /* 0x0000000100087882 */ /* 0x000fe20000000000 */
[----:B------:R-:W-:Y:S01]  /*05d0*/  UMOV UR6, 0x5 ;  /* 0x0000000500067882 */ /* 0x000fe20000000000 */
[----:B------:R-:W-:Y:S02]  /*05e0*/  ULEA UR4, UR58, UR4, 0x18 ;  /* 0x000000043a047291 */ /* 0x000fe4000f8ec0ff */
[----:B------:R-:W-:-:S04]  /*05f0*/  UIADD3 UR8, UPT, UPT, -UR8, 0x100000, URZ ;  /* 0x0010000008087890 */ /* 0x000fc8000fffe1ff */
[----:B------:R-:W-:Y:S02]  /*0600*/  USHF.L.U32 UR9, UR8, 0xb, URZ ;  /* 0x0000000b08097899 */ /* 0x000fe400080006ff */
[----:B------:R-:W-:Y:S02]  /*0610*/  USHF.L.U32 UR8, UR8, 0x1, URZ ;  /* 0x0000000108087899 */ /* 0x000fe400080006ff */
[----:B------:R-:W-:-:S04]  /*0620*/  UIADD3 UR6, UPT, UPT, -UR6, 0x100000, URZ ;  /* 0x0010000006067890 */ /* 0x000fc8000fffe1ff */
[----:B------:R-:W-:Y:S02]  /*0630*/  USHF.L.U32 UR7, UR6, 0xb, URZ ;  /* 0x0000000b06077899 */ /* 0x000fe400080006ff */
[----:B------:R-:W-:Y:S01]  /*0640*/  USHF.L.U32 UR6, UR6, 0x1, URZ ;  /* 0x0000000106067899 */ /* 0x000fe200080006ff */
[----:B------:R-:W3:Y:S03]  /*0650*/  FENCE.VIEW.ASYNC.S ;  /* 0x00000000000073c6 */ /* 0x000ee60000000000 */
[----:B---3--:R3:W4:Y:S08]  /*0660*/  SYNCS.EXCH.64 URZ, [UR4], UR8 ;  /* 0x0000000804ff75b2 */ /* 0x0087300008000100 */
[----:B------:R3:W1:Y:S01]  /*0670*/  SYNCS.EXCH.64 URZ, [UR4+0x108], UR6 ;  /* 0x0001080604ff75b2 */ /* 0x0006620008000100 */
        /* <DEDUP_REMOVED lines=63> */
[----:B------:R3:W1:Y:S02]  /*0a70*/  SYNCS.EXCH.64 URZ, [UR4+0x208], UR6 ;  /* 0x0002080604ff75b2 */ /* 0x0006640008000100 */
[----:B---34-:R-:W-:Y:S01]  /*0a80*/  NOP ;  /* 0x0000000000007918 */ /* 0x018fe20000000000 */
.L_x_10:
[----:B------:R-:W-:Y:S05]  /*0a90*/  BSYNC.RECONVERGENT B0 ;  /* 0x0000000000007941 */ /* 0x000fea0003800200 */
.L_x_9:
[----:B------:R-:W3:Y:S01]  /*0aa0*/  SHFL.IDX PT, R0, R91, RZ, 0x1f ;  /* 0x00001fff5b007589 */ /* 0x000ee200000e0000 */
[----:B------:R-:W-:Y:S01]  /*0ab0*/  NOP ;  /* 0x0000000000007918 */ /* 0x000fe20000000000 */
[----:B---3--:R-:W-:-:S13]  /*0ac0*/  ISETP.NE.AND P1, PT, R0, 0x1, PT ;  /* 0x000000010000780c */ /* 0x008fda0003f25270 */
[----:B------:R-:W-:Y:S05]  /*0ad0*/  @P1 BRA `(.L_x_11) ;  /* 0x0000000000541947 */ /* 0x000fea0003800000 */
        /* <DEDUP_REMOVED lines=10> */
[----:B------:R-:W-:Y:S01]  /*0b80*/  ELECT P1, URZ, PT ;  /* 0x0000000000ff782f */ /* 0x000fe20003820000 */
[----:B------:R-:W3:Y:S02]  /*0b90*/  FENCE.VIEW.ASYNC.S ;  /* 0x00000000000073c6 */ /* 0x000ee40000000000 */
[----:B---3--:R3:W4:Y:S08]  /*0ba0*/  SYNCS.EXCH.64 URZ, [UR4+0x210], UR8 ;  /* 0x0002100804ff75b2 */ /* 0x0087300008000100 */
[----:B------:R3:W1:Y:S01]  /*0bb0*/  SYNCS.EXCH.64 URZ, [UR4+0x230], UR6 ;  /* 0x0002300604ff75b2 */ /* 0x0006620008000100 */
[----:B------:R3:W1:Y:S01]  /*0bc0*/  SYNCS.EXCH.64 URZ, [UR4+0x218], UR8 ;  /* 0x0002180804ff75b2 */ /* 0x0006620008000100 */
[----:B------:R3:W1:Y:S01]  /*0bd0*/  SYNCS.EXCH.64 URZ, [UR4+0x238], UR6 ;  /* 0x0002380604ff75b2 */ /* 0x0006620008000100 */
[----:B------:R3:W1:Y:S01]  /*0be0*/  SYNCS.EXCH.64 URZ, [UR4+0x220], UR8 ;  /* 0x0002200804ff75b2 */ /* 0x0006620008000100 */
[----:B------:R3:W1:Y:S01]  /*0bf0*/  SYNCS.EXCH.64 URZ, [UR4+0x240], UR6 ;  /* 0x0002400604ff75b2 */ /* 0x0006620008000100 */
[----:B------:R3:W1:Y:S01]  /*0c00*/  SYNCS.EXCH.64 URZ, [UR4+0x228], UR8 ;  /* 0x0002280804ff75b2 */ /* 0x0006620008000100 */
[----:B------:R3:W1:Y:S01]  /*0c10*/  SYNCS.EXCH.64 URZ, [UR4+0x248], UR6 ;  /* 0x0002480604ff75b2 */ /* 0x0006620008000100 */
[----:B------:R-:W-:Y:S01]  /*0c20*/  NOP ;  /* 0x0000000000007918 */ /* 0x000fe20000000000 */
.L_x_11:
[----:B------:R-:W2:Y:S01]  /*0c30*/  SHFL.IDX PT, R0, R91, RZ, 0x1f ;  /* 0x00001fff5b007589 */ /* 0x000ea200000e0000 */
[----:B------:R-:W-:Y:S01]  /*0c40*/  NOP ;  /* 0x0000000000007918 */ /* 0x000fe20000000000 */
[----:B--2---:R-:W-:-:S13]  /*0c50*/  ISETP.NE.AND P1, PT, R0, 0x3, PT ;  /* 0x000000030000780c */ /* 0x004fda0003f25270 */
[----:B------:R-:W-:Y:S05]  /*0c60*/  @P1 BRA `(.L_x_12) ;  /* 0x00000000002c1947 */ /* 0x000fea0003800000 */
[----:B---3--:R-:W-:Y:S01]  /*0c70*/  UMOV UR4, 0x400 ;  /* 0x0000040000047882 */ /* 0x008fe20000000000 */
[----:B------:R-:W-:Y:S01]  /*0c80*/  UMOV UR5, 0x20 ;  /* 0x0000002000057882 */ /* 0x000fe20000000000 */
[----:B------:R-:W-:Y:S02]  /*0c90*/  ULEA UR6, UR58, UR4, 0x18 ;  /* 0x000000043a067291 */ /* 0x000fe4000f8ec0ff */
[----:B------:R-:W-:-:S04]  /*0ca0*/  UIADD3 UR4, UPT, UPT, -UR5, 0x100000, URZ ;  /* 0x0010000005047890 */ /* 0x000fc8000fffe1ff */
[----:B------:R-:W-:Y:S02]  /*0cb0*/  USHF.L.U32 UR5, UR4, 0xb, URZ ;  /* 0x0000000b04057899 */ /* 0x000fe400080006ff */
[----:B------:R-:W-:Y:S01]  /*0cc0*/  USHF.L.U32 UR4, UR4, 0x1, URZ ;  /* 0x0000000104047899 */ /* 0x000fe200080006ff */
[----:B------:R-:W-:Y:S01]  /*0cd0*/  ELECT P1, URZ, PT ;  /* 0x0000000000ff782f */ /* 0x000fe20003820000 */
[----:B------:R-:W2:Y:S10]  /*0ce0*/  FENCE.VIEW.ASYNC.S ;  /* 0x00000000000073c6 */ /* 0x000eb40000000000 */
[----:B--2---:R2:W3:Y:S01]  /*0cf0*/  SYNCS.EXCH.64 URZ, [UR6+0x250], UR4 ;  /* 0x0002500406ff75b2 */ /* 0x0044e20008000100 */
[----:B------:R2:W1:Y:S01]  /*0d00*/  SYNCS.EXCH.64 URZ, [UR6+0x258], UR4 ;  /* 0x0002580406ff75b2 */ /* 0x0004620008000100 */
[----:B------:R-:W-:Y:S01]  /*0d10*/  NOP ;  /* 0x0000000000007918 */ /* 0x000fe20000000000 */
.L_x_12:
[----:B------:R-:W4:Y:S01]  /*0d20*/  SHFL.IDX PT, R0, R91, RZ, 0x1f ;  /* 0x00001fff5b007589 */ /* 0x000f2200000e0000 */
[----:B------:R-:W-:Y:S01]  /*0d30*/  NOP ;  /* 0x0000000000007918 */ /* 0x000fe20000000000 */
[----:B----4-:R-:W-:-:S13]  /*0d40*/  ISETP.NE.AND P1, PT, R0, 0x4, PT ;  /* 0x000000040000780c */ /* 0x010fda0003f25270 */
[----:B------:R-:W-:Y:S05]  /*0d50*/  @P1 BRA `(.L_x_13) ;  /* 0x0000000000481947 */ /* 0x000fea0003800000 */
[----:B--23--:R-:W-:Y:S01]  /*0d60*/  UMOV UR4, 0xe20 ;  /* 0x00000e2000047882 */ /* 0x00cfe20000000000 */
[----:B------:R-:W-:Y:S01]  /*0d70*/  UMOV UR6, 0x400 ;  /* 0x0000040000067882 */ /* 0x000fe20000000000 */
[----:B------:R-:W-:Y:S01]  /*0d80*/  USEL UR4, UR4, 0xc20, UP3 ;  /* 0x00000c2004047887 */ /* 0x000fe20009800000 */
        /* <DEDUP_REMOVED lines=9> */
[----:B------:R-:W2:Y:S02]  /*0e20*/  FENCE.VIEW.ASYNC.S ;  /* 0x00000000000073c6 */ /* 0x000ea40000000000 */
[----:B--2---:R4:W2:Y:S08]  /*0e30*/  SYNCS.EXCH.64 URZ, [UR6+0x260], UR8 ;  /* 0x0002600806ff75b2 */ /* 0x0048b00008000100 */
[----:B------:R4:W3:Y:S01]  /*0e40*/  SYNCS.EXCH.64 URZ, [UR6+0x270], UR4 ;  /* 0x0002700406ff75b2 */ /* 0x0008e20008000100 */
[----:B------:R4:W1:Y:S01]  /*0e50*/  SYNCS.EXCH.64 URZ, [UR6+0x268], UR8 ;  /* 0x0002680806ff75b2 */ /* 0x0008620008000100 */
[----:B------:R4:W1:Y:S02]  /*0e60*/  SYNCS.EXCH.64 URZ, [UR6+0x278], UR4 ;  /* 0x0002780406ff75b2 */ /* 0x0008640008000100 */
[----:B----4-:R-:W-:Y:S01]  /*0e70*/  NOP ;  /* 0x0000000000007918 */ /* 0x010fe20000000000 */
.L_x_13:
[----:B------:R-:W4:Y:S01]  /*0e80*/  SHFL.IDX PT, R0, R91, RZ, 0x1f ;  /* 0x00001fff5b007589 */ /* 0x000f2200000e0000 */
[----:B------:R-:W-:Y:S01]  /*0e90*/  NOP ;  /* 0x0000000000007918 */ /* 0x000fe20000000000 */
[----:B----4-:R-:W-:-:S13]  /*0ea0*/  ISETP.NE.AND P1, PT, R0, 0x5, PT ;  /* 0x000000050000780c */ /* 0x010fda0003f25270 */
[----:B------:R-:W-:Y:S05]  /*0eb0*/  @P1 BRA `(.L_x_14) ;  /* 0x0000000000541947 */ /* 0x000fea0003800000 */
[----:B--23--:R-:W-:Y:S01]  /*0ec0*/  UMOV UR4, 0x400 ;  /* 0x0000040000047882 */ /* 0x00cfe20000000000 */
        /* <DEDUP_REMOVED lines=14> */
[----:B------:R4:W1:Y:S01]  /*0fb0*/  SYNCS.EXCH.64 URZ, [UR4+0x2a8], UR8 ;  /* 0x0002a80804ff75b2 */ /* 0x0008620008000100 */
[----:B------:R4:W1:Y:S01]  /*0fc0*/  SYNCS.EXCH.64 URZ, [UR4+0x290], UR6 ;  /* 0x0002900604ff75b2 */ /* 0x0008620008000100 */
[----:B------:R4:W1:Y:S01]  /*0fd0*/  SYNCS.EXCH.64 URZ, [UR4+0x2b0], UR8 ;  /* 0x0002b00804ff75b2 */ /* 0x0008620008000100 */
[----:B------:R4:W1:Y:S01]  /*0fe0*/  SYNCS.EXCH.64 URZ, [UR4+0x298], UR6 ;  /* 0x0002980604ff75b2 */ /* 0x0008620008000100 */
[----:B------:R4:W1:Y:S02]  /*0ff0*/  SYNCS.EXCH.64 URZ, [UR4+0x2b8], UR8 ;  /* 0x0002b80804ff75b2 */ /* 0x0008640008000100 */
[----:B----4-:R-:W-:Y:S01]  /*1000*/  NOP ;  /* 0x0000000000007918 */ /* 0x010fe20000000000 */
.L_x_14:
[----:B------:R-:W4:Y:S01]  /*1010*/  SHFL.IDX PT, R0, R91, RZ, 0x1f ;  /* 0x00001fff5b007589 */ /* 0x000f2200000e0000 */
[----:B------:R-:W-:Y:S01]  /*1020*/  ISETP.NE.OR P0, PT, RZ, UR22, !P0 ;  /* 0x00000016ff007c0c */ /* 0x000fe2000c705670 */
[----:B------:R-:W-:Y:S01]  /*1030*/  NOP ;  /* 0x0000000000007918 */ /* 0x000fe20000000000 */
[----:B----4-:R-:W-:-:S13]  /*1040*/  ISETP.NE.AND P1, PT, R0, 0x3, PT ;  /* 0x000000030000780c */ /* 0x010fda0003f25270 */
[----:B------:R-:W-:Y:S05]  /*1050*/  @P1 BRA `(.L_x_15) ;  /* 0x0000000000341947 */ /* 0x000fea0003800000 */
[----:B--23--:R-:W-:Y:S01]  /*1060*/  UMOV UR4, 0x400 ;  /* 0x0000040000047882 */ /* 0x00cfe20000000000 */
[----:B------:R-:W-:Y:S01]  /*1070*/  UMOV UR6, 0x20 ;  /* 0x0000002000067882 */ /* 0x000fe20000000000 */
[----:B------:R-:W-:Y:S02]  /*1080*/  ULEA UR4, UR58, UR4, 0x18 ;  /* 0x000000043a047291 */ /* 0x000fe4000f8ec0ff */
[----:B------:R-:W-:-:S04]  /*1090*/  UIADD3 UR6, UPT, UPT, -UR6, 0x100000, URZ ;  /* 0x0010000006067890 */ /* 0x000fc8000fffe1ff */
[----:B------:R-:W-:Y:S02]  /*10a0*/  USHF.L.U32 UR7, UR6, 0xb, URZ ;  /* 0x0000000b06077899 */ /* 0x000fe400080006ff */
[----:B------:R-:W-:Y:S01]  /*10b0*/  USHF.L.U32 UR6, UR6, 0x1, URZ ;  /* 0x0000000106067899 */ /* 0x000fe200080006ff */
[----:B------:R-:W-:Y:S01]  /*10c0*/  ELECT P1, URZ, PT ;  /* 0x0000000000ff782f */ /* 0x000fe20003820000 */
[----:B------:R-:W2:Y:S10]  /*10d0*/  FENCE.VIEW.ASYNC.S ;  /* 0x00000000000073c6 */ /* 0x000eb40000000000 */
[----:B--2---:R4:W2:Y:S01]  /*10e0*/  SYNCS.EXCH.64 URZ, [UR4+0x2c0], UR6 ;  /* 0x0002c00604ff75b2 */ /* 0x0048a20008000100 */
[----:B------:R4:W3:Y:S01]  /*10f0*/  SYNCS.EXCH.64 URZ, [UR4+0x2d0], UR6 ;  /* 0x0002d00604ff75b2 */ /* 0x0008e20008000100 */
[----:B------:R4:W1:Y:S01]  /*1100*/  SYNCS.EXCH.64 URZ, [UR4+0x2c8], UR6 ;  /* 0x0002c80604ff75b2 */ /* 0x0008620008000100 */
[----:B------:R4:W1:Y:S02]  /*1110*/  SYNCS.EXCH.64 URZ, [UR4+0x2d8], UR6 ;  /* 0x0002d80604ff75b2 */ /* 0x0008640008000100 */
[----:B----4-:R-:W-:Y:S01]  /*1120*/  NOP ;  /* 0x0000000000007918 */ /* 0x010fe20000000000 */
.L_x_15:
[----:B------:R-:W-:Y:S01]  /*1130*/  VOTEU.ALL UP0, P0 ;  /* 0x0000000000ff7886 */ /* 0x000fe20000000000 */
[----:B--23--:R-:W-:Y:S01]  /*1140*/  UMOV UR4, 0x20 ;  /* 0x0000002000047882 */ /* 0x00cfe20000000000 */
[----:B------:R-:W2:Y:S01]  /*1150*/  LDCU UR37, c[0x0][0x36c] ;  /* 0x00006d80ff2577ac */ /* 0x000ea20008000800 */
[----:B------:R-:W-:Y:S01]  /*1160*/  NOP ;  /* 0x0000000000007918 */ /* 0x000fe20000000000 */
[----:B------:R-:W-:Y:S01]  /*1170*/  LOP3.LUT R0, R99, 0x1f, RZ, 0xc0, !PT ;  /* 0x0000001f63007812 */ /* 0x000fe200078ec0ff */
[----:B------:R-:W-:Y:S01]  /*1180*/  @!UP0 UMOV UR6, 0x400 ;  /* 0x0000040000068882 */ /* 0x000fe20000000000 */
[----:B------:R-:W-:-:S04]  /*1190*/  @!UP0 UIADD3 UR4, UPT, UPT, -UR4, 0x100000, URZ ;  /* 0x0010000004048890 */ /* 0x000fc8000fffe1ff */
[----:B------:R-:W-:Y:S02]  /*11a0*/  @!UP0 USHF.L.U32 UR5, UR4, 0xb, URZ ;  /* 0x0000000b04058899 */ /* 0x000fe400080006ff */
[----:B------:R-:W-:Y:S02]  /*11b0*/  @!UP0 USHF.L.U32 UR4, UR4, 0x1, URZ ;  /* 0x0000000104048899 */ /* 0x000fe400080006ff */
[----:B------:R-:W-:Y:S01]  /*11c0*/  @!UP0 ULEA UR6, UR58, UR6, 0x18 ;  /* 0x000000063a068291 */ /* 0x000fe2000f8ec0ff */
[----:B------:R-:W-:Y:S01]  /*11d0*/  VOTEU.ALL UP0, P0 ;  /* 0x0000000000ff7886 */ /* 0x000fe20000000000 */
[----:B------:R-:W-:Y:S02]  /*11e0*/  UISETP.NE.AND UP4, UPT, UR22, URZ, UPT ;  /* 0x000000ff1600728c */ /* 0x000fe4000bf85270 */
[----:B--2---:R-:W-:Y:S01]  /*11f0*/  UISETP.EQ.U32.AND UP1, UPT, UR37, 0x1, UPT ;  /* 0x000000012500788c */ /* 0x004fe2000bf22070 */
[----:B------:R-:W2:Y:S07]  /*1200*/  FENCE.VIEW.ASYNC.S ;  /* 0x00000000000073c6 */ /* 0x000eae0000000000 */
[----:B--2---:R2:W3:Y:S01]  /*1210*/  @!UP0 SYNCS.EXCH.64 URZ, [UR6+0x2e0], UR4 ;  /* 0x0002e00406ff85b2 */ /* 0x0044e20008000100 */
[----:B------:R-:W-:Y:S05]  /*1220*/  BRA.U !UP1, `(.L_x_16) ;  /* 0x0000000109087547 */ /* 0x000fea000b800000 */
[----:B-1-3--:R-:W-:Y:S01]  /*1230*/  UCGABAR_ARV ;  /* 0x00000000000079c7 */ /* 0x00afe20008000000 */
[----:B------:R-:W-:Y:S05]  /*1240*/  BRA `(.L_x_17) ;  /* 0x0000000000047947 */ /* 0x000fea0003800000 */
.L_x_16:
[----:B-1-3--:R-:W-:Y:S01]  /*1250*/  NOP ;  /* 0x0000000000007918 */ /* 0x00afe20000000000 */
.L_x_17:
[----:B------:R-:W1:Y:S01]  /*1260*/  S2UR UR31, SR_CTAID.X ;  /* 0x00000000001f79c3 */ /* 0x000e620000002500 */
[----:B------:R-:W-:-:S05]  /*1270*/  CS2R.32 R3, SR_CgaSize ;  /* 0x0000000000037805 */ /* 0x000fca0000008a00 */
[----:B------:R-:W-:-:S05]  /*1280*/  IMAD R3, R3, -0xa0, RZ ;  /* 0xffffff6003037824 */ /* 0x000fca00078e02ff */
[----:B------:R-:W-:-:S14]  /*1290*/  R2UR UR7, R3 ;  /* 0x00000000030772ca */ /* 0x000fdc00000e0000 */
[----:B------:R-:W3:Y:S01]  /*12a0*/  LDCU UR7, c[0x0][UR7+0x2b0] ;  /* 0x00005600070777ac */ /* 0x000ee20008000800 */
[----:B------:R-:W-:-:S05]  /*12b0*/  CS2R.32 R3, SR_CgaSize ;  /* 0x0000000000037805 */ /* 0x000fca0000008a00 */
[----:B------:R-:W-:-:S05]  /*12c0*/  IMAD R3, R3, -0xa0, RZ ;  /* 0xffffff6003037824 */ /* 0x000fca00078e02ff */
[----:B------:R-:W-:-:S14]  /*12d0*/  R2UR UR10, R3 ;  /* 0x00000000030a72ca */ /* 0x000fdc00000e0000 */
[----:B------:R-:W4:Y:S01]  /*12e0*/  LDCU UR10, c[0x0][UR10+0x2b4] ;  /* 0x000056800a0a77ac */ /* 0x000f220008000800 */
[----:B------:R-:W4:Y:S01]  /*12f0*/  S2UR UR9, SR_CTAID.Y ;  /* 0x00000000000979c3 */ /* 0x000f220000002600 */
[----:B--2---:R-:W-:Y:S02]  /*1300*/  USHF.R.U32.HI UR4, URZ, 0x2, UR58 ;  /* 0x00000002ff047899 */ /* 0x004fe4000801163a */
[----:B------:R-:W-:Y:S02]  /*1310*/  ULOP3.LUT UR6, UR58, 0xc, URZ, 0xc0, !UPT ;  /* 0x0000000c3a067892 */ /* 0x000fe4000f8ec0ff */
[----:B------:R-:W-:Y:S02]  /*1320*/  ULOP3.LUT UR32, UR4, 0x3, URZ, 0xc0, !UPT ;  /* 0x0000000304207892 */ /* 0x000fe4000f8ec0ff */
[----:B------:R-:W-:Y:S01]  /*1330*/  ULOP3.LUT UR8, UR58, 0x3, URZ, 0xc0, !UPT ;  /* 0x000000033a087892 */ /* 0x000fe2000f8ec0ff */
[----:B------:R-:W2:Y:S01]  /*1340*/  S2UR UR36, SR_CTAID.Z ;  /* 0x00000000002479c3 */ /* 0x000ea20000002700 */
[----:B------:R-:W-:-:S02]  /*1350*/  ULOP3.LUT UR4, UR6, 0x1, UR58, 0xf8, !UPT ;  /* 0x0000000106047892 */ /* 0x000fc4000f8ef83a */
[----:B------:R-:W-:Y:S01]  /*1360*/  USHF.R.U32.HI UR5, URZ, 0x1, UR58 ;  /* 0x00000001ff057899 */ /* 0x000fe2000801163a */
[----:B------:R-:W-:-:S05]  /*1370*/  CS2R.32 R3, SR_CgaSize ;  /* 0x0000000000037805 */ /* 0x000fca0000008a00 */
[----:B------:R-:W-:-:S05]  /*1380*/  IMAD R3, R3, -0xa0, RZ ;  /* 0xffffff6003037824 */ /* 0x000fca00078e02ff */
[----:B------:R-:W-:-:S14]  /*1390*/  R2UR UR59, R3 ;  /* 0x00000000033b72ca */ /* 0x000fdc00000e0000 */
[----:B------:R-:W2:Y:S01]  /*13a0*/  LDCU UR59, c[0x0][UR59+0x2a0] ;  /* 0x000054003b3b77ac */ /* 0x000ea20008000800 */
[----:B-1----:R-:W-:Y:S02]  /*13b0*/  I2FP.F32.U32 R3, UR31 ;  /* 0x0000001f00037c45 */ /* 0x002fe40008201000 */
[----:B------:R-:W-:-:S05]  /*13c0*/  CS2R.32 R2, SR_CgaSize ;  /* 0x0000000000027805 */ /* 0x000fca0000008a00 */
[----:B------:R-:W-:-:S05]  /*13d0*/  IMAD R2, R2, -0xa0, RZ ;  /* 0xffffff6002027824 */ /* 0x000fca00078e02ff */
[----:B------:R-:W-:-:S14]  /*13e0*/  R2UR UR62, R2 ;  /* 0x00000000023e72ca */ /* 0x000fdc00000e0000 */
[----:B------:R-:W1:Y:S01]  /*13f0*/  LDCU UR62, c[0x0][UR62+0x2a4] ;  /* 0x000054803e3e77ac */ /* 0x000e620008000800 */
[----:B---3--:R-:W-:Y:S01]  /*1400*/  FMUL R3, R3, UR7 ;  /* 0x0000000703037c20 */ /* 0x008fe20008400000 */
[----:B------:R-:W3:Y:S01]  /*1410*/  LDCU UR23, c[0x0][0xb24] ;  /* 0x00016480ff1777ac */ /* 0x000ee20008000800 */
[----:B----4-:R-:W-:Y:S01]  /*1420*/  I2FP.F32.U32 R2, UR9 ;  /* 0x0000000900027c45 */ /* 0x010fe20008201000 */
[----:B------:R-:W-:-:S03]  /*1430*/  UISETP.GT.U32.AND UP1, UPT, UR8, 0xffff, UPT ;  /* 0x0000ffff0800788c */ /* 0x000fc6000bf24070 */
[----:B------:R-:W4:Y:S01]  /*1440*/  F2I.U32.TRUNC.NTZ R3, R3 ;  /* 0x0000000300037305 */ /* 0x000f22000020f000 */
[----:B------:R-:W-:Y:S01]  /*1450*/  UISETP.GT.U32.AND UP0, UPT, UR4, 0xffff, UPT ;  /* 0x0000ffff0400788c */ /* 0x000fe2000bf04070 */
[----:B------:R-:W-:Y:S01]  /*1460*/  FMUL R2, R2, UR10 ;  /* 0x0000000a02027c20 */ /* 0x000fe20008400000 */
[----:B------:R-:W-:Y:S02]  /*1470*/  ULOP3.LUT UR33, UR5, 0x1, URZ, 0xc0, !UPT ;  /* 0x0000000105217892 */ /* 0x000fe4000f8ec0ff */
[----:B------:R-:W-:Y:S02]  /*1480*/  USEL UR5, UR8, 0xffff, !UP1 ;  /* 0x0000ffff08057887 */ /* 0x000fe4000c800000 */
[----:B------:R-:W-:Y:S01]  /*1490*/  USEL UR4, UR4, 0xffff, !UP0 ;  /* 0x0000ffff04047887 */ /* 0x000fe2000c000000 */
[----:B------:R-:W2:Y:S01]  /*14a0*/  F2I.U32.TRUNC.NTZ R2, R2 ;  /* 0x0000000200027305 */ /* 0x000ea2000020f000 */
[----:B------:R-:W-:Y:S02]  /*14b0*/  ULOP3.LUT UR5, UR5, 0xffff, URZ, 0xc0, !UPT ;  /* 0x0000ffff05057892 */ /* 0x000fe4000f8ec0ff */
[----:B------:R-:W-:Y:S01]  /*14c0*/  ULOP3.LUT UR4, UR4, 0xffff, URZ, 0xc0, !UPT ;  /* 0x0000ffff04047892 */ /* 0x000fe2000f8ec0ff */
[----:B------:R-:W-:Y:S01]  /*14d0*/  UMOV UR25, 0x1111 ;  /* 0x0000111100197882 */ /* 0x000fe20000000000 */
[----:B------:R-:W-:Y:S01]  /*14e0*/  UMOV UR24, 0x5 ;  /* 0x0000000500187882 */ /* 0x000fe20000000000 */
[----:B----4-:R-:W-:Y:S01]  /*14f0*/  R2UR UR6, R3 ;  /* 0x00000000030672ca */ /* 0x010fe200000e0000 */
[----:B------:R-:W-:Y:S01]  /*1500*/  USHF.L.U32 UR25, UR25, UR5, URZ ;  /* 0x0000000519197299 */ /* 0x000fe200080006ff */
[----:B------:R-:W-:Y:S01]  /*1510*/  PRMT R3, RZ, 0x7610, R3 ;  /* 0x00007610ff037816 */ /* 0x000fe20000000003 */
[----:B------:R-:W-:-:S02]  /*1520*/  USHF.L.U32 UR24, UR24, UR4, URZ ;  /* 0x0000000418187299 */ /* 0x000fc400080006ff */
[----:B------:R-:W-:Y:S02]  /*1530*/  USHF.L.U32 UR30, UR58, 0x7, URZ ;  /* 0x000000073a1e7899 */ /* 0x000fe400080006ff */
[----:B------:R-:W-:Y:S01]  /*1540*/  USHF.L.U32 UR27, UR58, 0xa, URZ ;  /* 0x0000000a3a1b7899 */ /* 0x000fe200080006ff */
[----:B--2---:R-:W-:Y:S01]  /*1550*/  R2UR UR7, R2 ;  /* 0x00000000020772ca */ /* 0x004fe200000e0000 */
[----:B------:R-:W2:Y:S01]  /*1560*/  LDCU UR45, c[0x0][0xb24] ;  /* 0x00016480ff2d77ac */ /* 0x000ea20008000800 */
[----:B------:R-:W-:-:S03]  /*1570*/  PRMT R2, RZ, 0x7610, R2 ;  /* 0x00007610ff027816 */ /* 0x000fc60000000002 */
[----:B------:R-:W-:Y:S01]  /*1580*/  UIADD3 UR5, UPT, UPT, -UR6, URZ, URZ ;  /* 0x000000ff06057290 */ /* 0x000fe2000fffe1ff */
[----:B------:R-:W4:Y:S01]  /*1590*/  LDCU UR35, c[0x0][0xb30] ;  /* 0x00016600ff2377ac */ /* 0x000f220008000800 */
[----:B------:R-:W-:-:S06]  /*15a0*/  UISETP.NE.AND UP5, UPT, UR22, 0x2, UPT ;  /* 0x000000021600788c */ /* 0x000fcc000bfa5270 */
[----:B------:R-:W-:Y:S02]  /*15b0*/  UIADD3 UR4, UPT, UPT, -UR7, URZ, URZ ;  /* 0x000000ff07047290 */ /* 0x000fe4000fffe1ff */
[----:B------:R-:W-:Y:S02]  /*15c0*/  ULOP3.LUT UR30, UR30, 0x600, URZ, 0xc0, !UPT ;  /* 0x000006001e1e7892 */ /* 0x000fe4000f8ec0ff */
[----:B------:R-:W-:Y:S02]  /*15d0*/  ULOP3.LUT UR27, UR27, 0x800, URZ, 0xc0, !UPT ;  /* 0x000008001b1b7892 */ /* 0x000fe4000f8ec0ff */
[----:B---3--:R-:W-:Y:S01]  /*15e0*/  UISETP.GE.AND UP6, UPT, UR23, 0x1, UPT ;  /* 0x000000011700788c */ /* 0x008fe2000bfc6270 */
[----:B------:R-:W-:Y:S01]  /*15f0*/  UMOV UR26, UR9 ;  /* 0x00000009001a7c82 */ /* 0x000fe20008000000 */
[----:B------:R-:W-:Y:S01]  /*1600*/  UMOV UR20, UR31 ;  /* 0x0000001f00147c82 */ /* 0x000fe20008000000 */
[----:B------:R-:W-:Y:S02]  /*1610*/  UIMAD UR59, UR59, UR5, UR31 ;  /* 0x000000053b3b72a4 */ /* 0x000fe4000f8e021f */
[----:B-1----:R-:W-:Y:S01]  /*1620*/  UIMAD UR62, UR62, UR4, UR9 ;  /* 0x000000043e3e72a4 */ /* 0x002fe2000f8e0209 */
[----:B--2-4-:R-:W-:Y:S11]  /*1630*/  BRA.U UP4, `(.L_x_18) ;  /* 0x0000000104ac7547 */ /* 0x014ff6000b800000 */
[----:B------:R-:W-:Y:S02]  /*1640*/  UISETP.NE.AND UP0, UPT, UR62, URZ, UPT ;  /* 0x000000ff3e00728c */ /* 0x000fe4000bf05270 */
[----:B------:R-:W-:Y:S02]  /*1650*/  ULOP3.LUT UR4, UR59, 0x2, URZ, 0x3c, !UPT ;  /* 0x000000023b047892 */ /* 0x000fe4000f8e3cff */
[----:B------:R-:W-:Y:S02]  /*1660*/  UISETP.GT.U32.AND UP1, UPT, UR59, 0x1, UP0 ;  /* 0x000000013b00788c */ /* 0x000fe40008724070 */
[----:B------:R-:W-:Y:S02]  /*1670*/  UISETP.NE.AND UP2, UPT, UR62, 0x1, UPT ;  /* 0x000000013e00788c */ /* 0x000fe4000bf45270 */
[----:B------:R-:W-:Y:S02]  /*1680*/  UISETP.GT.U32.AND UP0, UPT, UR4, 0x1, UP0 ;  /* 0x000000010400788c */ /* 0x000fe40008704070 */
[----:B------:R-:W-:-:S02]  /*1690*/  USEL UR7, URZ, 0x1, UP1 ;  /* 0x00000001ff077887 */ /* 0x000fc40008800000 */
[----:B------:R-:W-:Y:S02]  /*16a0*/  USEL UR8, URZ, 0x2, UP1 ;  /* 0x00000002ff087887 */ /* 0x000fe40008800000 */
[----:B------:R-:W-:Y:S02]  /*16b0*/  UISETP.GT.U32.AND UP1, UPT, UR59, 0x1, UP2 ;  /* 0x000000013b00788c */ /* 0x000fe40009724070 */
[----:B------:R-:W-:Y:S02]  /*16c0*/  USEL UR12, URZ, 0x4, UP0 ;  /* 0x00000004ff0c7887 */ /* 0x000fe40008000000 */
[----:B------:R-:W-:Y:S02]  /*16d0*/  USEL UR15, URZ, 0x8, UP0 ;  /* 0x00000008ff0f7887 */ /* 0x000fe40008000000 */
[----:B------:R-:W-:Y:S02]  /*16e0*/  UISETP.GT.U32.AND UP0, UPT, UR4, 0x1, UP2 ;  /* 0x000000010400788c */ /* 0x000fe40009704070 */
[----:B------:R-:W-:-:S02]  /*16f0*/  USEL UR6, URZ, 0x10, UP1 ;  /* 0x00000010ff067887 */ /* 0x000fc40008800000 */
[----:B------:R-:W-:Y:S02]  /*1700*/  USEL UR11, URZ, 0x20, UP1 ;  /* 0x00000020ff0b7887 */ /* 0x000fe40008800000 */
[----:B------:R-:W-:Y:S02]  /*1710*/  UISETP.NE.AND UP1, UPT, UR62, 0x2, UPT ;  /* 0x000000023e00788c */ /* 0x000fe4000bf25270 */
[----:B------:R-:W-:Y:S02]  /*1720*/  USEL UR14, URZ, 0x40, UP0 ;  /* 0x00000040ff0e7887 */ /* 0x000fe40008000000 */
[----:B------:R-:W-:Y:S02]  /*1730*/  USEL UR16, URZ, 0x80, UP0 ;  /* 0x00000080ff107887 */ /* 0x000fe40008000000 */
[----:B------:R-:W-:Y:S02]  /*1740*/  UISETP.GT.U32.AND UP0, UPT, UR59, 0x1, UP1 ;  /* 0x000000013b00788c */ /* 0x000fe40008f04070 */
[----:B------:R-:W-:-:S02]  /*1750*/  UISETP.NE.AND UP2, UPT, UR62, 0x3, UPT ;  /* 0x000000033e00788c */ /* 0x000fc4000bf45270 */
[----:B------:R-:W-:Y:S02]  /*1760*/  USEL UR5, URZ, 0x100, UP0 ;  /* 0x00000100ff057887 */ /* 0x000fe40008000000 */
[----:B------:R-:W-:Y:S02]  /*1770*/  USEL UR10, URZ, 0x200, UP0 ;  /* 0x00000200ff0a7887 */ /* 0x000fe40008000000 */
[----:B------:R-:W-:Y:S02]  /*1780*/  UISETP.GT.U32.AND UP0, UPT, UR59, 0x1, UP2 ;  /* 0x000000013b00788c */ /* 0x000fe40009704070 */
[----:B------:R-:W-:Y:S02]  /*1790*/  UIADD3 UR5, UPT, UPT, UR5, UR6, UR7 ;  /* 0x0000000605057290 */ /* 0x000fe4000fffe007 */
[----:B------:R-:W-:Y:S02]  /*17a0*/  USEL UR9, URZ, 0x1000, UP0 ;  /* 0x00001000ff097887 */ /* 0x000fe40008000000 */
[----:B------:R-:W-:-:S02]  /*17b0*/  USEL UR13, URZ, 0x2000, UP0 ;  /* 0x00002000ff0d7887 */ /* 0x000fc40008000000 */
[----:B------:R-:W-:Y:S02]  /*17c0*/  UIADD3 UR5, UPT, UPT, UR8, UR9, UR5 ;  /* 0x0000000908057290 */ /* 0x000fe4000fffe005 */
[----:B------:R-:W-:Y:S02]  /*17d0*/  UISETP.GT.U32.AND UP1, UPT, UR4, 0x1, UP1 ;  /* 0x000000010400788c */ /* 0x000fe40008f24070 */
[----:B------:R-:W-:Y:S02]  /*17e0*/  UIADD3 UR5, UPT, UPT, UR10, UR11, UR5 ;  /* 0x0000000b0a057290 */ /* 0x000fe4000fffe005 */
[----:B------:R-:W-:Y:S02]  /*17f0*/  UISETP.GT.U32.AND UP0, UPT, UR4, 0x1, UP2 ;  /* 0x000000010400788c */ /* 0x000fe40009704070 */
[----:B------:R-:W-:Y:S02]  /*1800*/  USEL UR4, URZ, 0x400, UP1 ;  /* 0x00000400ff047887 */ /* 0x000fe40008800000 */
[----:B------:R-:W-:-:S02]  /*1810*/  UIADD3 UR5, UPT, UPT, UR12, UR13, UR5 ;  /* 0x0000000d0c057290 */ /* 0x000fc4000fffe005 */
[----:B------:R-:W-:Y:S02]  /*1820*/  USEL UR6, URZ, 0x4000, UP0 ;  /* 0x00004000ff067887 */ /* 0x000fe40008000000 */
[----:B------:R-:W-:Y:S02]  /*1830*/  UIADD3 UR5, UPT, UPT, UR4, UR14, UR5 ;  /* 0x0000000e04057290 */ /* 0x000fe4000fffe005 */
[----:B------:R-:W-:Y:S02]  /*1840*/  USEL UR7, URZ, 0x800, UP1 ;  /* 0x00000800ff077887 */ /* 0x000fe40008800000 */
[----:B------:R-:W-:Y:S02]  /*1850*/  ULOP3.LUT UR4, UR59, 0xfffffffe, URZ, 0xc0, !UPT ;  /* 0xfffffffe3b047892 */ /* 0x000fe4000f8ec0ff */
[----:B------:R-:W-:Y:S02]  /*1860*/  UIADD3 UR5, UPT, UPT, UR15, UR6, UR5 ;  /* 0x000000060f057290 */ /* 0x000fe4000fffe005 */
[----:B------:R-:W-:-:S02]  /*1870*/  ULEA UR4, UR62, UR4, 0x2 ;  /* 0x000000043e047291 */ /* 0x000fc4000f8e10ff */
[----:B------:R-:W-:Y:S02]  /*1880*/  USEL UR6, URZ, 0x8000, UP0 ;  /* 0x00008000ff067887 */ /* 0x000fe40008000000 */
[----:B------:R-:W-:-:S03]  /*1890*/  UIADD3 UR5, UPT, UPT, UR7, UR16, UR5 ;  /* 0x0000001007057290 */ /* 0x000fc6000fffe005 */
[----:B------:R-:W-:Y:S01]  /*18a0*/  UMOV UR7, 0x3 ;  /* 0x0000000300077882 */ /* 0x000fe20000000000 */
[----:B------:R-:W-:Y:S02]  /*18b0*/  UIADD3 UR5, UPT, UPT, UR5, UR6, URZ ;  /* 0x0000000605057290 */ /* 0x000fe4000fffe0ff */
[----:B------:R-:W-:-:S04]  /*18c0*/  USHF.L.U32 UR4, UR7, UR4, URZ ;  /* 0x0000000407047299 */ /* 0x000fc800080006ff */
[----:B------:R-:W-:Y:S02]  /*18d0*/  MOV R3, UR5 ;  /* 0x0000000500037c02 */ /* 0x000fe40008000f00 */
[----:B------:R-:W-:Y:S02]  /*18e0*/  MOV R2, UR4 ;  /* 0x0000000400027c02 */ /* 0x000fe40008000f00 */
.L_x_18:
[----:B------:R-:W-:Y:S05]  /*18f0*/  BRA.U !UP6, `(.L_x_19) ;  /* 0x000000010ed47547 */ /* 0x000fea000b800000 */
[----:B------:R-:W1:Y:S01]  /*1900*/  LDCU.128 UR12, c[0x0][0xb10] ;  /* 0x00016200ff0c77ac */ /* 0x000e620008000c00 */
[----:B------:R-:W2:Y:S01]  /*1910*/  LDCU UR6, c[0x0][0x370] ;  /* 0x00006e00ff0677ac */ /* 0x000ea20008000800 */
[----:B------:R-:W3:Y:S01]  /*1920*/  LDCU UR5, c[0x0][0x374] ;  /* 0x00006e80ff0577ac */ /* 0x000ee20008000800 */
[----:B------:R-:W4:Y:S01]  /*1930*/  LDCU UR28, c[0x0][0xb0c] ;  /* 0x00016180ff1c77ac */ /* 0x000f220008000800 */
[----:B------:R-:W4:Y:S01]  /*1940*/  LDCU UR4, c[0x0][0xb20] ;  /* 0x00016400ff0477ac */ /* 0x000f220008000800 */
[----:B------:R-:W4:Y:S01]  /*1950*/  LDCU.64 UR8, c[0x0][0xb28] ;  /* 0x00016500ff0877ac */ /* 0x000f220008000a00 */
[----:B-1----:R-:W-:Y:S02]  /*1960*/  UISETP.NE.AND UP0, UPT, UR14, 0x1, UPT ;  /* 0x000000010e00788c */ /* 0x002fe4000bf05270 */
[----:B---3--:R-:W-:Y:S02]  /*1970*/  UIMAD.WIDE.U32 UR10, UR5, UR15, URZ ;  /* 0x0000000f050a72a5 */ /* 0x008fe4000f8e00ff */
[----:B--2---:R-:W-:-:S02]  /*1980*/  UIMAD.WIDE.U32 UR18, UR6, UR12, URZ ;  /* 0x0000000c061272a5 */ /* 0x004fc4000f8e00ff */
[----:B----4-:R-:W-:Y:S02]  /*1990*/  UISETP.NE.AND UP1, UPT, UR28, 0x1, UPT ;  /* 0x000000011c00788c */ /* 0x010fe4000bf25270 */
[----:B------:R-:W-:Y:S01]  /*19a0*/  UISETP.NE.AND UP2, UPT, UR23, 0x1, UPT ;  /* 0x000000011700788c */ /* 0x000fe2000bf45270 */
[----:B------:R-:W-:Y:S02]  /*19b0*/  UMOV UR10, UR11 ;  /* 0x0000000b000a7c82 */ /* 0x000fe40008000000 */
[----:B------:R-:W-:Y:S01]  /*19c0*/  UMOV UR18, UR19 ;  /* 0x0000001300127c82 */ /* 0x000fe20008000000 */
[----:B------:R-:W-:Y:S02]  /*19d0*/  @UP0 USHF.R.U32.HI UR5, URZ, UR4, UR10 ;  /* 0x00000004ff050299 */ /* 0x000fe4000801160a */
[----:B------:R-:W-:Y:S02]  /*19e0*/  UIMAD.WIDE.U32 UR20, UR26, UR15, URZ ;  /* 0x0000000f1a1472a5 */ /* 0x000fe4000f8e00ff */
[----:B------:R-:W-:-:S02]  /*19f0*/  UIMAD.WIDE.U32 UR10, UR5, UR8, URZ ;  /* 0x00000008050a72a5 */ /* 0x000fc4000f8e00ff */
[----:B------:R-:W-:Y:S02]  /*1a00*/  @UP1 USHF.R.U32.HI UR6, URZ, UR13, UR18 ;  /* 0x0000000dff061299 */ /* 0x000fe40008011612 */
[----:B------:R-:W-:Y:S02]  /*1a10*/  UIMAD.WIDE.U32 UR16, UR31, UR12, URZ ;  /* 0x0000000c1f1072a5 */ /* 0x000fe4000f8e00ff */
[----:B------:R-:W-:Y:S01]  /*1a20*/  UIMAD.WIDE.U32 UR18, UR6, UR8, URZ ;  /* 0x00000008061272a5 */ /* 0x000fe2000f8e00ff */
[----:B------:R-:W-:Y:S01]  /*1a30*/  UMOV UR20, UR21 ;  /* 0x0000001500147c82 */ /* 0x000fe20008000000 */
[----:B------:R-:W-:Y:S01]  /*1a40*/  UMOV UR10, UR11 ;  /* 0x0000000b000a7c82 */ /* 0x000fe20008000000 */
[----:B------:R-:W-:Y:S02]  /*1a50*/  USHF.R.U32.HI UR20, URZ, UR4, UR20 ;  /* 0x00000004ff147299 */ /* 0x000fe40008011614 */
[----:B------:R-:W-:Y:S02]  /*1a60*/  @UP2 USHF.R.U32.HI UR5, URZ, UR9, UR10 ;  /* 0x00000009ff052299 */ /* 0x000fe4000801160a */
[----:B------:R-:W-:Y:S01]  /*1a70*/  UMOV UR7, UR19 ;  /* 0x0000001300077c82 */ /* 0x000fe20008000000 */
[----:B------:R-:W-:Y:S01]  /*1a80*/  UMOV UR16, UR17 ;  /* 0x0000001100107c82 */ /* 0x000fe20008000000 */
[----:B------:R-:W-:-:S02]  /*1a90*/  @UP2 USHF.R.U32.HI UR6, URZ, UR9, UR7 ;  /* 0x00000009ff062299 */ /* 0x000fc40008011607 */
[----:B------:R-:W-:Y:S02]  /*1aa0*/  USHF.R.U32.HI UR16, URZ, UR13, UR16 ;  /* 0x0000000dff107299 */ /* 0x000fe40008011610 */
[----:B------:R-:W-:Y:S02]  /*1ab0*/  USEL UR4, UR26, UR20, !UP0 ;  /* 0x000000141a047287 */ /* 0x000fe4000c000000 */
[----:B------:R-:W-:Y:S02]  /*1ac0*/  UIMAD UR7, UR5, UR23, URZ ;  /* 0x00000017050772a4 */ /* 0x000fe4000f8e02ff */
[----:B------:R-:W-:Y:S02]  /*1ad0*/  USEL UR5, UR31, UR16, !UP1 ;  /* 0x000000101f057287 */ /* 0x000fe4000c800000 */
[----:B------:R-:W-:Y:S02]  /*1ae0*/  UIMAD UR12, UR6, UR23, URZ ;  /* 0x00000017060c72a4 */ /* 0x000fe4000f8e02ff */
[----:B------:R-:W-:-:S02]  /*1af0*/  UISETP.GE.AND UP0, UPT, UR4, UR7, UPT ;  /* 0x000000070400728c */ /* 0x000fc4000bf06270 */
[----:B------:R-:W-:Y:S02]  /*1b00*/  UIMAD.WIDE.U32 UR10, UR4, UR8, URZ ;  /* 0x00000008040a72a5 */ /* 0x000fe4000f8e00ff */
[----:B------:R-:W-:Y:S02]  /*1b10*/  UISETP.GE.OR UP0, UPT, UR5, UR12, UP0 ;  /* 0x0000000c0500728c */ /* 0x000fe40008706670 */
[----:B------:R-:W-:Y:S02]  /*1b20*/  UIMAD.WIDE.U32 UR12, UR5, UR8, URZ ;  /* 0x00000008050c72a5 */ /* 0x000fe4000f8e00ff */
[----:B------:R-:W-:Y:S01]  /*1b30*/  UIADD3 UR10, UPT, UPT, -UR4, URZ, URZ ;  /* 0x000000ff040a7290 */ /* 0x000fe2000fffe1ff */
[----:B------:R-:W-:Y:S01]  /*1b40*/  UMOV UR8, UR11 ;  /* 0x0000000b00087c82 */ /* 0x000fe20008000000 */
[----:B------:R-:W-:Y:S02]  /*1b50*/  UIADD3 UR20, UPT, UPT, -UR5, URZ, URZ ;  /* 0x000000ff05147290 */ /* 0x000fe4000fffe1ff */
[----:B------:R-:W-:-:S03]  /*1b60*/  USHF.R.U32.HI UR8, URZ, UR9, UR8 ;  /* 0x00000009ff087299 */ /* 0x000fc60008011608 */
[----:B------:R-:W-:Y:S01]  /*1b70*/  @!UP0 UMOV UR7, UR13 ;  /* 0x0000000d00078c82 */ /* 0x000fe20008000000 */
[----:B------:R-:W-:Y:S02]  /*1b80*/  UIMAD UR26, UR14, UR10, UR26 ;  /* 0x0000000a0e1a72a4 */ /* 0x000fe4000f8e021a */
[----:B------:R-:W-:Y:S02]  /*1b90*/  USEL UR8, UR4, UR8, !UP2 ;  /* 0x0000000804087287 */ /* 0x000fe4000d000000 */
[----:B------:R-:W-:Y:S02]  /*1ba0*/  @!UP0 USHF.R.U32.HI UR7, URZ, UR9, UR7 ;  /* 0x00000009ff078299 */ /* 0x000fe40008011607 */
[----:B------:R-:W-:Y:S02]  /*1bb0*/  UIADD3 UR9, UPT, UPT, -UR8, URZ, URZ ;  /* 0x000000ff08097290 */ /* 0x000fe4000fffe1ff */
[----:B------:R-:W-:Y:S02]  /*1bc0*/  @!UP0 USEL UR7, UR5, UR7, !UP2 ;  /* 0x0000000705078287 */ /* 0x000fe4000d000000 */
[----:B------:R-:W-:-:S02]  /*1bd0*/  UIMAD UR9, UR23, UR9, UR4 ;  /* 0x00000009170972a4 */ /* 0x000fc4000f8e0204 */
[----:B------:R-:W-:Y:S02]  /*1be0*/  @!UP0 UIADD3 UR8, UPT, UPT, UR8, -UR7, URZ ;  /* 0x8000000708088290 */ /* 0x000fe4000fffe0ff */
[----:B------:R-:W-:Y:S02]  /*1bf0*/  @!UP0 UIMAD UR6, UR9, UR6, UR7 ;  /* 0x00000006090682a4 */ /* 0x000fe4000f8e0207 */
[----:B------:R-:W-:Y:S02]  /*1c00*/  @!UP0 UIMAD UR4, UR8, UR23, UR5 ;  /* 0x00000017080482a4 */ /* 0x000fe4000f8e0205 */
[----:B------:R-:W-:Y:S02]  /*1c10*/  UIMAD UR20, UR28, UR20, UR31 ;  /* 0x000000141c1472a4 */ /* 0x000fe4000f8e021f */
[----:B------:R-:W-:Y:S01]  /*1c20*/  UIMAD UR26, UR4, UR14, UR26 ;  /* 0x0000000e041a72a4 */ /* 0x000fe2000f8e021a */
[----:B------:R-:W-:Y:S02]  /*1c30*/  @!UP0 UMOV UR5, UR6 ;  /* 0x0000000600058c82 */ /* 0x000fe40008000000 */
[----:B------:R-:W-:-:S12]  /*1c40*/  UIMAD UR20, UR5, UR28, UR20 ;  /* 0x0000001c051472a4 */ /* 0x000fd8000f8e0214 */
.L_x_19:
[----:B------:R-:W-:-:S09]  /*1c50*/  UISETP.NE.AND UP0, UPT, UR35, 0x1, UPT ;  /* 0x000000012300788c */ /* 0x000fd2000bf05270 */
[----:B------:R-:W-:Y:S05]  /*1c60*/  BRA.U UP0, `(.L_x_20) ;  /* 0x0000000100447547 */ /* 0x000fea000b800000 */
[----:B------:R-:W1:Y:S01]  /*1c70*/  LDCU.128 UR8, c[0x0][0xb10] ;  /* 0x00016200ff0877ac */ /* 0x000e620008000c00 */
[----:B------:R-:W2:Y:S01]  /*1c80*/  LDCU UR12, c[0x0][0xb0c] ;  /* 0x00016180ff0c77ac */ /* 0x000ea20008000800 */
[----:B------:R-:W3:Y:S01]  /*1c90*/  LDCU UR13, c[0x0][0xb20] ;  /* 0x00016400ff0d77ac */ /* 0x000ee20008000800 */
[----:B-1----:R-:W-:Y:S02]  /*1ca0*/  UIMAD.WIDE.U32 UR6, UR20, UR8, URZ ;  /* 0x00000008140672a5 */ /* 0x002fe4000f8e00ff */
[----:B------:R-:W-:Y:S02]  /*1cb0*/  UIMAD.WIDE.U32 UR4, UR26, UR11, URZ ;  /* 0x0000000b1a0472a5 */ /* 0x000fe4000f8e00ff */
[----:B--2---:R-:W-:Y:S02]  /*1cc0*/  UISETP.NE.AND UP1, UPT, UR12, 0x1, UPT ;  /* 0x000000010c00788c */ /* 0x004fe4000bf25270 */
[----:B------:R-:W-:Y:S01]  /*1cd0*/  UISETP.NE.AND UP0, UPT, UR10, 0x1, UPT ;  /* 0x000000010a00788c */ /* 0x000fe2000bf05270 */
[----:B------:R-:W-:-:S02]  /*1ce0*/  UMOV UR6, UR7 ;  /* 0x0000000700067c82 */ /* 0x000fc40008000000 */
[----:B------:R-:W-:Y:S01]  /*1cf0*/  UMOV UR4, UR5 ;  /* 0x0000000500047c82 */ /* 0x000fe20008000000 */
[----:B------:R-:W-:Y:S02]  /*1d00*/  USHF.R.U32.HI UR6, URZ, UR9, UR6 ;  /* 0x00000009ff067299 */ /* 0x000fe40008011606 */
[----:B---3--:R-:W-:Y:S02]  /*1d10*/  USHF.R.U32.HI UR4, URZ, UR13, UR4 ;  /* 0x0000000dff047299 */ /* 0x008fe40008011604 */
[----:B------:R-:W-:Y:S02]  /*1d20*/  USEL UR5, UR20, UR6, !UP1 ;  /* 0x0000000614057287 */ /* 0x000fe4000c800000 */
[----:B------:R-:W-:-:S04]  /*1d30*/  USEL UR4, UR26, UR4, !UP0 ;  /* 0x000000041a047287 */ /* 0x000fc8000c000000 */
[----:B------:R-:W-:Y:S02]  /*1d40*/  UIADD3 UR6, UPT, UPT, -UR4, UR5, URZ ;  /* 0x0000000504067290 */ /* 0x000fe4000fffe1ff */
[----:B------:R-:W-:Y:S02]  /*1d50*/  UIADD3 UR4, UPT, UPT, UR4, -UR5, URZ ;  /* 0x8000000504047290 */ /* 0x000fe4000fffe0ff */
[----:B------:R-:W-:Y:S02]  /*1d60*/  UIMAD UR26, UR6, UR10, UR26 ;  /* 0x0000000a061a72a4 */ /* 0x000fe4000f8e021a */
[----:B------:R-:W-:-:S12]  /*1d70*/  UIMAD UR20, UR4, UR12, UR20 ;  /* 0x0000000c041472a4 */ /* 0x000fd8000f8e0214 */
.L_x_20:
[----:B------:R-:W-:-:S09]  /*1d80*/  UISETP.EQ.U32.AND UP0, UPT, UR37, 0x1, UPT ;  /* 0x000000012500788c */ /* 0x000fd2000bf02070 */
[----:B------:R-:W-:Y:S05]  /*1d90*/  BRA.U !UP0, `(.L_x_21) ;  /* 0x00000001080c7547 */ /* 0x000fea000b800000 */
[----:B------:R-:W-:Y:S01]  /*1da0*/  UCGABAR_WAIT ;  /* 0x0000000000007dc7 */ /* 0x000fe20008000000 */
[----:B------:R-:W-:Y:S01]  /*1db0*/  CCTL.IVALL ;  /* 0x00000000ff00798f */ /* 0x000fe20002000000 */
[----:B------:R-:W-:Y:S05]  /*1dc0*/  BRA `(.L_x_22) ;  /* 0x0000000000047947 */ /* 0x000fea0003800000 */
.L_x_21:
[----:B------:R-:W-:Y:S06]  /*1dd0*/  BAR.SYNC.DEFER_BLOCKING 0x0 ;  /* 0x0000000000007b1d */ /* 0x000fec0000010000 */
.L_x_22:
[----:B------:R-:W-:Y:S05]  /*1de0*/  BRA.U UP5, `(.L_x_23) ;  /* 0x0000002105f87547 */ /* 0x000fea000b800000 */
[----:B------:R-:W1:Y:S01]  /*1df0*/  LDCU UR6, c[0x0][0x38c] ;  /* 0x00007180ff0677ac */ /* 0x000e620008000800 */
[----:B------:R-:W-:Y:S01]  /*1e00*/  PLOP3.LUT P1, PT, PT, PT, UP3, 0x80, 0x8 ;  /* 0x000000000008781c */ /* 0x000fe20003f2f038 */
[----:B------:R-:W-:Y:S01]  /*1e10*/  IMAD.MOV.U32 R12, RZ, RZ, 0x1 ;  /* 0x00000001ff0c7424 */ /* 0x000fe200078e00ff */
[----:B------:R-:W-:Y:S01]  /*1e20*/  ISETP.NE.AND P2, PT, R0, RZ, P3 ;  /* 0x000000ff0000720c */ /* 0x000fe20001f45270 */
[----:B------:R-:W-:Y:S01]  /*1e30*/  USHF.L.U32 UR48, UR31, 0x7, URZ ;  /* 0x000000071f307899 */ /* 0x000fe200080006ff */
[----:B------:R-:W-:Y:S01]  /*1e40*/  PLOP3.LUT P1, PT, P1, PT, PT, 0x8, 0x80 ;  /* 0x000000000080781c */ /* 0x000fe20000f2e170 */
[----:B------:R-:W-:Y:S01]  /*1e50*/  USHF.L.U32 UR47, UR31, 0x6, URZ ;  /* 0x000000061f2f7899 */ /* 0x000fe200080006ff */
[----:B------:R-:W-:Y:S01]  /*1e60*/  CS2R R10, SRZ ;  /* 0x00000000000a7805 */ /* 0x000fe2000001ff00 */
[----:B------:R-:W-:Y:S01]  /*1e70*/  UMOV UR13, 0x400 ;  /* 0x00000400000d7882 */ /* 0x000fe20000000000 */
[----:B------:R-:W-:Y:S01]  /*1e80*/  UISETP.NE.AND UP1, UPT, UR22, URZ, UPT ;  /* 0x000000ff1600728c */ /* 0x000fe2000bf25270 */
[----:B------:R-:W-:Y:S01]  /*1e90*/  IMAD.MOV.U32 R9, RZ, RZ, RZ ;  /* 0x000000ffff097224 */ /* 0x000fe200078e00ff */
[----:B------:R-:W-:Y:S01]  /*1ea0*/  ULEA UR13, UR58, UR13, 0x18 ;  /* 0x0000000d3a0d7291 */ /* 0x000fe2000f8ec0ff */
[----:B------:R-:W-:Y:S01]  /*1eb0*/  IMAD.MOV.U32 R8, RZ, RZ, 0x1 ;  /* 0x00000001ff087424 */ /* 0x000fe200078e00ff */
[----:B------:R-:W-:-:S02]  /*1ec0*/  ULOP3.LUT UR48, UR48, 0x80, URZ, 0xc0, !UPT ;  /* 0x0000008030307892 */ /* 0x000fc4000f8ec0ff */
[----:B------:R-:W-:Y:S01]  /*1ed0*/  ULOP3.LUT UR47, UR47, 0x40, URZ, 0xc0, !UPT ;  /* 0x000000402f2f7892 */ /* 0x000fe2000f8ec0ff */
[----:B------:R-:W2:Y:S01]  /*1ee0*/  LDCU UR42, c[0x0][0x370] ;  /* 0x00006e00ff2a77ac */ /* 0x000ea20008000800 */
[----:B-1----:R-:W-:Y:S02]  /*1ef0*/  UIADD3 UR5, UPT, UPT, UR6, 0x1f, URZ ;  /* 0x0000001f06057890 */ /* 0x002fe4000fffe0ff */
[----:B------:R-:W-:Y:S02]  /*1f00*/  UIADD3 UR50, UPT, UPT, UR6, 0x3e, URZ ;  /* 0x0000003e06327890 */ /* 0x000fe4000fffe0ff */
[----:B------:R-:W-:Y:S01]  /*1f10*/  USHF.R.S32.HI UR4, URZ, 0x1f, UR5 ;  /* 0x0000001fff047899 */ /* 0x000fe20008011405 */
[----:B------:R-:W1:Y:S03]  /*1f20*/  LDCU.64 UR28, c[0x0][0x348] ;  /* 0x00006900ff1c77ac */ /* 0x000e660008000a00 */
[----:B------:R-:W-:-:S02]  /*1f30*/  ULEA.HI UR4, UR4, UR5, URZ, 0x5 ;  /* 0x0000000504047291 */ /* 0x000fc4000f8f28ff */
[----:B------:R-:W-:Y:S02]  /*1f40*/  UIADD3 UR5, UPT, UPT, UR6, -0x1, URZ ;  /* 0xffffffff06057890 */ /* 0x000fe4000fffe0ff */
[----:B------:R-:W-:Y:S02]  /*1f50*/  USHF.R.S32.HI UR44, URZ, 0x5, UR4 ;  /* 0x00000005ff2c7899 */ /* 0x000fe40008011404 */
[----:B------:R-:W-:Y:S02]  /*1f60*/  UISETP.GE.U32.AND UP2, UPT, UR5, -0x3f, UPT ;  /* 0xffffffc10500788c */ /* 0x000fe4000bf46070 */
[----:B------:R-:W-:Y:S01]  /*1f70*/  UISETP.LT.U32.AND UP0, UPT, UR44, 0x21, UPT ;  /* 0x000000212c00788c */ /* 0x000fe2000bf01070 */
[----:B------:R-:W3:Y:S03]  /*1f80*/  LDCU UR41, c[0x0][0x374] ;  /* 0x00006e80ff2977ac */ /* 0x000ee60008000800 */
[----:B------:R-:W-:-:S02]  /*1f90*/  USEL UR43, UR44, 0x21, UP0 ;  /* 0x000000212c2b7887 */ /* 0x000fc40008000000 */
[----:B------:R-:W-:Y:S02]  /*1fa0*/  USEL UR21, UR53, 0x2, UP1 ;  /* 0x0000000235157887 */ /* 0x000fe40008800000 */
[----:B------:R-:W-:Y:S02]  /*1fb0*/  UIADD3 UR4, UPT, UPT, UR43, -0x1, URZ ;  /* 0xffffffff2b047890 */ /* 0x000fe4000fffe0ff */
[----:B------:R-:W-:Y:S02]  /*1fc0*/  @UP2 UIADD3 UR4, UPT, UPT, UR43, URZ, URZ ;  /* 0x000000ff2b042290 */ /* 0x000fe4000fffe0ff */
[----:B------:R-:W-:Y:S02]  /*1fd0*/  UIADD3 UR38, UPT, UPT, UR13, 0x6500, UR30 ;  /* 0x000065000d267890 */ /* 0x000fe4000fffe01e */
[----:B------:R-:W-:Y:S02]  /*1fe0*/  UIADD3 UR37, UPT, UPT, UR13, 0x16d00, UR27 ;  /* 0x00016d000d257890 */ /* 0x000fe4000fffe01b */
[----:B------:R-:W-:-:S02]  /*1ff0*/  ULEA UR48, UR33, UR48, 0x6 ;  /* 0x0000003021307291 */ /* 0x000fc4000f8e30ff */
[----:B------:R-:W-:Y:S02]  /*2000*/  ULEA UR47, UR32, UR47, 0x4 ;  /* 0x0000002f202f7291 */ /* 0x000fe4000f8e20ff */
[----:B------:R-:W-:Y:S02]  /*2010*/  UIADD3 UR49, UPT, UPT, UR44, -UR43, URZ ;  /* 0x8000002b2c317290 */ /* 0x000fe4000fffe0ff */
[----:B------:R-:W-:Y:S02]  /*2020*/  UIADD3 UR31, UPT, UPT, UR4, 0x1, URZ ;  /* 0x00000001041f7890 */ /* 0x000fe4000fffe0ff */
[----:B------:R-:W-:Y:S01]  /*2030*/  UIADD3 UR46, UPT, UPT, -UR4, URZ, URZ ;  /* 0x000000ff042e7290 */ /* 0x000fe2000fffe1ff */
[----:B-123--:R-:W-:-:S11]  /*2040*/  UMOV UR6, URZ ;  /* 0x000000ff00067c82 */ /* 0x00efd60008000000 */
.L_x_43:
[----:B------:R-:W-:-:S09]  /*2050*/  UISETP.NE.AND UP0, UPT, UR58, URZ, UPT ;  /* 0x000000ff3a00728c */ /* 0x000fd2000bf05270 */
[----:B-1----:R-:W-:Y:S05]  /*2060*/  BRA.U UP0, `(.L_x_24) ;  /* 0x0000000100287547 */ /* 0x002fea000b800000 */
[----:B------:R-:W-:Y:S02]  /*2070*/  LEA R0, R9, UR13, 0x3 ;  /* 0x0000000d09007c11 */ /* 0x000fe4000f8e18ff */
[----:B------:R-:W-:-:S04]  /*2080*/  SHF.L.U32 R3, R8, 0x1f, RZ ;  /* 0x0000001f08037819 */ /* 0x000fc800000006ff */
[----:B------:R-:W1:Y:S02]  /*2090*/  SYNCS.PHASECHK.TRANS64.TRYWAIT P0, [R0+URZ+0x2d0], R3 ;  /* 0x0002d003000075a7 */ /* 0x000e6400080011ff */
[----:B-1----:R-:W-:Y:S05]  /*20a0*/  @!P0 BRA `(.L_x_25) ;  /* 0x0000009000d48947 */ /* 0x002fea0003800000 */
.L_x_173:
[----:B------:R2:W-:Y:S01]  /*20b0*/  SYNCS.ARRIVE.TRANS64.A1T0 RZ, [R0+URZ+0x2c0], RZ ;  /* 0x0002c0ff00ff79a7 */ /* 0x0005e200081000ff */
[----:B------:R-:W-:-:S05]  /*20c0*/  VIADD R9, R9, 0x1 ;  /* 0x0000000109097836 */ /* 0x000fca0000000000 */
[----:B------:R-:W-:-:S04]  /*20d0*/  ISETP.NE.AND P0, PT, R9, 0x2, PT ;  /* 0x000000020900780c */ /* 0x000fc80003f05270 */
[----:B-1----:R-:W-:Y:S02]  /*20e0*/  SEL R3, RZ, 0x1, P0 ;  /* 0x00000001ff037807 */ /* 0x002fe40000000000 */
[----:B------:R-:W-:Y:S02]  /*20f0*/  SEL R9, R9, RZ, P0 ;  /* 0x000000ff09097207 */ /* 0x000fe40000000000 */
[----:B------:R-:W-:-:S07]  /*2100*/  LOP3.LUT R8, R8, R3, RZ, 0x3c, !PT ;  /* 0x0000000308087212 */ /* 0x000fce00078e3cff */
.L_x_24:
[----:B------:R-:W-:Y:S01]  /*2110*/  ULEA UR4, UR6, UR13, 0x3 ;  /* 0x0000000d06047291 */ /* 0x000fe2000f8e18ff */
[----:B--2---:R-:W-:Y:S01]  /*2120*/  SHF.L.U32 R0, R12, 0x1f, RZ ;  /* 0x0000001f0c007819 */ /* 0x004fe200000006ff */
[----:B------:R-:W-:Y:S02]  /*2130*/  UISETP.GE.U32.AND UP0, UPT, UR50, 0x3f, UPT ;  /* 0x0000003f3200788c */ /* 0x000fe4000bf06070 */
[----:B------:R-:W-:Y:S01]  /*2140*/  ULEA UR11, UR26, UR48, 0x8 ;  /* 0x000000301a0b7291 */ /* 0x000fe2000f8e40ff */
[----:B------:R-:W-:-:S04]  /*2150*/  UMOV UR7, URZ ;  /* 0x000000ff00077c82 */ /* 0x000fc80008000000 */
[----:B------:R1:W2:Y:S01]  /*2160*/  SYNCS.PHASECHK.TRANS64.TRYWAIT P0, [UR4+0x108], R0 ;  /* 0x00010800ff0075a7 */ /* 0x0002a20008001104 */
[----:B------:R-:W-:-:S04]  /*2170*/  ULEA.HI UR4, UR20, UR20, URZ, 0x1 ;  /* 0x0000001414047291 */ /* 0x000fc8000f8f08ff */
[----:B------:R-:W-:-:S04]  /*2180*/  USHF.L.U32 UR4, UR4, 0x6, URZ ;  /* 0x0000000604047899 */ /* 0x000fc800080006ff */
[----:B------:R-:W-:-:S04]  /*2190*/  ULOP3.LUT UR35, UR4, 0xffffff80, URZ, 0xc0, !UPT ;  /* 0xffffff8004237892 */ /* 0x000fc8000f8ec0ff */
[----:B------:R-:W-:Y:S01]  /*21a0*/  UIADD3 UR35, UPT, UPT, UR47, UR35, URZ ;  /* 0x000000232f237290 */ /* 0x000fe2000fffe0ff */
[----:B------:R-:W-:Y:S11]  /*21b0*/  BRA.U !UP0, `(.L_x_26) ;  /* 0x0000000108c87547 */ /* 0x000ff6000b800000 */
[----:B------:R-:W-:Y:S01]  /*21c0*/  UMOV UR16, UR46 ;  /* 0x0000002e00107c82 */ /* 0x000fe20008000000 */
[----:B------:R-:W-:Y:S01]  /*21d0*/  UMOV UR4, UR6 ;  /* 0x0000000600047c82 */ /* 0x000fe20008000000 */
[----:B------:R-:W-:-:S05]  /*21e0*/  UMOV UR34, URZ ;  /* 0x000000ff00227c82 */ /* 0x000fca0008000000 */
.L_x_32:
[----:B------:R-:W-:Y:S01]  /*21f0*/  ULEA UR33, UR4, UR13, 0x3 ;  /* 0x0000000d04217291 */ /* 0x000fe2000f8e18ff */
[----:B------:R-:W-:Y:S01]  /*2200*/  @P3 MOV R2, 0x3000 ;  /* 0x0000300000023802 */ /* 0x000fe20000000f00 */
[----:B--234-:R-:W-:Y:S10]  /*2210*/  @P0 BRA `(.L_x_27) ;  /* 0x00000000000c0947 */ /* 0x01cff40003800000 */
[----:B------:R-:W-:-:S04]  /*2220*/  SHF.L.U32 R3, R12, 0x1f, RZ ;  /* 0x0000001f0c037819 */ /* 0x000fc800000006ff */
[----:B------:R-:W2:Y:S02]  /*2230*/  SYNCS.PHASECHK.TRANS64.TRYWAIT P0, [UR33+0x108], R3 ;  /* 0x00010803ff0075a7 */ /* 0x000ea40008001121 */
[----:B--2---:R-:W-:Y:S05]  /*2240*/  @!P0 BRA `(.L_x_28) ;  /* 0x0000009000808947 */ /* 0x004fea0003800000 */
.L_x_27:
[----:B------:R2:W-:Y:S01]  /*2250*/  @P3 SYNCS.ARRIVE.TRANS64 RZ, [UR33], R2 ;  /* 0x00000002ffff39a7 */ /* 0x0005e20008000021 */
[----:B------:R-:W-:Y:S02]  /*2260*/  ULOP3.LUT UR5, UR21, 0x2, URZ, 0xfc, !UPT ;  /* 0x0000000215057892 */ /* 0x000fe4000f8efcff */
[----:B------:R-:W-:Y:S02]  /*2270*/  UIADD3 UR16, UPT, UPT, UR16, 0x1, URZ ;  /* 0x0000000110107890 */ /* 0x000fe4000fffe0ff */
[----:B------:R-:W-:Y:S02]  /*2280*/  UISETP.NE.AND UP0, UPT, UR5, 0x2, UPT ;  /* 0x000000020500788c */ /* 0x000fe4000bf05270 */
[----:B------:R-:W-:-:S07]  /*2290*/  UISETP.NE.AND UP2, UPT, UR16, 0x1, UPT ;  /* 0x000000011000788c */ /* 0x000fce000bf45270 */
[----:B------:R-:W-:Y:S05]  /*22a0*/  BRA.U UP0, `(.L_x_29) ;  /* 0x0000000100047547 */ /* 0x000fea000b800000 */
[----:B------:R-:W-:Y:S05]  /*22b0*/  BPT.TRAP 0x1 ;  /* 0x000000040000795c */ /* 0x000fea0000300000 */
.L_x_29:
[----:B------:R-:W-:Y:S04]  /*22c0*/  BSSY.RECONVERGENT B0, `(.L_x_30) ;  /* 0x0000003000007945 */ /* 0x000fe80003800200 */
[----:B------:R-:W-:Y:S05]  /*22d0*/  @!P2 BRA `(.L_x_31) ;  /* 0x000000000004a947 */ /* 0x000fea0003800000 */
[----:B------:R-:W-:Y:S05]  /*22e0*/  BPT.TRAP 0x1 ;  /* 0x000000040000795c */ /* 0x000fea0000300000 */
.L_x_31:
[----:B------:R-:W-:Y:S05]  /*22f0*/  BSYNC.RECONVERGENT B0 ;  /* 0x0000000000007941 */ /* 0x000fea0003800200 */
.L_x_30:
[----:B------:R-:W-:Y:S02]  /*2300*/  UIADD3 UR5, UPT, UPT, UR4, 0x1, URZ ;  /* 0x0000000104057890 */ /* 0x000fe4000fffe0ff */
[----:B------:R-:W-:Y:S02]  /*2310*/  ULEA UR32, UR4, UR30, 0xb ;  /* 0x0000001e04207291 */ /* 0x000fe4000f8e58ff */
[----:B------:R-:W-:Y:S02]  /*2320*/  UISETP.NE.AND UP0, UPT, UR5, 0x21, UPT ;  /* 0x000000210500788c */ /* 0x000fe4000bf05270 */
[----:B------:R-:W-:Y:S02]  /*2330*/  UIADD3 UR14, UP1, UPT, UR28, 0x80, URZ ;  /* 0x000000801c0e7890 */ /* 0x000fe4000ff3e0ff */
[----:B------:R-:W-:Y:S02]  /*2340*/  USEL UR7, URZ, 0x1, UP0 ;  /* 0x00000001ff077887 */ /* 0x000fe40008000000 */
[----:B------:R-:W-:-:S02]  /*2350*/  USEL UR6, UR5, URZ, UP0 ;  /* 0x000000ff05067287 */ /* 0x000fc40008000000 */
[----:B------:R-:W-:Y:S02]  /*2360*/  ULEA UR8, UR4, UR27, 0xc ;  /* 0x0000001b04087291 */ /* 0x000fe4000f8e60ff */
[----:B------:R-:W-:Y:S01]  /*2370*/  ULEA UR5, UR6, UR13, 0x3 ;  /* 0x0000000d06057291 */ /* 0x000fe2000f8e18ff */
[----:B------:R-:W-:Y:S01]  /*2380*/  LOP3.LUT R12, R12, UR7, RZ, 0x3c, !PT ;  /* 0x000000070c0c7c12 */ /* 0x000fe2000f8e3cff */
[----:B------:R-:W-:Y:S02]  /*2390*/  UIADD3 UR4, UP0, UPT, UR28, 0x180, URZ ;  /* 0x000001801c047890 */ /* 0x000fe4000ff1e0ff */
[----:B------:R-:W-:Y:S01]  /*23a0*/  ULOP3.LUT UR33, UR33, 0xfefffff8, URZ, 0xc0, !UPT ;  /* 0xfefffff821217892 */ /* 0x000fe2000f8ec0ff */
[----:B-1----:R-:W-:Y:S01]  /*23b0*/  SHF.L.U32 R0, R12, 0x1f, RZ ;  /* 0x0000001f0c007819 */ /* 0x002fe200000006ff */
[----:B------:R-:W-:Y:S02]  /*23c0*/  UIADD3.X UR15, UPT, UPT, URZ, UR29, URZ, UP1, !UPT ;  /* 0x0000001dff0f7290 */ /* 0x000fe40008ffe4ff */
[----:B------:R-:W-:Y:S01]  /*23d0*/  UIADD3 UR32, UPT, UPT, UR13, 0x6500, UR32 ;  /* 0x000065000d207890 */ /* 0x000fe2000fffe020 */
[----:B------:R3:W4:Y:S01]  /*23e0*/  SYNCS.PHASECHK.TRANS64.TRYWAIT P0, [UR5+0x108], R0 ;  /* 0x00010800ff0075a7 */ /* 0x0007220008001105 */
[----:B------:R-:W-:-:S02]  /*23f0*/  UPRMT UR17, URZ, 0x5410, UR25 ;  /* 0x00005410ff117896 */ /* 0x000fc40008000019 */
[----:B------:R-:W-:Y:S02]  /*2400*/  UIADD3 UR8, UPT, UPT, UR13, 0x16d00, UR8 ;  /* 0x00016d000d087890 */ /* 0x000fe4000fffe008 */
[----:B------:R-:W-:Y:S02]  /*2410*/  UIADD3.X UR5, UPT, UPT, URZ, UR29, URZ, UP0, !UPT ;  /* 0x0000001dff057290 */ /* 0x000fe400087fe4ff */
[----:B------:R-:W-:Y:S01]  /*2420*/  UPRMT UR7, URZ, 0x5410, UR24 ;  /* 0x00005410ff077896 */ /* 0x000fe20008000018 */
[----:B------:R-:W-:Y:S01]  /*2430*/  UMOV UR18, 0x0 ;  /* 0x0000000000127882 */ /* 0x000fe20000000000 */
[----:B------:R-:W-:Y:S01]  /*2440*/  UMOV UR19, 0x10000000 ;  /* 0x1000000000137882 */ /* 0x000fe20000000000 */
[----:B------:R-:W-:Y:S01]  /*2450*/  UMOV UR10, UR34 ;  /* 0x00000022000a7c82 */ /* 0x000fe20008000000 */
[----:B------:R-:W-:Y:S01]  /*2460*/  UMOV UR12, UR36 ;  /* 0x00000024000c7c82 */ /* 0x000fe20008000000 */
[----:B------:R-:W-:Y:S01]  /*2470*/  UMOV UR9, UR33 ;  /* 0x0000002100097c82 */ /* 0x000fe20008000000 */
[----:B------:R1:W-:Y:S03]  /*2480*/  UTMALDG.3D.MULTICAST.2CTA [UR32], [UR14], UR17, desc[UR18] ;  /* 0x000012200e0073b4 */ /* 0x0003e60008211811 */
[----:B------:R2:W-:Y:S01]  /*2490*/  UTMALDG.3D.MULTICAST.2CTA [UR8], [UR4], UR7, desc[UR18] ;  /* 0x00001208040073b4 */ /* 0x0005e20008211807 */
[----:B-1----:R-:W-:Y:S01]  /*24a0*/  UIADD3 UR34, UPT, UPT, UR34, 0x20, URZ ;  /* 0x0000002022227890 */ /* 0x002fe2000fffe0ff */
[----:B--2---:R-:W-:Y:S01]  /*24b0*/  UMOV UR7, UR31 ;  /* 0x0000001f00077c82 */ /* 0x004fe20008000000 */
[----:B------:R-:W-:Y:S01]  /*24c0*/  UMOV UR4, UR6 ;  /* 0x0000000600047c82 */ /* 0x000fe20008000000 */
[----:B------:R-:W-:Y:S09]  /*24d0*/  BRA.U UP2, `(.L_x_32) ;  /* 0xfffffffd02447547 */ /* 0x000ff2000b83ffff */
.L_x_26:
[----:B------:R-:W-:Y:S01]  /*24e0*/  ULEA UR4, UR6, UR13, 0x3 ;  /* 0x0000000d06047291 */ /* 0x000fe2000f8e18ff */
[----:B-1-3--:R-:W-:Y:S01]  /*24f0*/  SHF.L.U32 R0, R12, 0x1f, RZ ;  /* 0x0000001f0c007819 */ /* 0x00afe200000006ff */
[----:B------:R-:W-:Y:S01]  /*2500*/  @!P1 SYNCS.ARRIVE.TRANS64.A1T0 RZ, [UR13+0x258], RZ ;  /* 0x000258ffffff99a7 */ /* 0x000fe2000810000d */
[----:B------:R-:W-:-:S06]  /*2510*/  UISETP.GT.AND UP0, UPT, UR44, UR43, UPT ;  /* 0x0000002b2c00728c */ /* 0x000fcc000bf04270 */
[----:B--2-4-:R1:W2:Y:S03]  /*2520*/  SYNCS.PHASECHK.TRANS64.TRYWAIT P0, [UR4+0x108], R0 ;  /* 0x00010800ff0075a7 */ /* 0x0142a60008001104 */
[----:B------:R-:W-:Y:S05]  /*2530*/  BRA.U !UP0, `(.L_x_33) ;  /* 0x0000000108c07547 */ /* 0x000fea000b800000 */
[----:B------:R-:W-:Y:S01]  /*2540*/  UIADD3 UR26, UPT, UPT, UR49, UR7, URZ ;  /* 0x00000007311a7290 */ /* 0x000fe2000fffe0ff */
[----:B------:R-:W-:-:S11]  /*2550*/  UMOV UR4, UR6 ;  /* 0x0000000600047c82 */ /* 0x000fd60008000000 */
.L_x_39:
[----:B------:R-:W-:Y:S01]  /*2560*/  ULEA UR17, UR4, UR13, 0x3 ;  /* 0x0000000d04117291 */ /* 0x000fe2000f8e18ff */
[----:B--2---:R-:W-:Y:S01]  /*2570*/  @P3 MOV R2, 0x3000 ;  /* 0x0000300000023802 */ /* 0x004fe20000000f00 */
[----:B--2-4-:R-:W-:Y:S10]  /*2580*/  @P0 BRA `(.L_x_34) ;  /* 0x00000000000c0947 */ /* 0x014ff40003800000 */
[----:B------:R-:W-:-:S04]  /*2590*/  SHF.L.U32 R3, R12, 0x1f, RZ ;  /* 0x0000001f0c037819 */ /* 0x000fc800000006ff */
[----:B------:R-:W2:Y:S02]  /*25a0*/  SYNCS.PHASECHK.TRANS64.TRYWAIT P0, [UR17+0x108], R3 ;  /* 0x00010803ff0075a7 */ /* 0x000ea40008001111 */
[----:B--2---:R-:W-:Y:S05]  /*25b0*/  @!P0 BRA `(.L_x_35) ;  /* 0x0000008c00bc8947 */ /* 0x004fea0003800000 */
.L_x_34:
[----:B------:R2:W-:Y:S01]  /*25c0*/  @P3 SYNCS.ARRIVE.TRANS64 RZ, [UR17], R2 ;  /* 0x00000002ffff39a7 */ /* 0x0005e20008000011 */
[----:B------:R-:W-:-:S04]  /*25d0*/  ULOP3.LUT UR5, UR21, 0x2, URZ, 0xfc, !UPT ;  /* 0x0000000215057892 */ /* 0x000fc8000f8efcff */
[----:B------:R-:W-:-:S09]  /*25e0*/  UISETP.NE.AND UP0, UPT, UR5, 0x2, UPT ;  /* 0x000000020500788c */ /* 0x000fd2000bf05270 */
[----:B------:R-:W-:Y:S05]  /*25f0*/  BRA.U UP0, `(.L_x_36) ;  /* 0x0000000100047547 */ /* 0x000fea000b800000 */
[----:B------:R-:W-:Y:S05]  /*2600*/  BPT.TRAP 0x1 ;  /* 0x000000040000795c */ /* 0x000fea0000300000 */
.L_x_36:
[----:B------:R-:W-:Y:S04]  /*2610*/  BSSY.RECONVERGENT B0, `(.L_x_37) ;  /* 0x0000003000007945 */ /* 0x000fe80003800200 */
[----:B------:R-:W-:Y:S05]  /*2620*/  @!P2 BRA `(.L_x_38) ;  /* 0x000000000004a947 */ /* 0x000fea0003800000 */
[----:B------:R-:W-:Y:S05]  /*2630*/  BPT.TRAP 0x1 ;  /* 0x000000040000795c */ /* 0x000fea0000300000 */
.L_x_38:
[----:B------:R-:W-:Y:S05]  /*2640*/  BSYNC.RECONVERGENT B0 ;  /* 0x0000000000007941 */ /* 0x000fea0003800200 */
.L_x_37:
[----:B------:R-:W-:Y:S02]  /*2650*/  UIADD3 UR5, UPT, UPT, UR4, 0x1, URZ ;  /* 0x0000000104057890 */ /* 0x000fe4000fffe0ff */
[----:B------:R-:W-:Y:S02]  /*2660*/  UIADD3 UR14, UP1, UPT, UR28, 0x80, URZ ;  /* 0x000000801c0e7890 */ /* 0x000fe4000ff3e0ff */
[----:B------:R-:W-:Y:S02]  /*2670*/  UISETP.NE.AND UP0, UPT, UR5, 0x21, UPT ;  /* 0x000000210500788c */ /* 0x000fe4000bf05270 */
[----:B------:R-:W-:Y:S02]  /*2680*/  ULEA UR16, UR4, UR38, 0xb ;  /* 0x0000002604107291 */ /* 0x000fe4000f8e58ff */
[----:B------:R-:W-:Y:S02]  /*2690*/  USEL UR8, URZ, 0x1, UP0 ;  /* 0x00000001ff087887 */ /* 0x000fe40008000000 */
[----:B------:R-:W-:-:S02]  /*26a0*/  USEL UR6, UR5, URZ, UP0 ;  /* 0x000000ff05067287 */ /* 0x000fc40008000000 */
[----:B------:R-:W-:Y:S02]  /*26b0*/  UIADD3 UR22, UP0, UPT, UR28, 0x180, URZ ;  /* 0x000001801c167890 */ /* 0x000fe4000ff1e0ff */
[----:B------:R-:W-:Y:S01]  /*26c0*/  ULEA UR5, UR6, UR13, 0x3 ;  /* 0x0000000d06057291 */ /* 0x000fe2000f8e18ff */
[----:B------:R-:W-:Y:S01]  /*26d0*/  LOP3.LUT R12, R12, UR8, RZ, 0x3c, !PT ;  /* 0x000000080c0c7c12 */ /* 0x000fe2000f8e3cff */
[----:B------:R-:W-:Y:S02]  /*26e0*/  ULEA UR8, UR4, UR37, 0xc ;  /* 0x0000002504087291 */ /* 0x000fe4000f8e60ff */
[----:B------:R-:W-:Y:S01]  /*26f0*/  USHF.L.U32 UR18, UR7, 0x5, URZ ;  /* 0x0000000507127899 */ /* 0x000fe200080006ff */
[----:B-1----:R-:W-:Y:S01]  /*2700*/  SHF.L.U32 R0, R12, 0x1f, RZ ;  /* 0x0000001f0c007819 */ /* 0x002fe200000006ff */
[----:B------:R-:W-:Y:S02]  /*2710*/  ULOP3.LUT UR17, UR17, 0xfefffff8, URZ, 0xc0, !UPT ;  /* 0xfefffff811117892 */ /* 0x000fe4000f8ec0ff */
[----:B------:R-:W-:Y:S01]  /*2720*/  UPRMT UR4, URZ, 0x5410, UR25 ;  /* 0x00005410ff047896 */ /* 0x000fe20008000019 */
[----:B------:R3:W4:Y:S01]  /*2730*/  SYNCS.PHASECHK.TRANS64.TRYWAIT P0, [UR5+0x108], R0 ;  /* 0x00010800ff0075a7 */ /* 0x0007220008001105 */
[----:B------:R-:W-:-:S02]  /*2740*/  UIADD3.X UR15, UPT, UPT, URZ, UR29, URZ, UP1, !UPT ;  /* 0x0000001dff0f7290 */ /* 0x000fc40008ffe4ff */
[----:B------:R-:W-:Y:S02]  /*2750*/  UPRMT UR5, URZ, 0x5410, UR24 ;  /* 0x00005410ff057896 */ /* 0x000fe40008000018 */
[----:B------:R-:W-:Y:S01]  /*2760*/  UIADD3.X UR23, UPT, UPT, URZ, UR29, URZ, UP0, !UPT ;  /* 0x0000001dff177290 */ /* 0x000fe200087fe4ff */
[----:B------:R-:W-:Y:S01]  /*2770*/  UMOV UR32, 0x0 ;  /* 0x0000000000207882 */ /* 0x000fe20000000000 */
[----:B------:R-:W-:Y:S01]  /*2780*/  UMOV UR33, 0x10000000 ;  /* 0x1000000000217882 */ /* 0x000fe20000000000 */
[----:B------:R-:W-:Y:S01]  /*2790*/  UMOV UR19, UR35 ;  /* 0x0000002300137c82 */ /* 0x000fe20008000000 */
[----:B------:R-:W-:Y:S01]  /*27a0*/  UMOV UR20, UR36 ;  /* 0x0000002400147c82 */ /* 0x000fe20008000000 */
[----:B------:R-:W-:Y:S01]  /*27b0*/  UMOV UR12, UR36 ;  /* 0x00000024000c7c82 */ /* 0x000fe20008000000 */
[----:B------:R-:W-:Y:S01]  /*27c0*/  UMOV UR9, UR17 ;  /* 0x0000001100097c82 */ /* 0x000fe20008000000 */
[----:B------:R-:W-:Y:S01]  /*27d0*/  UMOV UR10, UR18 ;  /* 0x00000012000a7c82 */ /* 0x000fe20008000000 */
[----:B------:R1:W-:Y:S01]  /*27e0*/  UTMALDG.3D.MULTICAST.2CTA [UR16], [UR14], UR4, desc[UR32] ;  /* 0x000020100e0073b4 */ /* 0x0003e20008211804 */
[----:B------:R-:W-:-:S04]  /*27f0*/  UIADD3 UR7, UPT, UPT, UR7, 0x1, URZ ;  /* 0x0000000107077890 */ /* 0x000fc8000fffe0ff */
[----:B------:R-:W-:Y:S01]  /*2800*/  UISETP.NE.AND UP0, UPT, UR7, UR26, UPT ;  /* 0x0000001a0700728c */ /* 0x000fe2000bf05270 */
[----:B------:R3:W-:Y:S01]  /*2810*/  UTMALDG.3D.MULTICAST.2CTA [UR8], [UR22], UR5, desc[UR32] ;  /* 0x00002008160073b4 */ /* 0x0007e20008211805 */
[----:B-1----:R-:W-:-:S07]  /*2820*/  UMOV UR4, UR6 ;  /* 0x0000000600047c82 */ /* 0x002fce0008000000 */
[----:B---3--:R-:W-:Y:S05]  /*2830*/  BRA.U UP0, `(.L_x_39) ;  /* 0xfffffffd00487547 */ /* 0x008fea000b83ffff */
.L_x_33:
[C---:B------:R-:W-:Y:S01]  /*2840*/  LEA R3, R11.reuse, UR13, 0x3 ;  /* 0x0000000d0b037c11 */ /* 0x040fe2000f8e18ff */
[----:B------:R-:W-:Y:S01]  /*2850*/  NOP ;  /* 0x0000000000007918 */ /* 0x000fe20000000000 */
[----:B-1----:R-:W-:Y:S02]  /*2860*/  SHF.L.U32 R0, R10, 0x1f, RZ ;  /* 0x0000001f0a007819 */ /* 0x002fe400000006ff */
[----:B------:R-:W-:Y:S02]  /*2870*/  LEA R5, R11, UR13, 0x4 ;  /* 0x0000000d0b057c11 */ /* 0x000fe4000f8e20ff */
[----:B--2-4-:R-:W1:Y:S02]  /*2880*/  SYNCS.PHASECHK.TRANS64.TRYWAIT P0, [R3+URZ+0x260], R0 ;  /* 0x00026000030075a7 */ /* 0x014e6400080011ff */
[----:B-1----:R-:W-:Y:S05]  /*2890*/  @!P0 BRA `(.L_x_40) ;  /* 0x0000008c001c8947 */ /* 0x002fea0003800000 */
.L_x_176:
[----:B------:R-:W2:Y:S01]  /*28a0*/  LDS.128 R4, [R5+0x2f0] ;  /* 0x0002f00005047984 */ /* 0x000ea20000000c00 */
[----:B------:R-:W-:Y:S01]  /*28b0*/  UISETP.GE.AND UP0, UPT, UR45, 0x1, UPT ;  /* 0x000000012d00788c */ /* 0x000fe2000bf06270 */
[----:B------:R-:W-:Y:S01]  /*28c0*/  @!PT LDS RZ, [RZ] ;  /* 0x00000000fffff984 */ /* 0x000fe20000000800 */
[----:B------:R-:W-:Y:S01]  /*28d0*/  @!PT LDS RZ, [RZ] ;  /* 0x00000000fffff984 */ /* 0x000fe20000000800 */
[----:B------:R-:W-:Y:S01]  /*28e0*/  @!PT LDS RZ, [RZ] ;  /* 0x00000000fffff984 */ /* 0x000fe20000000800 */
[----:B------:R-:W-:Y:S01]  /*28f0*/  @!PT LDS RZ, [RZ] ;  /* 0x00000000fffff984 */ /* 0x000fe20000000800 */
[----:B------:R3:W-:Y:S06]  /*2900*/  MEMBAR.ALL.CTA ;  /* 0x0000000000007992 */ /* 0x0007ec0000008000 */
[----:B---3--:R-:W3:Y:S01]  /*2910*/  FENCE.VIEW.ASYNC.S ;  /* 0x00000000000073c6 */ /* 0x008ee20000000000 */
[----:B--2---:R-:W-:-:S13]  /*2920*/  LOP3.LUT P0, RZ, R6, 0x1, RZ, 0xc0, !PT ;  /* 0x0000000106ff7812 */ /* 0x004fda000780c0ff */
[----:B---3--:R-:W-:Y:S01]  /*2930*/  VOTEU.ANY UP1, P0 ;  /* 0x0000000000ff7886 */ /* 0x008fe20000020100 */
[----:B------:R-:W-:-:S13]  /*2940*/  PLOP3.LUT P0, PT, PT, PT, UP1, 0x80, 0x8 ;  /* 0x000000000008781c */ /* 0x000fda0003f0f018 */
[----:B-1----:R-:W-:Y:S02]  /*2950*/  @P0 LOP3.LUT R0, R5, 0xffff, RZ, 0xc0, !PT ;  /* 0x0000ffff05000812 */ /* 0x002fe400078ec0ff */
[----:B------:R-:W-:Y:S02]  /*2960*/  @P0 MOV R2, R4 ;  /* 0x0000000400020202 */ /* 0x000fe40000000f00 */
[----:B------:R-:W-:Y:S01]  /*2970*/  @P0 R2UR UR5, R0 ;  /* 0x00000000000502ca */ /* 0x000fe200000e0000 */
[----:B------:R-:W-:Y:S01]  /*2980*/  VIADD R0, R3, 0x270 ;  /* 0x0000027003007836 */ /* 0x000fe20000000000 */
[----:B------:R-:W-:Y:S02]  /*2990*/  @P0 SHF.R.U32.HI R4, RZ, 0x10, R5 ;  /* 0x00000010ff040819 */ /* 0x000fe40000011605 */
[----:B------:R-:W-:Y:S02]  /*29a0*/  @P0 R2UR UR7, R2 ;  /* 0x00000000020702ca */ /* 0x000fe400000e0000 */
[----:B------:R-:W-:-:S02]  /*29b0*/  PRMT R0, RZ, 0x654, R0 ;  /* 0x00000654ff007816 */ /* 0x000fc40000000000 */
[----:B------:R-:W-:Y:S02]  /*29c0*/  @P0 R2UR UR4, R4 ;  /* 0x00000000040402ca */ /* 0x000fe400000e0000 */
[----:B------:R1:W-:Y:S03]  /*29d0*/  SYNCS.ARRIVE.TRANS64.RED.A1T0 RZ, [R0+URZ], RZ ;  /* 0x000000ff00ff79a7 */ /* 0x0003e600081004ff */
[----:B------:R-:W-:-:S04]  /*29e0*/  @UP1 UMOV UR39, UR5 ;  /* 0x0000000500271c82 */ /* 0x000fc80008000000 */
[----:B------:R-:W-:-:S04]  /*29f0*/  @UP1 UMOV UR40, UR7 ;  /* 0x0000000700281c82 */ /* 0x000fc80008000000 */
[----:B------:R-:W-:Y:S01]  /*2a00*/  @UP1 UMOV UR36, UR4 ;  /* 0x0000000400241c82 */ /* 0x000fe20008000000 */
[----:B------:R-:W-:Y:S05]  /*2a10*/  BRA.U !UP0, `(.L_x_41) ;  /* 0x0000000108d47547 */ /* 0x000fea000b800000 */
[----:B------:R-:W2:Y:S01]  /*2a20*/  LDCU.128 UR16, c[0x0][0xb10] ;  /* 0x00016200ff1077ac */ /* 0x000ea20008000c00 */
[----:B------:R-:W3:Y:S01]  /*2a30*/  LDCU UR12, c[0x0][0xb20] ;  /* 0x00016400ff0c77ac */ /* 0x000ee20008000800 */
[----:B------:R-:W4:Y:S01]  /*2a40*/  LDCU UR20, c[0x0][0xb0c] ;  /* 0x00016180ff1477ac */ /* 0x000f220008000800 */
[----:B------:R-:W1:Y:S01]  /*2a50*/  LDCU.64 UR8, c[0x0][0xb28] ;  /* 0x00016500ff0877ac */ /* 0x000e620008000a00 */
[----:B------:R-:W-:Y:S02]  /*2a60*/  UISETP.NE.AND UP3, UPT, UR45, 0x1, UPT ;  /* 0x000000012d00788c */ /* 0x000fe4000bf65270 */
[----:B--2---:R-:W-:Y:S02]  /*2a70*/  UIMAD.WIDE.U32 UR10, UR41, UR19, URZ ;  /* 0x00000013290a72a5 */ /* 0x004fe4000f8e00ff */
[----:B------:R-:W-:Y:S02]  /*2a80*/  UIMAD.WIDE.U32 UR4, UR42, UR16, URZ ;  /* 0x000000102a0472a5 */ /* 0x000fe4000f8e00ff */
[----:B------:R-:W-:-:S02]  /*2a90*/  UISETP.NE.AND UP0, UPT, UR18, 0x1, UPT ;  /* 0x000000011200788c */ /* 0x000fc4000bf05270 */
[----:B------:R-:W-:Y:S01]  /*2aa0*/  UIMAD.WIDE.U32 UR22, UR39, UR19, URZ ;  /* 0x00000013271672a5 */ /* 0x000fe2000f8e00ff */
[----:B------:R-:W-:Y:S02]  /*2ab0*/  UMOV UR10, UR11 ;  /* 0x0000000b000a7c82 */ /* 0x000fe40008000000 */
[----:B------:R-:W-:Y:S01]  /*2ac0*/  UMOV UR4, UR5 ;  /* 0x0000000500047c82 */ /* 0x000fe20008000000 */
[----:B---3--:R-:W-:Y:S02]  /*2ad0*/  USHF.R.U32.HI UR10, URZ, UR12, UR10 ;  /* 0x0000000cff0a7299 */ /* 0x008fe4000801160a */
[----:B----4-:R-:W-:Y:S02]  /*2ae0*/  UISETP.NE.AND UP2, UPT, UR20, 0x1, UPT ;  /* 0x000000011400788c */ /* 0x010fe4000bf45270 */
[----:B------:R-:W-:Y:S02]  /*2af0*/  USHF.R.U32.HI UR4, URZ, UR17, UR4 ;  /* 0x00000011ff047299 */ /* 0x000fe40008011604 */
[----:B------:R-:W-:-:S02]  /*2b00*/  USEL UR5, UR41, UR10, !UP0 ;  /* 0x0000000a29057287 */ /* 0x000fc4000c000000 */
[----:B------:R-:W-:Y:S02]  /*2b10*/  USEL UR7, UR42, UR4, !UP2 ;  /* 0x000000042a077287 */ /* 0x000fe4000d000000 */
[----:B-1----:R-:W-:Y:S01]  /*2b20*/  UIMAD.WIDE.U32 UR10, UR5, UR8, URZ ;  /* 0x00000008050a72a5 */ /* 0x002fe2000f8e00ff */
[----:B------:R-:W-:Y:S01]  /*2b30*/  UMOV UR4, UR23 ;  /* 0x0000001700047c82 */ /* 0x000fe20008000000 */
[----:B------:R-:W-:Y:S02]  /*2b40*/  UIMAD.WIDE.U32 UR14, UR40, UR16, URZ ;  /* 0x00000010280e72a5 */ /* 0x000fe4000f8e00ff */
[----:B------:R-:W-:-:S03]  /*2b50*/  UIMAD.WIDE.U32 UR22, UR7, UR8, URZ ;  /* 0x00000008071672a5 */ /* 0x000fc6000f8e00ff */
[----:B------:R-:W-:Y:S01]  /*2b60*/  UMOV UR10, UR11 ;  /* 0x0000000b000a7c82 */ /* 0x000fe20008000000 */
[----:B------:R-:W-:Y:S02]  /*2b70*/  USHF.R.U32.HI UR4, URZ, UR12, UR4 ;  /* 0x0000000cff047299 */ /* 0x000fe40008011604 */
[----:B------:R-:W-:Y:S01]  /*2b80*/  @UP3 USHF.R.U32.HI UR5, URZ, UR9, UR10 ;  /* 0x00000009ff053299 */ /* 0x000fe2000801160a */
[----:B------:R-:W-:Y:S01]  /*2b90*/  UMOV UR14, UR15 ;  /* 0x0000000f000e7c82 */ /* 0x000fe20008000000 */
[----:B------:R-:W-:Y:S01]  /*2ba0*/  UMOV UR22, UR23 ;  /* 0x0000001700167c82 */ /* 0x000fe20008000000 */
[----:B------:R-:W-:Y:S02]  /*2bb0*/  USHF.R.U32.HI UR17, URZ, UR17, UR14 ;  /* 0x00000011ff117299 */ /* 0x000fe4000801160e */
[----:B------:R-:W-:Y:S02]  /*2bc0*/  USEL UR4, UR39, UR4, !UP0 ;  /* 0x0000000427047287 */ /* 0x000fe4000c000000 */
[----:B------:R-:W-:-:S02]  /*2bd0*/  @UP3 USHF.R.U32.HI UR7, URZ, UR9, UR22 ;  /* 0x00000009ff073299 */ /* 0x000fc40008011616 */
[----:B------:R-:W-:Y:S02]  /*2be0*/  UIMAD UR10, UR45, UR5, URZ ;  /* 0x000000052d0a72a4 */ /* 0x000fe4000f8e02ff */
[----:B------:R-:W-:Y:S02]  /*2bf0*/  USEL UR5, UR40, UR17, !UP2 ;  /* 0x0000001128057287 */ /* 0x000fe4000d000000 */
[----:B------:R-:W-:Y:S02]  /*2c00*/  UIMAD UR12, UR45, UR7, URZ ;  /* 0x000000072d0c72a4 */ /* 0x000fe4000f8e02ff */
[----:B------:R-:W-:Y:S02]  /*2c10*/  UISETP.GE.AND UP0, UPT, UR4, UR10, UPT ;  /* 0x0000000a0400728c */ /* 0x000fe4000bf06270 */
[----:B------:R-:W-:Y:S02]  /*2c20*/  UIMAD.WIDE.U32 UR10, UR4, UR8, URZ ;  /* 0x00000008040a72a5 */ /* 0x000fe4000f8e00ff */
[----:B------:R-:W-:-:S02]  /*2c30*/  UISETP.GE.OR UP0, UPT, UR5, UR12, UP0 ;  /* 0x0000000c0500728c */ /* 0x000fc40008706670 */
        /* <DEDUP_REMOVED lines=19> */
.L_x_41:
[----:B------:R-:W2:Y:S02]  /*2d70*/  LDCU UR4, c[0x0][0xb30] ;  /* 0x00016600ff0477ac */ /* 0x000ea40008000800 */
[----:B--2---:R-:W-:-:S09]  /*2d80*/  UISETP.NE.AND UP0, UPT, UR4, 0x1, UPT ;  /* 0x000000010400788c */ /* 0x004fd2000bf05270 */
[----:B------:R-:W-:Y:S05]  /*2d90*/  BRA.U UP0, `(.L_x_42) ;  /* 0x0000000100447547 */ /* 0x000fea000b800000 */
[----:B------:R-:W2:Y:S01]  /*2da0*/  LDCU.128 UR16, c[0x0][0xb10] ;  /* 0x00016200ff1077ac */ /* 0x000ea20008000c00 */
[----:B------:R-:W3:Y:S01]  /*2db0*/  LDCU UR10, c[0x0][0xb0c] ;  /* 0x00016180ff0a77ac */ /* 0x000ee20008000800 */
[----:B------:R-:W4:Y:S01]  /*2dc0*/  LDCU UR7, c[0x0][0xb20] ;  /* 0x00016400ff0777ac */ /* 0x000f220008000800 */
[----:B--2---:R-:W-:Y:S02]  /*2dd0*/  UIMAD.WIDE.U32 UR8, UR40, UR16, URZ ;  /* 0x00000010280872a5 */ /* 0x004fe4000f8e00ff */
[----:B------:R-:W-:Y:S02]  /*2de0*/  UIMAD.WIDE.U32 UR4, UR39, UR19, URZ ;  /* 0x00000013270472a5 */ /* 0x000fe4000f8e00ff */
[----:B---3--:R-:W-:Y:S02]  /*2df0*/  UISETP.NE.AND UP2, UPT, UR10, 0x1, UPT ;  /* 0x000000010a00788c */ /* 0x008fe4000bf45270 */
[----:B------:R-:W-:Y:S01]  /*2e00*/  UISETP.NE.AND UP0, UPT, UR18, 0x1, UPT ;  /* 0x000000011200788c */ /* 0x000fe2000bf05270 */
[----:B------:R-:W-:-:S02]  /*2e10*/  UMOV UR8, UR9 ;  /* 0x0000000900087c82 */ /* 0x000fc40008000000 */
[----:B------:R-:W-:Y:S01]  /*2e20*/  UMOV UR4, UR5 ;  /* 0x0000000500047c82 */ /* 0x000fe20008000000 */
[----:B------:R-:W-:Y:S02]  /*2e30*/  USHF.R.U32.HI UR17, URZ, UR17, UR8 ;  /* 0x00000011ff117299 */ /* 0x000fe40008011608 */
[----:B----4-:R-:W-:Y:S02]  /*2e40*/  USHF.R.U32.HI UR4, URZ, UR7, UR4 ;  /* 0x00000007ff047299 */ /* 0x010fe40008011604 */
[----:B------:R-:W-:Y:S02]  /*2e50*/  USEL UR5, UR40, UR17, !UP2 ;  /* 0x0000001128057287 */ /* 0x000fe4000d000000 */
[----:B------:R-:W-:-:S04]  /*2e60*/  USEL UR4, UR39, UR4, !UP0 ;  /* 0x0000000427047287 */ /* 0x000fc8000c000000 */
[----:B------:R-:W-:Y:S02]  /*2e70*/  UIADD3 UR7, UPT, UPT, UR5, -UR4, URZ ;  /* 0x8000000405077290 */ /* 0x000fe4000fffe0ff */
[----:B------:R-:W-:Y:S02]  /*2e80*/  UIADD3 UR4, UPT, UPT, -UR5, UR4, URZ ;  /* 0x0000000405047290 */ /* 0x000fe4000fffe1ff */
[----:B------:R-:W-:Y:S02]  /*2e90*/  UIMAD UR39, UR7, UR18, UR39 ;  /* 0x00000012072772a4 */ /* 0x000fe4000f8e0227 */
[----:B------:R-:W-:-:S12]  /*2ea0*/  UIMAD UR40, UR4, UR10, UR40 ;  /* 0x0000000a042872a4 */ /* 0x000fd8000f8e0228 */
.L_x_42:
[----:B------:R-:W-:Y:S01]  /*2eb0*/  VIADD R11, R11, 0x1 ;  /* 0x000000010b0b7836 */ /* 0x000fe20000000000 */
[----:B------:R-:W-:Y:S01]  /*2ec0*/  PLOP3.LUT P1, PT, PT, PT, PT, 0x80, 0x8 ;  /* 0x000000000008781c */ /* 0x000fe20003f2f070 */
[----:B------:R-:W-:Y:S02]  /*2ed0*/  UIADD3 UR20, UPT, UPT, UR40, UR59, URZ ;  /* 0x0000003b28147290 */ /* 0x000fe4000fffe0ff */
[----:B------:R-:W-:Y:S01]  /*2ee0*/  UIADD3 UR26, UPT, UPT, UR39, UR62, URZ ;  /* 0x0000003e271a7290 */ /* 0x000fe2000fffe0ff */
[----:B------:R-:W-:-:S04]  /*2ef0*/  ISETP.NE.AND P0, PT, R11, 0x2, PT ;  /* 0x000000020b00780c */ /* 0x000fc80003f05270 */
[----:B------:R-:W-:Y:S02]  /*2f00*/  SEL R3, RZ, 0x1, P0 ;  /* 0x00000001ff037807 */ /* 0x000fe40000000000 */
[----:B------:R-:W-:Y:S02]  /*2f10*/  SEL R11, R11, RZ, P0 ;  /* 0x000000ff0b0b7207 */ /* 0x000fe40000000000 */
[----:B------:R-:W-:Y:S01]  /*2f20*/  LOP3.LUT R10, R10, R3, RZ, 0x3c, !PT ;  /* 0x000000030a0a7212 */ /* 0x000fe200078e3cff */
[----:B------:R-:W-:Y:S06]  /*2f30*/  BRA.U UP1, `(.L_x_43) ;  /* 0xfffffff101447547 */ /* 0x000fec000b83ffff */
[----:B------:R-:W-:Y:S01]  /*2f40*/  UIADD3 UR13, UPT, UPT, UR13, 0x108, URZ ;  /* 0x000001080d0d7890 */ /* 0x000fe2000fffe0ff */
[----:B------:R-:W-:-:S03]  /*2f50*/  SHF.L.U32 R3, R12, 0x1f, RZ ;  /* 0x0000001f0c037819 */ /* 0x000fc600000006ff */
[----:B------:R-:W-:-:S09]  /*2f60*/  ULEA UR4, UR6, UR13, 0x3 ;  /* 0x0000000d06047291 */ /* 0x000fd2000f8e18ff */
[----:B------:R-:W2:Y:S02]  /*2f70*/  SYNCS.PHASECHK.TRANS64.TRYWAIT P0, [UR4], R3 ;  /* 0x00000003ff0075a7 */ /* 0x000ea40008001104 */
[----:B--2---:R-:W-:Y:S05]  /*2f80*/  @!P0 BRA `(.L_x_44) ;  /* 0x0000008400748947 */ /* 0x004fea0003800000 */
.L_x_178:
[----:B------:R-:W-:-:S04]  /*2f90*/  UIADD3 UR4, UPT, UPT, UR6, 0x1, URZ ;  /* 0x0000000106047890 */ /* 0x000fc8000fffe0ff */
[----:B------:R-:W-:-:S04]  /*2fa0*/  UISETP.NE.AND UP0, UPT, UR4, 0x21, UPT ;  /* 0x000000210400788c */ /* 0x000fc8000bf05270 */
[----:B------:R-:W-:Y:S02]  /*2fb0*/  USEL UR6, URZ, 0x1, UP0 ;  /* 0x00000001ff067887 */ /* 0x000fe40008000000 */
[----:B------:R-:W-:-:S04]  /*2fc0*/  USEL UR4, UR4, URZ, UP0 ;  /* 0x000000ff04047287 */ /* 0x000fc80008000000 */
[----:B------:R-:W-:Y:S01]  /*2fd0*/  ULEA UR5, UR4, UR13, 0x3 ;  /* 0x0000000d04057291 */ /* 0x000fe2000f8e18ff */
[----:B------:R-:W-:-:S04]  /*2fe0*/  LOP3.LUT R2, R12, UR6, RZ, 0x3c, !PT ;  /* 0x000000060c027c12 */ /* 0x000fc8000f8e3cff */
[----:B-1----:R-:W-:-:S04]  /*2ff0*/  SHF.L.U32 R3, R2, 0x1f, RZ ;  /* 0x0000001f02037819 */ /* 0x002fc800000006ff */
[----:B------:R-:W1:Y:S02]  /*3000*/  SYNCS.PHASECHK.TRANS64.TRYWAIT P0, [UR5], R3 ;  /* 0x00000003ff0075a7 */ /* 0x000e640008001105 */
[----:B-1----:R-:W-:Y:S05]  /*3010*/  @!P0 BRA `(.L_x_45) ;  /* 0x0000008400688947 */ /* 0x002fea0003800000 */
.L_x_180:
        /* <DEDUP_REMOVED lines=9> */
.L_x_182:
        /* <DEDUP_REMOVED lines=9> */
.L_x_184:
        /* <DEDUP_REMOVED lines=9> */
.L_x_186:
        /* <DEDUP_REMOVED lines=9> */
.L_x_188:
        /* <DEDUP_REMOVED lines=9> */
.L_x_190:
        /* <DEDUP_REMOVED lines=9> */
.L_x_192:
        /* <DEDUP_REMOVED lines=9> */
.L_x_194:
        /* <DEDUP_REMOVED lines=9> */
.L_x_196:
        /* <DEDUP_REMOVED lines=9> */
.L_x_198:
        /* <DEDUP_REMOVED lines=9> */
.L_x_200:
        /* <DEDUP_REMOVED lines=9> */
.L_x_202:
        /* <DEDUP_REMOVED lines=9> */
.L_x_204:
        /* <DEDUP_REMOVED lines=9> */
.L_x_206:
        /* <DEDUP_REMOVED lines=9> */
.L_x_208:
        /* <DEDUP_REMOVED lines=9> */
.L_x_210:
        /* <DEDUP_REMOVED lines=9> */
.L_x_212:
        /* <DEDUP_REMOVED lines=9> */
.L_x_214:
        /* <DEDUP_REMOVED lines=9> */
.L_x_216:
        /* <DEDUP_REMOVED lines=9> */
.L_x_218:
        /* <DEDUP_REMOVED lines=9> */
.L_x_220:
        /* <DEDUP_REMOVED lines=9> */
.L_x_222:
        /* <DEDUP_REMOVED lines=9> */
.L_x_224:
        /* <DEDUP_REMOVED lines=9> */
.L_x_226:
        /* <DEDUP_REMOVED lines=9> */
.L_x_228:
        /* <DEDUP_REMOVED lines=9> */
.L_x_230:
        /* <DEDUP_REMOVED lines=9> */
.L_x_232:
        /* <DEDUP_REMOVED lines=9> */
.L_x_234:
        /* <DEDUP_REMOVED lines=9> */
.L_x_236:
        /* <DEDUP_REMOVED lines=9> */
.L_x_238:
        /* <DEDUP_REMOVED lines=9> */
.L_x_240:
[----:B------:R-:W-:-:S04]  /*4100*/  UIADD3 UR4, UPT, UPT, UR4, 0x1, URZ ;  /* 0x0000000104047890 */ /* 0x000fc8000fffe0ff */
[----:B------:R-:W-:-:S04]  /*4110*/  UISETP.NE.AND UP0, UPT, UR4, 0x21, UPT ;  /* 0x000000210400788c */ /* 0x000fc8000bf05270 */
[----:B------:R-:W-:Y:S02]  /*4120*/  USEL UR5, URZ, 0x1, UP0 ;  /* 0x00000001ff057887 */ /* 0x000fe40008000000 */
[----:B------:R-:W-:-:S04]  /*4130*/  USEL UR4, UR4, URZ, UP0 ;  /* 0x000000ff04047287 */ /* 0x000fc80008000000 */
[----:B------:R-:W-:Y:S01]  /*4140*/  ULEA UR4, UR4, UR13, 0x3 ;  /* 0x0000000d04047291 */ /* 0x000fe2000f8e18ff */
[----:B-1----:R-:W-:-:S04]  /*4150*/  LOP3.LUT R3, R2, UR5, RZ, 0x3c, !PT ;  /* 0x0000000502037c12 */ /* 0x002fc8000f8e3cff */
[----:B------:R-:W-:Y:S01]  /*4160*/  SHF.L.U32 R3, R3, 0x1f, RZ ;  /* 0x0000001f03037819 */ /* 0x000fe200000006ff */
[----:B------:R-:W-:-:S07]  /*4170*/  IMAD.U32 R0, RZ, RZ, UR4 ;  /* 0x00000004ff007e24 */ /* 0x000fce000f8e00ff */
.L_x_76:
[----:B-1----:R1:W2:Y:S02]  /*4180*/  SYNCS.PHASECHK.TRANS64.TRYWAIT P0, [R0+URZ], R3 ;  /* 0x00000003000075a7 */ /* 0x0022a400080011ff */
[----:B--2---:R-:W-:Y:S05]  /*4190*/  @!P0 NANOSLEEP.SYNCS 0x989680 ;  /* 0x009896800000895d */ /* 0x004fea0003900000 */
[----:B------:R-:W2:Y:S02]  /*41a0*/  @!P0 SYNCS.PHASECHK.TRANS64 P0, [R0+URZ], R3 ;  /* 0x00000003000085a7 */ /* 0x000ea400080010ff */
[----:B--2---:R-:W-:Y:S05]  /*41b0*/  @P0 EXIT ;  /* 0x000000000000094d */ /* 0x004fea0003800000 */
[----:B------:R-:W-:Y:S05]  /*41c0*/  BRA `(.L_x_76) ;  /* 0xfffffffc00ec7947 */ /* 0x000fea000383ffff */
.L_x_23:
[----:B------:R-:W-:-:S04]  /*41d0*/  UISETP.NE.AND UP0, UPT, UR58, URZ, UPT ;  /* 0x000000ff3a00728c */ /* 0x000fc8000bf05270 */
[----:B------:R-:W-:-:S09]  /*41e0*/  UISETP.NE.OR UP0, UPT, UR22, 0x1, UP0 ;  /* 0x000000011600788c */ /* 0x000fd20008705670 */
[----:B------:R-:W-:Y:S05]  /*41f0*/  BRA.U UP0, `(.L_x_77) ;  /* 0x0000000500487547 */ /* 0x000fea000b800000 */
[----:B------:R-:W-:Y:S01]  /*4200*/  ISETP.GE.U32.AND P2, PT, R0, 0x10, PT ;  /* 0x000000100000780c */ /* 0x000fe20003f46070 */
[----:B------:R-:W-:Y:S01]  /*4210*/  IMAD.MOV.U32 R12, RZ, RZ, 0x1 ;  /* 0x00000001ff0c7424 */ /* 0x000fe200078e00ff */
[----:B------:R-:W-:Y:S02]  /*4220*/  CS2R R10, SRZ ;  /* 0x00000000000a7805 */ /* 0x000fe4000001ff00 */
[----:B------:R-:W-:Y:S01]  /*4230*/  CS2R R8, SRZ ;  /* 0x0000000000087805 */ /* 0x000fe2000001ff00 */
[----:B------:R-:W-:Y:S01]  /*4240*/  UMOV UR4, 0x400 ;  /* 0x0000040000047882 */ /* 0x000fe20000000000 */
[----:B------:R-:W-:Y:S01]  /*4250*/  UMOV UR5, URZ ;  /* 0x000000ff00057c82 */ /* 0x000fe20008000000 */
[----:B------:R-:W-:-:S12]  /*4260*/  ULEA UR6, UR58, UR4, 0x18 ;  /* 0x000000043a067291 */ /* 0x000fd8000f8ec0ff */
.L_x_81:
[----:B------:R-:W-:Y:S02]  /*4270*/  LEA R2, R8, UR6, 0x3 ;  /* 0x0000000608027c11 */ /* 0x000fe4000f8e18ff */
[----:B------:R-:W-:-:S03]  /*4280*/  SHF.L.U32 R5, R9, 0x1f, RZ ;  /* 0x0000001f09057819 */ /* 0x000fc600000006ff */
[----:B------:R-:W-:Y:S01]  /*4290*/  VIADD R4, R2, 0x2d0 ;  /* 0x000002d002047836 */ /* 0x000fe20000000000 */
[----:B------:R-:W1:Y:S02]  /*42a0*/  SYNCS.PHASECHK.TRANS64.TRYWAIT P0, [R2+URZ+0x2c0], R5 ;  /* 0x0002c005020075a7 */ /* 0x000e6400080011ff */
[----:B-1----:R-:W-:Y:S05]  /*42b0*/  @!P0 BRA `(.L_x_78) ;  /* 0x0000007c00a88947 */ /* 0x002fea0003800000 */
.L_x_241:
[----:B------:R-:W-:Y:S01]  /*42c0*/  ULEA UR4, UR5, UR6, 0x3 ;  /* 0x0000000605047291 */ /* 0x000fe2000f8e18ff */
[----:B------:R-:W-:Y:S02]  /*42d0*/  PRMT R4, RZ, 0x654, R4 ;  /* 0x00000654ff047816 */ /* 0x000fe40000000004 */
[----:B-1----:R-:W-:Y:S01]  /*42e0*/  SHF.L.U32 R5, R12, 0x1f, RZ ;  /* 0x0000001f0c057819 */ /* 0x002fe200000006ff */
[----:B------:R-:W-:Y:S01]  /*42f0*/  UIADD3 UR7, UPT, UPT, UR4, 0x260, URZ ;  /* 0x0000026004077890 */ /* 0x000fe2000fffe0ff */
[----:B------:R1:W-:Y:S05]  /*4300*/  SYNCS.ARRIVE.TRANS64.RED.A1T0 RZ, [R4+URZ], RZ ;  /* 0x000000ff04ff79a7 */ /* 0x0003ea00081004ff */
[----:B------:R-:W-:Y:S01]  /*4310*/  IMAD.U32 R7, RZ, RZ, UR7 ;  /* 0x00000007ff077e24 */ /* 0x000fe2000f8e00ff */
[----:B------:R-:W2:Y:S04]  /*4320*/  SYNCS.PHASECHK.TRANS64.TRYWAIT P0, [UR4+0x270], R5 ;  /* 0x00027005ff0075a7 */ /* 0x000ea80008001104 */
[----:B------:R-:W-:Y:S01]  /*4330*/  PRMT R6, R0, 0x654, R7 ;  /* 0x0000065400067816 */ /* 0x000fe20000000007 */
[----:B-1----:R-:W-:Y:S01]  /*4340*/  @!P2 IMAD.MOV.U32 R4, RZ, RZ, 0x10 ;  /* 0x00000010ff04a424 */ /* 0x002fe200078e00ff */
[----:B--2---:R-:W-:Y:S06]  /*4350*/  @!P0 BRA `(.L_x_79) ;  /* 0x0000007c00948947 */ /* 0x004fec0003800000 */
.L_x_243:
[----:B------:R-:W-:Y:S01]  /*4360*/  ULEA UR8, UR5, UR6, 0x4 ;  /* 0x0000000605087291 */ /* 0x000fe2000f8e20ff */
[----:B------:R-:W-:Y:S01]  /*4370*/  SEL R3, R6, R3, !P2 ;  /* 0x0000000306037207 */ /* 0x000fe20005000000 */
[----:B------:R-:W-:Y:S01]  /*4380*/  UIADD3 UR9, UPT, UPT, UR4, 0x260, URZ ;  /* 0x0000026004097890 */ /* 0x000fe2000fffe0ff */
[----:B-1----:R-:W-:Y:S01]  /*4390*/  LEA R2, R11, UR6, 0x3 ;  /* 0x000000060b027c11 */ /* 0x002fe2000f8e18ff */
[----:B------:R-:W-:Y:S01]  /*43a0*/  UIADD3 UR8, UPT, UPT, UR8, 0x2f0, URZ ;  /* 0x000002f008087890 */ /* 0x000fe2000fffe0ff */
[----:B------:R-:W-:Y:S01]  /*43b0*/  SHF.L.U32 R5, R10, 0x1f, RZ ;  /* 0x0000001f0a057819 */ /* 0x000fe200000006ff */
[----:B------:R1:W-:Y:S01]  /*43c0*/  @!P2 SYNCS.ARRIVE.TRANS64.RED RZ, [R3+URZ], R4 ;  /* 0x0000000403ffa9a7 */ /* 0x0003e200080004ff */
[----:B------:R-:W-:Y:S01]  /*43d0*/  UIADD3 UR4, UPT, UPT, UR5, 0x1, URZ ;  /* 0x0000000105047890 */ /* 0x000fe2000fffe0ff */
[----:B------:R-:W-:-:S03]  /*43e0*/  VIADD R8, R8, 0x1 ;  /* 0x0000000108087836 */ /* 0x000fc60000000000 */
[----:B------:R-:W-:Y:S02]  /*43f0*/  UISETP.NE.AND UP0, UPT, UR4, 0x2, UPT ;  /* 0x000000020400788c */ /* 0x000fe4000bf05270 */
[----:B------:R-:W-:Y:S06]  /*4400*/  UGETNEXTWORKID.BROADCAST [UR8], [UR9] ;  /* 0x00000000080073ca */ /* 0x000fec0008000100 */
[----:B------:R-:W-:Y:S01]  /*4410*/  USEL UR7, URZ, 0x1, UP0 ;  /* 0x00000001ff077887 */ /* 0x000fe20008000000 */
[----:B------:R-:W-:Y:S01]  /*4420*/  ISETP.NE.AND P0, PT, R8, 0x2, PT ;  /* 0x000000020800780c */ /* 0x000fe20003f05270 */
[----:B------:R-:W-:Y:S01]  /*4430*/  USEL UR5, UR4, URZ, UP0 ;  /* 0x000000ff04057287 */ /* 0x000fe20008000000 */
[----:B------:R-:W2:Y:S03]  /*4440*/  SYNCS.PHASECHK.TRANS64.TRYWAIT P1, [R2+URZ+0x260], R5 ;  /* 0x00026005020075a7 */ /* 0x000ea600080211ff */
[----:B------:R-:W-:Y:S01]  /*4450*/  LOP3.LUT R12, R12, UR7, RZ, 0x3c, !PT ;  /* 0x000000070c0c7c12 */ /* 0x000fe2000f8e3cff */
[----:B-12---:R-:W-:Y:S07]  /*4460*/  @!P1 BRA `(.L_x_80) ;  /* 0x0000007c00689947 */ /* 0x006fee0003800000 */
.L_x_244:
[C---:B------:R-:W-:Y:S01]  /*4470*/  LEA R4, R11.reuse, UR6, 0x4 ;  /* 0x000000060b047c11 */ /* 0x040fe2000f8e20ff */
[----:B-1----:R-:W-:Y:S01]  /*4480*/  VIADD R2, R2, 0x270 ;  /* 0x0000027002027836 */ /* 0x002fe20000000000 */
[----:B------:R-:W-:Y:S01]  /*4490*/  SEL R8, R8, RZ, P0 ;  /* 0x000000ff08087207 */ /* 0x000fe20000000000 */
[----:B------:R-:W-:-:S03]  /*44a0*/  VIADD R11, R11, 0x1 ;  /* 0x000000010b0b7836 */ /* 0x000fc60000000000 */
[----:B------:R-:W1:Y:S01]  /*44b0*/  LDS.128 R4, [R4+0x2f0] ;  /* 0x0002f00004047984 */ /* 0x000e620000000c00 */
[----:B------:R-:W-:Y:S02]  /*44c0*/  PRMT R2, RZ, 0x654, R2 ;  /* 0x00000654ff027816 */ /* 0x000fe40000000002 */
[C---:B------:R-:W-:Y:S01]  /*44d0*/  ISETP.NE.AND P1, PT, R11.reuse, 0x2, PT ;  /* 0x000000020b00780c */ /* 0x040fe20003f25270 */
[----:B------:R-:W-:Y:S01]  /*44e0*/  @!PT LDS RZ, [RZ] ;  /* 0x00000000fffff984 */ /* 0x000fe20000000800 */
[----:B------:R-:W-:Y:S01]  /*44f0*/  @!PT LDS RZ, [RZ] ;  /* 0x00000000fffff984 */ /* 0x000fe20000000800 */
[----:B------:R-:W-:Y:S01]  /*4500*/  @!PT LDS RZ, [RZ] ;  /* 0x00000000fffff984 */ /* 0x000fe20000000800 */
[----:B------:R-:W-:Y:S01]  /*4510*/  @!PT LDS RZ, [RZ] ;  /* 0x00000000fffff984 */ /* 0x000fe20000000800 */
[----:B------:R2:W-:Y:S06]  /*4520*/  MEMBAR.ALL.CTA ;  /* 0x0000000000007992 */ /* 0x0005ec0000008000 */
[----:B--2---:R-:W2:Y:S01]  /*4530*/  FENCE.VIEW.ASYNC.S ;  /* 0x00000000000073c6 */ /* 0x004ea20000000000 */
[----:B------:R-:W-:Y:S01]  /*4540*/  SEL R11, R11, RZ, P1 ;  /* 0x000000ff0b0b7207 */ /* 0x000fe20000800000 */
[----:B--2---:R2:W-:Y:S01]  /*4550*/  SYNCS.ARRIVE.TRANS64.RED.A1T0 RZ, [R2+URZ], RZ ;  /* 0x000000ff02ff79a7 */ /* 0x0045e200081004ff */
[----:B-1----:R-:W-:-:S02]  /*4560*/  LOP3.LUT P3, RZ, R6, 0x1, RZ, 0xc0, !PT ;  /* 0x0000000106ff7812 */ /* 0x002fc4000786c0ff */
[----:B------:R-:W-:-:S04]  /*4570*/  SEL R5, RZ, 0x1, P1 ;  /* 0x00000001ff057807 */ /* 0x000fc80000800000 */
[----:B------:R-:W-:Y:S02]  /*4580*/  LOP3.LUT R10, R10, R5, RZ, 0x3c, !PT ;  /* 0x000000050a0a7212 */ /* 0x000fe400078e3cff */
[----:B--2---:R-:W-:-:S04]  /*4590*/  SEL R2, RZ, 0x1, P0 ;  /* 0x00000001ff027807 */ /* 0x004fc80000000000 */
[----:B------:R-:W-:Y:S01]  /*45a0*/  LOP3.LUT R9, R9, R2, RZ, 0x3c, !PT ;  /* 0x0000000209097212 */ /* 0x000fe200078e3cff */
[----:B------:R-:W-:Y:S06]  /*45b0*/  @P3 BRA `(.L_x_81) ;  /* 0xfffffffc002c3947 */ /* 0x000fec000383ffff */
[----:B------:R-:W-:Y:S01]  /*45c0*/  ULEA UR4, UR5, UR6, 0x3 ;  /* 0x0000000605047291 */ /* 0x000fe2000f8e18ff */
[----:B------:R-:W-:-:S08]  /*45d0*/  SHF.L.U32 R3, R12, 0x1f, RZ ;  /* 0x0000001f0c037819 */ /* 0x000fd000000006ff */
[----:B------:R-:W1:Y:S02]  /*45e0*/  SYNCS.PHASECHK.TRANS64 P0, [UR4+0x270], R3 ;  /* 0x00027003ff0075a7 */ /* 0x000e640008001004 */
[----:B-1----:R-:W-:Y:S05]  /*45f0*/  @P0 BRA `(.L_x_82) ;  /* 0x0000000000080947 */ /* 0x002fea0003800000 */
[----:B------:R-:W1:Y:S02]  /*4600*/  SYNCS.PHASECHK.TRANS64.TRYWAIT P0, [UR4+0x270], R3 ;  /* 0x00027003ff0075a7 */ /* 0x000e640008001104 */
[----:B-1----:R-:W-:Y:S05]  /*4610*/  @!P0 BRA `(.L_x_83) ;  /* 0x0000007c00108947 */ /* 0x002fea0003800000 */
.L_x_82:
[----:B------:R-:W-:-:S04]  /*4620*/  UIADD3 UR7, UPT, UPT, UR5, 0x1, URZ ;  /* 0x0000000105077890 */ /* 0x000fc8000fffe0ff */
[----:B------:R-:W-:-:S04]  /*4630*/  UISETP.NE.AND UP0, UPT, UR7, 0x2, UPT ;  /* 0x000000020700788c */ /* 0x000fc8000bf05270 */
[----:B------:R-:W-:Y:S02]  /*4640*/  USEL UR8, URZ, 0x1, UP0 ;  /* 0x00000001ff087887 */ /* 0x000fe40008000000 */
[----:B------:R-:W-:-:S04]  /*4650*/  USEL UR7, UR7, URZ, UP0 ;  /* 0x000000ff07077287 */ /* 0x000fc80008000000 */
[----:B------:R-:W-:Y:S01]  /*4660*/  ULEA UR7, UR7, UR6, 0x3 ;  /* 0x0000000607077291 */ /* 0x000fe2000f8e18ff */
[----:B-1----:R-:W-:-:S04]  /*4670*/  LOP3.LUT R3, R12, UR8, RZ, 0x3c, !PT ;  /* 0x000000080c037c12 */ /* 0x002fc8000f8e3cff */
[----:B------:R-:W-:-:S04]  /*4680*/  SHF.L.U32 R0, R3, 0x1f, RZ ;  /* 0x0000001f03007819 */ /* 0x000fc800000006ff */
[----:B------:R-:W1:Y:S02]  /*4690*/  SYNCS.PHASECHK.TRANS64 P0, [UR7+0x270], R0 ;  /* 0x00027000ff0075a7 */ /* 0x000e640008001007 */
[----:B-1----:R-:W-:Y:S05]  /*46a0*/  @P0 EXIT ;  /* 0x000000000000094d */ /* 0x002fea0003800000 */
[----:B------:R-:W-:Y:S02]  /*46b0*/  SHF.L.U32 R3, R3, 0x1f, RZ ;  /* 0x0000001f03037819 */ /* 0x000fe400000006ff */
[----:B------:R-:W-:-:S07]  /*46c0*/  MOV R0, UR7 ;  /* 0x0000000700007c02 */ /* 0x000fce0008000f00 */
.L_x_84:
[----:B-1----:R1:W2:Y:S02]  /*46d0*/  SYNCS.PHASECHK.TRANS64.TRYWAIT P0, [R0+URZ+0x270], R3 ;  /* 0x00027003000075a7 */ /* 0x0022a400080011ff */
[----:B--2---:R-:W-:Y:S05]  /*46e0*/  @!P0 NANOSLEEP.SYNCS 0x989680 ;  /* 0x009896800000895d */ /* 0x004fea0003900000 */
[----:B------:R-:W2:Y:S02]  /*46f0*/  @!P0 SYNCS.PHASECHK.TRANS64 P0, [R0+URZ+0x270], R3 ;  /* 0x00027003000085a7 */ /* 0x000ea400080010ff */
[----:B--2---:R-:W-:Y:S05]  /*4700*/  @P0 EXIT ;  /* 0x000000000000094d */ /* 0x004fea0003800000 */
[----:B------:R-:W-:Y:S05]  /*4710*/  BRA `(.L_x_84) ;  /* 0xfffffffc00ec7947 */ /* 0x000fea000383ffff */
.L_x_77:
[----:B------:R-:W-:Y:S05]  /*4720*/  BRA.U UP4, `(.L_x_85) ;  /* 0x0000001104847547 */ /* 0x000fea000b800000 */
[----:B------:R-:W-:Y:S01]  /*4730*/  UMOV UR4, 0x40 ;  /* 0x0000004000047882 */ /* 0x000fe20000000000 */
[----:B------:R-:W-:Y:S01]  /*4740*/  NOP ;  /* 0x0000000000007918 */ /* 0x000fe20000000000 */
[----:B------:R-:W-:Y:S01]  /*4750*/  ULEA UR5, UR58, UR4, 0x18 ;  /* 0x000000043a057291 */ /* 0x000fe2000f8ec0ff */
[----:B------:R-:W-:Y:S02]  /*4760*/  UMOV UR6, 0x400 ;  /* 0x0000040000067882 */ /* 0x000fe40000000000 */
[----:B------:R-:W-:-:S06]  /*4770*/  ULEA UR6, UR58, UR6, 0x18 ;  /* 0x000000063a067291 */ /* 0x000fcc000f8ec0ff */
[----:B------:R-:W1:Y:S02]  /*4780*/  LDS.U8 R0, [UR5+0x1c] ;  /* 0x00001c05ff007984 */ /* 0x000e640008000000 */
[----:B-1----:R-:W-:-:S13]  /*4790*/  ISETP.NE.AND P0, PT, R0, RZ, PT ;  /* 0x000000ff0000720c */ /* 0x002fda0003f05270 */
[----:B------:R-:W-:Y:S05]  /*47a0*/  @P0 BRA `(.L_x_86) ;  /* 0x0000000400080947 */ /* 0x000fea0003800000 */
[----:B------:R-:W-:Y:S02]  /*47b0*/  UISETP.NE.U32.AND UP1, UPT, UR34, 0x1, UPT ;  /* 0x000000012200788c */ /* 0x000fe4000bf25070 */
[----:B------:R-:W-:-:S07]  /*47c0*/  UIADD3 UR7, UPT, UPT, UR5, 0x8, URZ ;  /* 0x0000000805077890 */ /* 0x000fce000fffe0ff */
[----:B------:R-:W-:Y:S05]  /*47d0*/  BRA.U !UP1, `(.L_x_87) ;  /* 0x00000001099c7547 */ /* 0x000fea000b800000 */
[----:B------:R-:W-:Y:S01]  /*47e0*/  ELECT P0, URZ, PT ;  /* 0x0000000000ff782f */ /* 0x000fe20003800000 */
[----:B------:R-:W-:-:S12]  /*47f0*/  BSSY B0, `(.L_x_87) ;  /* 0x0000025000007945 */ /* 0x000fd80003800000 */
[----:B------:R-:W-:Y:S05]  /*4800*/  @!P0 BRA `(.L_x_88) ;  /* 0x00000000008c8947 */ /* 0x000fea0003800000 */
[----:B------:R-:W-:-:S05]  /*4810*/  UMOV UR4, 0x10 ;  /* 0x0000001000047882 */ /* 0x000fca0000000000 */
[----:B------:R-:W-:Y:S04]  /*4820*/  DEPBAR.LE SB1, 0x36 ;  /* 0x00009d800000791a */ /* 0x000fe80000000000 */
[----:B------:R-:W1:Y:S02]  /*4830*/  UTCATOMSWS.2CTA.FIND_AND_SET.ALIGN UP0, UR4, UR4 ;  /* 0x00000004000475e3 */ /* 0x000e640008200800 */
[----:B-1----:R-:W-:Y:S01]  /*4840*/  MOV R11, UR4 ;  /* 0x00000004000b7c02 */ /* 0x002fe20008000f00 */
[----:B------:R-:W-:Y:S06]  /*4850*/  BRA.U UP0, `(.L_x_89) ;  /* 0x0000000100187547 */ /* 0x000fec000b800000 */
.L_x_90:
[----:B------:R-:W-:Y:S05]  /*4860*/  NANOSLEEP 0x64 ;  /* 0x000000640000795d */ /* 0x000fea0003800000 */
[----:B------:R-:W-:-:S05]  /*4870*/  UMOV UR4, 0x10 ;  /* 0x0000001000047882 */ /* 0x000fca0000000000 */
[----:B------:R-:W-:Y:S04]  /*4880*/  DEPBAR.LE SB1, 0x36 ;  /* 0x00009d800000791a */ /* 0x000fe80000000000 */
[----:B------:R-:W1:Y:S02]  /*4890*/  UTCATOMSWS.2CTA.FIND_AND_SET.ALIGN UP0, UR4, UR4 ;  /* 0x00000004000475e3 */ /* 0x000e640008200800 */
[----:B-1----:R-:W-:Y:S01]  /*48a0*/  MOV R11, UR4 ;  /* 0x00000004000b7c02 */ /* 0x002fe20008000f00 */
[----:B------:R-:W-:Y:S05]  /*48b0*/  BRA.U !UP0, `(.L_x_90) ;  /* 0xfffffffd08e87547 */ /* 0x000fea000b83ffff */
.L_x_89:
[----:B------:R-:W1:Y:S01]  /*48c0*/  LDS R7, [UR5+0x10] ;  /* 0x00001005ff077984 */ /* 0x000e620008000800 */
[----:B------:R-:W-:Y:S01]  /*48d0*/  IMAD.U32 R5, RZ, RZ, UR6 ;  /* 0x00000006ff057e24 */ /* 0x000fe2000f8e00ff */
[----:B------:R-:W-:-:S03]  /*48e0*/  MOV R4, UR29 ;  /* 0x0000001d00047c02 */ /* 0x000fc60008000f00 */
[----:B------:R-:W-:Y:S01]  /*48f0*/  VIADD R5, R5, 0x310 ;  /* 0x0000031005057836 */ /* 0x000fe20000000000 */
[----:B-1----:R-:W-:-:S04]  /*4900*/  SHF.L.U32 R7, R7, 0x1f, RZ ;  /* 0x0000001f07077819 */ /* 0x002fc800000006ff */
[----:B------:R-:W1:Y:S02]  /*4910*/  SYNCS.PHASECHK.TRANS64.TRYWAIT P0, [UR5+0x8], R7 ;  /* 0x00000807ff0075a7 */ /* 0x000e640008001105 */
[----:B-1----:R-:W-:Y:S05]  /*4920*/  @P0 BRA `(.L_x_91) ;  /* 0x0000000000080947 */ /* 0x002fea0003800000 */
[----:B------:R-:W1:Y:S02]  /*4930*/  SYNCS.PHASECHK.TRANS64.TRYWAIT P0, [UR5+0x8], R7 ;  /* 0x00000807ff0075a7 */ /* 0x000e640008001105 */
[----:B-1----:R-:W-:Y:S05]  /*4940*/  @!P0 BRA `(.L_x_92) ;  /* 0x00000078005c8947 */ /* 0x002fea0003800000 */
.L_x_91:
[----:B-1----:R-:W-:Y:S01]  /*4950*/  HFMA2 R0, -RZ, RZ, 0, 5.9604644775390625e-08 ;  /* 0x00000001ff007431 */ /* 0x002fe200000001ff */
[----:B------:R-:W-:Y:S01]  /*4960*/  UPRMT UR4, UR29, 0x654, UR7 ;  /* 0x000006541d047896 */ /* 0x000fe20008000007 */
[----:B------:R-:W-:Y:S01]  /*4970*/  IMAD.MOV.U32 R8, RZ, RZ, 0xffff ;  /* 0x0000ffffff087424 */ /* 0x000fe200078e00ff */
[----:B------:R-:W-:Y:S01]  /*4980*/  PRMT R4, R4, 0x654, R5 ;  /* 0x0000065404047816 */ /* 0x000fe20000000005 */
[----:B------:R-:W-:Y:S02]  /*4990*/  IMAD.MOV.U32 R6, RZ, RZ, 0x4 ;  /* 0x00000004ff067424 */ /* 0x000fe400078e00ff */
[----:B------:R-:W-:Y:S01]  /*49a0*/  IMAD.SHL.U32 R9, R11, 0x20, RZ ;  /* 0x000000200b097824 */ /* 0x000fe200078e00ff */
[----:B------:R-:W-:Y:S02]  /*49b0*/  MOV R5, UR4 ;  /* 0x0000000400057c02 */ /* 0x000fe40008000f00 */
[-C--:B------:R-:W-:Y:S01]  /*49c0*/  SHF.L.U32 R8, R8, R11.reuse, RZ ;  /* 0x0000000b08087219 */ /* 0x080fe200000006ff */
[----:B------:R1:W-:Y:S01]  /*49d0*/  SYNCS.ARRIVE.TRANS64.RED RZ, [UR4], R6 ;  /* 0x00000006ffff79a7 */ /* 0x0003e20008000404 */
[----:B------:R-:W-:Y:S01]  /*49e0*/  SHF.L.U32 R7, R0, R11, RZ ;  /* 0x0000000b00077219 */ /* 0x000fe200000006ff */
[----:B------:R1:W-:Y:S04]  /*49f0*/  STS [UR6+0x310], R9 ;  /* 0x00031009ff007988 */ /* 0x0003e80008000806 */
[----:B------:R1:W-:Y:S04]  /*4a00*/  STAS [R4.64], R11 ;  /* 0x0000000b04007dbd */ /* 0x0003e8000c0008ff */
[----:B------:R1:W-:Y:S04]  /*4a10*/  ATOMS.OR RZ, [UR5+0x14], R8 ;  /* 0x00001408ffff798c */ /* 0x0003e8000b000005 */
[----:B------:R1:W-:Y:S04]  /*4a20*/  ATOMS.OR RZ, [UR5+0x18], R7 ;  /* 0x00001807ffff798c */ /* 0x0003e8000b000005 */
[----:B------:R1:W-:Y:S02]  /*4a30*/  ATOMS.XOR RZ, [UR5+0x10], R0 ;  /* 0x00001000ffff798c */ /* 0x0003e4000b800005 */
.L_x_88:
[----:B------:R-:W-:Y:S05]  /*4a40*/  BSYNC B0 ;  /* 0x0000000000007941 */ /* 0x000fea0003800000 */
.L_x_87:
[----:B------:R-:W-:Y:S05]  /*4a50*/  BRA.U UP1, `(.L_x_93) ;  /* 0x00000001016c7547 */ /* 0x000fea000b800000 */
[----:B------:R-:W-:-:S03]  /*4a60*/  UMOV UR4, 0xffffffff ;  /* 0xffffffff00047882 */ /* 0x000fc60000000000 */
[----:B------:R-:W-:Y:S05]  /*4a70*/  BRA.DIV UR4, `(.L_x_94) ;  /* 0x0000007a04287947 */ /* 0x000fea000b800000 */
[----:B------:R-:W-:-:S13]  /*4a80*/  ELECT P6, URZ, PT ;  /* 0x0000000000ff782f */ /* 0x000fda00038c0000 */
.L_x_248:
[----:B------:R-:W-:Y:S05]  /*4a90*/  @!P6 BRA `(.L_x_93) ;  /* 0x00000000005ce947 */ /* 0x000fea0003800000 */
[----:B-1----:R-:W1:Y:S02]  /*4aa0*/  LDS R5, [UR5+0x10] ;  /* 0x00001005ff057984 */ /* 0x002e640008000800 */
[----:B-1----:R-:W-:-:S04]  /*4ab0*/  SHF.L.U32 R5, R5, 0x1f, RZ ;  /* 0x0000001f05057819 */ /* 0x002fc800000006ff */
[----:B------:R-:W1:Y:S02]  /*4ac0*/  SYNCS.PHASECHK.TRANS64.TRYWAIT P0, [UR5+0x8], R5 ;  /* 0x00000805ff0075a7 */ /* 0x000e640008001105 */
[----:B-1----:R-:W-:Y:S05]  /*4ad0*/  @P0 BRA `(.L_x_95) ;  /* 0x0000000000080947 */ /* 0x002fea0003800000 */
[----:B------:R-:W1:Y:S02]  /*4ae0*/  SYNCS.PHASECHK.TRANS64.TRYWAIT P0, [UR5+0x8], R5 ;  /* 0x00000805ff0075a7 */ /* 0x000e640008001105 */
[----:B-1----:R-:W-:Y:S05]  /*4af0*/  @!P0 BRA `(.L_x_96) ;  /* 0x0000007800288947 */ /* 0x002fea0003800000 */
.L_x_95:
[----:B------:R-:W2:Y:S01]  /*4b00*/  LDS R7, [UR6+0x310] ;  /* 0x00031006ff077984 */ /* 0x000ea20008000800 */
[----:B-1----:R-:W-:Y:S02]  /*4b10*/  HFMA2 R0, -RZ, RZ, 0, 5.9604644775390625e-08 ;  /* 0x00000001ff007431 */ /* 0x002fe400000001ff */
[----:B------:R-:W-:Y:S01]  /*4b20*/  IMAD.MOV.U32 R4, RZ, RZ, 0xffff ;  /* 0x0000ffffff047424 */ /* 0x000fe200078e00ff */
[----:B------:R-:W-:Y:S01]  /*4b30*/  UPRMT UR4, UR29, 0x654, UR7 ;  /* 0x000006541d047896 */ /* 0x000fe20008000007 */
[----:B--2---:R-:W-:-:S03]  /*4b40*/  IMAD.SHL.U32 R5, R7, 0x20, RZ ;  /* 0x0000002007057824 */ /* 0x004fc600078e00ff */
[-C--:B------:R-:W-:Y:S02]  /*4b50*/  SHF.L.U32 R4, R4, R7.reuse, RZ ;  /* 0x0000000704047219 */ /* 0x080fe400000006ff */
[----:B------:R-:W-:Y:S01]  /*4b60*/  SHF.L.U32 R7, R0, R7, RZ ;  /* 0x0000000700077219 */ /* 0x000fe200000006ff */
[----:B------:R2:W-:Y:S04]  /*4b70*/  STS [UR6+0x310], R5 ;  /* 0x00031005ff007988 */ /* 0x0005e80008000806 */
[----:B------:R2:W-:Y:S04]  /*4b80*/  ATOMS.OR RZ, [UR5+0x14], R4 ;  /* 0x00001404ffff798c */ /* 0x0005e8000b000005 */
[----:B------:R2:W-:Y:S01]  /*4b90*/  ATOMS.OR RZ, [UR5+0x18], R7 ;  /* 0x00001807ffff798c */ /* 0x0005e2000b000005 */
[----:B------:R-:W-:Y:S03]  /*4ba0*/  SYNCS.ARRIVE.TRANS64.RED.A1T0 RZ, [UR4], RZ ;  /* 0x000000ffffff79a7 */ /* 0x000fe60008100404 */
[----:B------:R2:W-:Y:S01]  /*4bb0*/  ATOMS.XOR RZ, [UR5+0x10], R0 ;  /* 0x00001000ffff798c */ /* 0x0005e2000b800005 */
[----:B------:R-:W-:Y:S05]  /*4bc0*/  BRA `(.L_x_93) ;  /* 0x0000000000107947 */ /* 0x000fea0003800000 */
.L_x_86:
[----:B------:R-:W-:Y:S02]  /*4bd0*/  MOV R0, 0xffffffff ;  /* 0xffffffff00007802 */ /* 0x000fe40000000f00 */
[----:B------:R-:W-:-:S03]  /*4be0*/  MOV R4, 0x4c10 ;  /* 0x00004c1000047802 */ /* 0x000fc60000000f00 */
[----:B------:R1:W-:Y:S04]  /*4bf0*/  STS [UR6+0x310], R0 ;  /* 0x00031000ff007988 */ /* 0x0003e80008000806 */
[----:B-1---5:R-:W-:Y:S05]  /*4c00*/  CALL.REL.NOINC `($__internal_1_$__cuda_sm10x_tcgen05_guardrail_trap_phase_invalid_during_alloc) ;  /* 0x0000007c00f87944 */ /* 0x022fea0003c00000 */
.L_x_93:
[----:B------:R-:W-:Y:S05]  /*4c10*/  WARPSYNC.ALL ;  /* 0x0000000000007948 */ /* 0x000fea0003800000 */
[----:B------:R-:W3:Y:S01]  /*4c20*/  S2UR UR4, SR_CgaCtaId ;  /* 0x00000000000479c3 */ /* 0x000ee20000008800 */
[----:B------:R-:W-:Y:S01]  /*4c30*/  UMOV UR13, 0x400 ;  /* 0x00000400000d7882 */ /* 0x000fe20000000000 */
[----:B------:R-:W-:-:S06]  /*4c40*/  NOP ;  /* 0x0000000000007918 */ /* 0x000fcc0000000000 */
[----:B------:R-:W-:Y:S06]  /*4c50*/  BAR.ARV 0x6, 0xa0 ;  /* 0x0182800000007b1d */ /* 0x000fec0000002000 */
[----:B------:R-:W4:Y:S01]  /*4c60*/  LDCU UR6, c[0x0][0x38c] ;  /* 0x00007180ff0677ac */ /* 0x000f220008000800 */
[----:B------:R-:W-:Y:S01]  /*4c70*/  LOP3.LUT R3, R3, 0xffff, RZ, 0xc0, !PT ;  /* 0x0000ffff03037812 */ /* 0x000fe200078ec0ff */
[----:B-1----:R-:W-:Y:S01]  /*4c80*/  IMAD.MOV.U32 R9, RZ, RZ, 0x1 ;  /* 0x00000001ff097424 */ /* 0x002fe200078e00ff */
[----:B------:R-:W-:Y:S01]  /*4c90*/  LOP3.LUT R2, R2, 0xffff, RZ, 0xc0, !PT ;  /* 0x0000ffff02027812 */ /* 0x000fe200078ec0ff */
[----:B------:R-:W-:Y:S01]  /*4ca0*/  IMAD.MOV.U32 R8, RZ, RZ, RZ ;  /* 0x000000ffff087224 */ /* 0x000fe200078e00ff */
[----:B------:R-:W-:Y:S01]  /*4cb0*/  R2UR UR16, R3 ;  /* 0x00000000031072ca */ /* 0x000fe200000e0000 */
[----:B------:R-:W-:Y:S01]  /*4cc0*/  UMOV UR20, URZ ;  /* 0x000000ff00147c82 */ /* 0x000fe20008000000 */
[----:B------:R-:W-:-:S02]  /*4cd0*/  R2UR UR24, R2 ;  /* 0x00000000021872ca */ /* 0x000fc400000e0000 */
[----:B------:R-:W-:Y:S01]  /*4ce0*/  CS2R R2, SRZ ;  /* 0x0000000000027805 */ /* 0x000fe2000001ff00 */
[----:B------:R-:W-:Y:S01]  /*4cf0*/  UMOV UR10, URZ ;  /* 0x000000ff000a7c82 */ /* 0x000fe20008000000 */
[----:B---3--:R-:W-:Y:S02]  /*4d00*/  ULEA UR13, UR4, UR13, 0x18 ;  /* 0x0000000d040d7291 */ /* 0x008fe4000f8ec0ff */
[----:B------:R-:W-:Y:S02]  /*4d10*/  UISETP.NE.AND UP3, UPT, UR34, URZ, UPT ;  /* 0x000000ff2200728c */ /* 0x000fe4000bf65270 */
[----:B------:R-:W-:Y:S02]  /*4d20*/  UIADD3 UR5, UPT, UPT, UR13, 0x6500, URZ ;  /* 0x000065000d057890 */ /* 0x000fe4000fffe0ff */
[----:B------:R-:W-:Y:S02]  /*4d30*/  UIADD3 UR4, UPT, UPT, UR13, 0x16d00, URZ ;  /* 0x00016d000d047890 */ /* 0x000fe4000fffe0ff */
[----:B----4-:R-:W-:Y:S01]  /*4d40*/  UIADD3 UR6, UPT, UPT, UR6, 0x1f, URZ ;  /* 0x0000001f06067890 */ /* 0x010fe2000fffe0ff */
[----:B--2---:R-:W1:Y:S01]  /*4d50*/  LDS R0, [UR13+0x310] ;  /* 0x0003100dff007984 */ /* 0x004e620008000800 */
[----:B------:R-:W-:-:S02]  /*4d60*/  USHF.R.U32.HI UR5, URZ, 0x4, UR5 ;  /* 0x00000004ff057899 */ /* 0x000fc40008011605 */
[----:B------:R-:W-:Y:S02]  /*4d70*/  USHF.R.S32.HI UR21, URZ, 0x1f, UR6 ;  /* 0x0000001fff157899 */ /* 0x000fe40008011406 */
[----:B------:R-:W-:Y:S02]  /*4d80*/  USHF.R.U32.HI UR4, URZ, 0x4, UR4 ;  /* 0x00000004ff047899 */ /* 0x000fe40008011604 */
[----:B------:R-:W-:Y:S02]  /*4d90*/  ULEA.HI UR21, UR21, UR6, URZ, 0x5 ;  /* 0x0000000615157291 */ /* 0x000fe4000f8f28ff */
[----:B------:R-:W-:Y:S02]  /*4da0*/  ULOP3.LUT UR5, UR5, 0x3fff, URZ, 0xc0, !UPT ;  /* 0x00003fff05057892 */ /* 0x000fe4000f8ec0ff */
[----:B------:R-:W-:Y:S02]  /*4db0*/  USHF.R.S32.HI UR21, URZ, 0x5, UR21 ;  /* 0x00000005ff157899 */ /* 0x000fe40008011415 */
[----:B------:R-:W-:-:S02]  /*4dc0*/  ULOP3.LUT UR18, UR4, 0x3fff, URZ, 0xc0, !UPT ;  /* 0x00003fff04127892 */ /* 0x000fc4000f8ec0ff */
[----:B------:R-:W-:Y:S02]  /*4dd0*/  UISETP.LT.AND UP0, UPT, UR21, 0x1, UPT ;  /* 0x000000011500788c */ /* 0x000fe4000bf01270 */
[----:B------:R-:W-:Y:S02]  /*4de0*/  ULOP3.LUT UR17, UR5, 0x10000, URZ, 0xfc, !UPT ;  /* 0x0001000005117892 */ /* 0x000fe4000f8efcff */
[----:B------:R-:W-:Y:S02]  /*4df0*/  ULOP3.LUT UR18, UR18, 0x10000, URZ, 0xfc, !UPT ;  /* 0x0001000012127892 */ /* 0x000fe4000f8efcff */
[----:B------:R-:W-:Y:S01]  /*4e00*/  USEL UR25, UR21, 0x1, !UP0 ;  /* 0x0000000115197887 */ /* 0x000fe2000c000000 */
[----:B------:R-:W-:Y:S01]  /*4e10*/  UMOV UR11, URZ ;  /* 0x000000ff000b7c82 */ /* 0x000fe20008000000 */
[----:B------:R-:W-:Y:S01]  /*4e20*/  UMOV UR22, 0x0 ;  /* 0x0000000000167882 */ /* 0x000fe20000000000 */
[----:B------:R-:W-:Y:S01]  /*4e30*/  UMOV UR23, 0x8400010 ;  /* 0x0840001000177882 */ /* 0x000fe20000000000 */
[----:B-1----:R-:W-:-:S15]  /*4e40*/  R2UR UR26, R0 ;  /* 0x00000000001a72ca */ /* 0x002fde00000e0000 */
.L_x_104:
[C---:B------:R-:W-:Y:S02]  /*4e50*/  LEA R0, R8.reuse, UR13, 0x3 ;  /* 0x0000000d08007c11 */ /* 0x040fe4000f8e18ff */
[----:B------:R-:W-:Y:S02]  /*4e60*/  SHF.L.U32 R5, R3, 0x1f, RZ ;  /* 0x0000001f03057819 */ /* 0x000fe400000006ff */
[----:B------:R-:W-:Y:S02]  /*4e70*/  LEA R4, R8, UR13, 0x4 ;  /* 0x0000000d08047c11 */ /* 0x000fe4000f8e20ff */
[----:B------:R-:W1:Y:S02]  /*4e80*/  SYNCS.PHASECHK.TRANS64.TRYWAIT P0, [R0+URZ+0x260], R5 ;  /* 0x00026005000075a7 */ /* 0x000e6400080011ff */
[----:B-1-3--:R-:W-:Y:S05]  /*4e90*/  @!P0 BRA `(.L_x_97) ;  /* 0x0000007400588947 */ /* 0x00afea0003800000 */
.L_x_249:
[----:B-1----:R-:W1:Y:S01]  /*4ea0*/  LDS.128 R4, [R4+0x2f0] ;  /* 0x0002f00004047984 */ /* 0x002e620000000c00 */
[----:B------:R-:W-:Y:S02]  /*4eb0*/  VIADD R0, R0, 0x270 ;  /* 0x0000027000007836 */ /* 0x000fe40000000000 */
[----:B------:R-:W-:Y:S01]  /*4ec0*/  VIADD R8, R8, 0x1 ;  /* 0x0000000108087836 */ /* 0x000fe20000000000 */
[----:B------:R-:W-:Y:S01]  /*4ed0*/  @!PT LDS RZ, [RZ] ;  /* 0x00000000fffff984 */ /* 0x000fe20000000800 */
[----:B------:R-:W-:Y:S01]  /*4ee0*/  @!PT LDS RZ, [RZ] ;  /* 0x00000000fffff984 */ /* 0x000fe20000000800 */
[----:B------:R-:W-:Y:S01]  /*4ef0*/  @!PT LDS RZ, [RZ] ;  /* 0x00000000fffff984 */ /* 0x000fe20000000800 */
[----:B------:R-:W-:Y:S01]  /*4f00*/  @!PT LDS RZ, [RZ] ;  /* 0x00000000fffff984 */ /* 0x000fe20000000800 */
[----:B------:R2:W-:Y:S06]  /*4f10*/  MEMBAR.ALL.CTA ;  /* 0x0000000000007992 */ /* 0x0005ec0000008000 */
[----:B--2---:R-:W2:Y:S01]  /*4f20*/  FENCE.VIEW.ASYNC.S ;  /* 0x00000000000073c6 */ /* 0x004ea20000000000 */
[----:B------:R-:W-:-:S04]  /*4f30*/  PRMT R0, RZ, 0x654, R0 ;  /* 0x00000654ff007816 */ /* 0x000fc80000000000 */
[----:B--2---:R2:W-:Y:S01]  /*4f40*/  SYNCS.ARRIVE.TRANS64.RED.A1T0 RZ, [R0+URZ], RZ ;  /* 0x000000ff00ff79a7 */ /* 0x0045e200081004ff */
[----:B-1----:R-:W-:Y:S01]  /*4f50*/  LOP3.LUT P1, RZ, R6, 0x1, RZ, 0xc0, !PT ;  /* 0x0000000106ff7812 */ /* 0x002fe2000782c0ff */
[----:B--2---:R-:W-:-:S12]  /*4f60*/  BRA.U UP3, `(.L_x_98) ;  /* 0x0000000103cc7547 */ /* 0x004fd8000b800000 */
[----:B------:R-:W1:Y:S01]  /*4f70*/  LDCU UR4, c[0x0][0x38c] ;  /* 0x00007180ff0477ac */ /* 0x000e620008000800 */
[----:B------:R-:W-:Y:S02]  /*4f80*/  PLOP3.LUT P2, PT, PT, PT, PT, 0x80, 0x8 ;  /* 0x000000000008781c */ /* 0x000fe40003f4f070 */
[----:B------:R-:W-:Y:S01]  /*4f90*/  SHF.L.U32 R5, R9, 0x1f, RZ ;  /* 0x0000001f09057819 */ /* 0x000fe200000006ff */
[----:B------:R-:W-:Y:S02]  /*4fa0*/  ULEA UR19, UR20, UR13, 0x3 ;  /* 0x0000000d14137291 */ /* 0x000fe4000f8e18ff */
[----:B-1----:R-:W-:-:S06]  /*4fb0*/  UISETP.GE.AND UP0, UPT, UR4, 0x1, UPT ;  /* 0x000000010400788c */ /* 0x002fcc000bf06270 */
[----:B------:R-:W-:-:S05]  /*4fc0*/  PLOP3.LUT P0, PT, PT, PT, UP0, 0x80, 0x8 ;  /* 0x000000000008781c */ /* 0x000fca0003f0f008 */
[----:B------:R-:W-:-:S08]  /*4fd0*/  @UP0 ULEA UR4, UR10, UR13, 0x3 ;  /* 0x0000000d0a040291 */ /* 0x000fd0000f8e18ff */
[----:B------:R-:W-:-:S04]  /*4fe0*/  @P0 SHF.L.U32 R0, R2, 0x1f, RZ ;  /* 0x0000001f02000819 */ /* 0x000fc800000006ff */
[----:B------:R1:W2:Y:S01]  /*4ff0*/  @P0 SYNCS.PHASECHK.TRANS64.TRYWAIT P2, [UR4], R0 ;  /* 0x00000000ff0005a7 */ /* 0x0002a20008041104 */
[----:B------:R-:W3:Y:S02]  /*5000*/  SYNCS.PHASECHK.TRANS64.TRYWAIT P0, [UR19+0x2a0], R5 ;  /* 0x0002a005ff0075a7 */ /* 0x000ee40008001113 */
[----:B-123--:R-:W-:Y:S05]  /*5010*/  @!P0 BRA `(.L_x_99) ;  /* 0x00000074000c8947 */ /* 0x00efea0003800000 */
.L_x_251:
[----:B------:R-:W-:Y:S01]  /*5020*/  UMOV UR14, UR11 ;  /* 0x0000000b000e7c82 */ /* 0x000fe20008000000 */
[----:B------:R-:W-:Y:S05]  /*5030*/  BRA.U !UP0, `(.L_x_100) ;  /* 0x0000000108887547 */ /* 0x000fea000b800000 */
[----:B------:R-:W-:Y:S02]  /*5040*/  UIADD3 UR14, UPT, UPT, UR25, UR11, URZ ;  /* 0x0000000b190e7290 */ /* 0x000fe4000fffe0ff */
[----:B------:R-:W-:Y:S02]  /*5050*/  ULEA UR15, UR20, UR26, 0x7 ;  /* 0x0000001a140f7291 */ /* 0x000fe4000f8e38ff */
[----:B------:R-:W-:Y:S01]  /*5060*/  UPLOP3.LUT UP2, UPT, UPT, UPT, UPT, 0x40, 0x4 ;  /* 0x000000000004789c */ /* 0x000fe20003f4e870 */
[----:B------:R-:W-:Y:S01]  /*5070*/  UMOV UR12, UR21 ;  /* 0x00000015000c7c82 */ /* 0x000fe20008000000 */
[----:B------:R-:W-:-:S09]  /*5080*/  UMOV UR5, UR10 ;  /* 0x0000000a00057c82 */ /* 0x000fd20008000000 */
.L_x_103:
[----:B--2---:R-:W-:Y:S01]  /*5090*/  ULEA UR6, UR5, UR13, 0x3 ;  /* 0x0000000d05067291 */ /* 0x004fe2000f8e18ff */
[----:B---3--:R-:W-:Y:S11]  /*50a0*/  @P2 BRA `(.L_x_101) ;  /* 0x00000000000c2947 */ /* 0x008ff60003800000 */
[----:B-1----:R-:W-:Y:S04]  /*50b0*/  SHF.L.U32 R5, R2, 0x1f, RZ ;  /* 0x0000001f02057819 */ /* 0x002fe800000006ff */
[----:B------:R-:W1:Y:S02]  /*50c0*/  SYNCS.PHASECHK.TRANS64.TRYWAIT P0, [UR6], R5 ;  /* 0x00000005ff0075a7 */ /* 0x000e640008001106 */
[----:B-1----:R-:W-:Y:S05]  /*50d0*/  @!P0 BRA `(.L_x_102) ;  /* 0x0000007000f48947 */ /* 0x002fea0003800000 */
.L_x_101:
[----:B------:R-:W-:Y:S01]  /*50e0*/  UISETP.NE.AND UP0, UPT, UR12, 0x1, UPT ;  /* 0x000000010c00788c */ /* 0x000fe2000bf05270 */
[----:B------:R-:W-:Y:S01]  /*50f0*/  PLOP3.LUT P2, PT, PT, PT, PT, 0x80, 0x8 ;  /* 0x000000000008781c */ /* 0x000fe20003f4f070 */
[----:B------:R-:W-:Y:S02]  /*5100*/  UIADD3 UR4, UPT, UPT, UR5, 0x1, URZ ;  /* 0x0000000105047890 */ /* 0x000fe4000fffe0ff */
[----:B------:R-:W-:Y:S02]  /*5110*/  ULEA UR8, UR5, UR18, 0x8 ;  /* 0x0000001205087291 */ /* 0x000fe4000f8e40ff */
[----:B------:R-:W-:Y:S01]  /*5120*/  UISETP.NE.AND UP1, UPT, UR4, 0x21, UPT ;  /* 0x000000210400788c */ /* 0x000fe2000bf25270 */
[----:B------:R-:W-:Y:S01]  /*5130*/  PLOP3.LUT P0, PT, PT, PT, UP0, 0x80, 0x8 ;  /* 0x000000000008781c */ /* 0x000fe20003f0f008 */
[----:B------:R-:W-:Y:S02]  /*5140*/  UIADD3 UR11, UPT, UPT, UR11, 0x1, URZ ;  /* 0x000000010b0b7890 */ /* 0x000fe4000fffe0ff */
[----:B------:R-:W-:Y:S02]  /*5150*/  USEL UR7, URZ, 0x1, UP1 ;  /* 0x00000001ff077887 */ /* 0x000fe40008800000 */
[----:B------:R-:W-:Y:S01]  /*5160*/  USEL UR10, UR4, URZ, UP1 ;  /* 0x000000ff040a7287 */ /* 0x000fe20008800000 */
[----:B------:R-:W-:Y:S01]  /*5170*/  UMOV UR9, 0xc0004010 ;  /* 0xc000401000097882 */ /* 0x000fe20000000000 */
[----:B------:R-:W-:Y:S02]  /*5180*/  UIADD3 UR12, UPT, UPT, UR12, -0x1, URZ ;  /* 0xffffffff0c0c7890 */ /* 0x000fe4000fffe0ff */
[----:B------:R-:W-:Y:S01]  /*5190*/  LOP3.LUT R2, R2, UR7, RZ, 0x3c, !PT ;  /* 0x0000000702027c12 */ /* 0x000fe2000f8e3cff */
[----:B------:R-:W-:Y:S01]  /*51a0*/  @UP0 ULEA UR4, UR10, UR13, 0x3 ;  /* 0x0000000d0a040291 */ /* 0x000fe2000f8e18ff */
[----:B------:R-:W-:Y:S02]  /*51b0*/  UMOV UR7, 0xc0004010 ;  /* 0xc000401000077882 */ /* 0x000fe40000000000 */
[----:B-1----:R-:W-:Y:S01]  /*51c0*/  @P0 SHF.L.U32 R0, R2, 0x1f, RZ ;  /* 0x0000001f02000819 */ /* 0x002fe200000006ff */
[----:B------:R-:W-:Y:S05]  /*51d0*/  UISETP.NE.AND UP0, UPT, UR11, UR14, UPT ;  /* 0x0000000e0b00728c */ /* 0x000fea000bf05270 */
[----:B------:R2:W3:Y:S01]  /*51e0*/  @P0 SYNCS.PHASECHK.TRANS64.TRYWAIT P2, [UR4], R0 ;  /* 0x00000000ff0005a7 */ /* 0x0004e20008041104 */
[----:B------:R-:W-:Y:S02]  /*51f0*/  UIADD3 UR4, UPT, UPT, UR6, 0x108, URZ ;  /* 0x0000010806047890 */ /* 0x000fe4000fffe0ff */
[----:B------:R-:W-:Y:S03]  /*5200*/  ULEA UR6, UR5, UR17, 0x7 ;  /* 0x0000001105067291 */ /* 0x000fe6000f8e38ff */
[----:B------:R-:W-:Y:S06]  /*5210*/  UMOV UR5, UR10 ;  /* 0x0000000a00057c82 */ /* 0x000fec0008000000 */
[----:B------:R2:W-:Y:S01]  /*5220*/  UTCQMMA.2CTA gdesc[UR6], gdesc[UR8], tmem[UR15], tmem[UR22], idesc[UR23], UP2 ;  /* 0x00ff1608060075ea */ /* 0x0005e2000920030f */
[----:B------:R-:W-:Y:S01]  /*5230*/  UPLOP3.LUT UP2, UPT, UPT, UPT, UPT, 0x80, 0x8 ;  /* 0x000000000008789c */ /* 0x000fe20003f4f070 */
[----:B------:R2:W-:Y:S01]  /*5240*/  UTCBAR.2CTA.MULTICAST [UR4], URZ, UR16 ;  /* 0x000000ff040073e9 */ /* 0x0005e20008200810 */
[----:B------:R-:W-:Y:S09]  /*5250*/  BRA.U UP0, `(.L_x_103) ;  /* 0xfffffffd008c7547 */ /* 0x000ff2000b83ffff */
.L_x_100:
[----:B--2---:R-:W-:Y:S01]  /*5260*/  UIADD3 UR4, UPT, UPT, UR19, 0x280, URZ ;  /* 0x0000028013047890 */ /* 0x004fe2000fffe0ff */
[----:B------:R-:W-:-:S08]  /*5270*/  UMOV UR11, UR14 ;  /* 0x0000000e000b7c82 */ /* 0x000fd00008000000 */
[----:B------:R2:W-:Y:S01]  /*5280*/  UTCBAR.2CTA.MULTICAST [UR4], URZ, UR24 ;  /* 0x000000ff040073e9 */ /* 0x0005e20008200818 */
[----:B------:R-:W-:Y:S02]  /*5290*/  NOP ;  /* 0x0000000000007918 */ /* 0x000fe40000000000 */
.L_x_98:
[----:B--2---:R-:W-:Y:S01]  /*52a0*/  UIADD3 UR4, UPT, UPT, UR20, 0x1, URZ ;  /* 0x0000000114047890 */ /* 0x004fe2000fffe0ff */
[----:B------:R-:W-:-:S03]  /*52b0*/  ISETP.NE.AND P0, PT, R8, 0x2, PT ;  /* 0x000000020800780c */ /* 0x000fc60003f05270 */
[----:B------:R-:W-:Y:S01]  /*52c0*/  UISETP.NE.AND UP0, UPT, UR4, 0x4, UPT ;  /* 0x000000040400788c */ /* 0x000fe2000bf05270 */
[----:B-1----:R-:W-:Y:S02]  /*52d0*/  SEL R0, RZ, 0x1, P0 ;  /* 0x00000001ff007807 */ /* 0x002fe40000000000 */
[----:B------:R-:W-:Y:S01]  /*52e0*/  SEL R8, R8, RZ, P0 ;  /* 0x000000ff08087207 */ /* 0x000fe20000000000 */
[----:B------:R-:W-:Y:S01]  /*52f0*/  USEL UR5, URZ, 0x1, UP0 ;  /* 0x00000001ff057887 */ /* 0x000fe20008000000 */
[----:B------:R-:W-:Y:S01]  /*5300*/  LOP3.LUT R3, R3, R0, RZ, 0x3c, !PT ;  /* 0x0000000003037212 */ /* 0x000fe200078e3cff */
[----:B------:R-:W-:-:S04]  /*5310*/  USEL UR20, UR4, URZ, UP0 ;  /* 0x000000ff04147287 */ /* 0x000fc80008000000 */
[----:B------:R-:W-:Y:S01]  /*5320*/  LOP3.LUT R9, R9, UR5, RZ, 0x3c, !PT ;  /* 0x0000000509097c12 */ /* 0x000fe2000f8e3cff */
[----:B------:R-:W-:Y:S07]  /*5330*/  @P1 BRA `(.L_x_104) ;  /* 0xfffffff800c41947 */ /* 0x000fee000383ffff */
[----:B------:R-:W1:Y:S01]  /*5340*/  S2UR UR8, SR_CgaCtaId ;  /* 0x00000000000879c3 */ /* 0x000e620000008800 */
[----:B------:R-:W-:Y:S01]  /*5350*/  ELECT P0, URZ, PT ;  /* 0x0000000000ff782f */ /* 0x000fe20003800000 */
[----:B------:R-:W-:Y:S01]  /*5360*/  HFMA2 R0, -RZ, RZ, 0, 5.9604644775390625e-08 ;  /* 0x00000001ff007431 */ /* 0x000fe200000001ff */
[----:B------:R-:W-:-:S05]  /*5370*/  UMOV UR4, 0x40 ;  /* 0x0000004000047882 */ /* 0x000fca0000000000 */
[----:B------:R-:W-:Y:S01]  /*5380*/  UVIRTCOUNT.DEALLOC.SMPOOL 0x80 ;  /* 0x000000800000784c */ /* 0x000fe20000000000 */
[----:B------:R-:W-:Y:S02]  /*5390*/  UISETP.NE.AND UP1, UPT, UR34, URZ, UPT ;  /* 0x000000ff2200728c */ /* 0x000fe4000bf25270 */
[----:B-1----:R-:W-:-:S09]  /*53a0*/  ULEA UR8, UR8, UR4, 0x18 ;  /* 0x0000000408087291 */ /* 0x002fd2000f8ec0ff */
[----:B------:R1:W-:Y:S01]  /*53b0*/  @P0 STS.U8 [UR8+0x1c], R0 ;  /* 0x00001c00ff000988 */ /* 0x0003e20008000008 */
[----:B------:R-:W-:Y:S05]  /*53c0*/  BRA.U UP1, `(.L_x_105) ;  /* 0x0000000101a07547 */ /* 0x000fea000b800000 */
[----:B------:R-:W-:Y:S01]  /*53d0*/  UIADD3 UR7, UPT, UPT, UR13, 0x2a0, URZ ;  /* 0x000002a00d077890 */ /* 0x000fe2000fffe0ff */
[----:B------:R-:W-:-:S03]  /*53e0*/  SHF.L.U32 R3, R9, 0x1f, RZ ;  /* 0x0000001f09037819 */ /* 0x000fc600000006ff */
[----:B------:R-:W-:-:S09]  /*53f0*/  ULEA UR4, UR20, UR7, 0x3 ;  /* 0x0000000714047291 */ /* 0x000fd2000f8e18ff */
[----:B------:R-:W2:Y:S02]  /*5400*/  SYNCS.PHASECHK.TRANS64.TRYWAIT P0, [UR4], R3 ;  /* 0x00000003ff0075a7 */ /* 0x000ea40008001104 */
[----:B--2---:R-:W-:Y:S05]  /*5410*/  @!P0 BRA `(.L_x_106) ;  /* 0x00000070003c8947 */ /* 0x004fea0003800000 */
.L_x_254:
        /* <DEDUP_REMOVED lines=9> */
.L_x_256:
        /* <DEDUP_REMOVED lines=9> */
.L_x_258:
[----:B------:R-:W-:-:S04]  /*5540*/  UIADD3 UR4, UPT, UPT, UR4, 0x1, URZ ;  /* 0x0000000104047890 */ /* 0x000fc8000fffe0ff */
[----:B------:R-:W-:-:S04]  /*5550*/  UISETP.NE.AND UP0, UPT, UR4, 0x4, UPT ;  /* 0x000000040400788c */ /* 0x000fc8000bf05270 */
[----:B------:R-:W-:Y:S02]  /*5560*/  USEL UR5, URZ, 0x1, UP0 ;  /* 0x00000001ff057887 */ /* 0x000fe40008000000 */
[----:B------:R-:W-:-:S04]  /*5570*/  USEL UR4, UR4, URZ, UP0 ;  /* 0x000000ff04047287 */ /* 0x000fc80008000000 */
[----:B------:R-:W-:Y:S01]  /*5580*/  ULEA UR4, UR4, UR7, 0x3 ;  /* 0x0000000704047291 */ /* 0x000fe2000f8e18ff */
[----:B-1----:R-:W-:-:S04]  /*5590*/  LOP3.LUT R3, R2, UR5, RZ, 0x3c, !PT ;  /* 0x0000000502037c12 */ /* 0x002fc8000f8e3cff */
[----:B------:R-:W-:Y:S01]  /*55a0*/  SHF.L.U32 R3, R3, 0x1f, RZ ;  /* 0x0000001f03037819 */ /* 0x000fe200000006ff */
[----:B------:R-:W-:-:S04]  /*55b0*/  IMAD.U32 R0, RZ, RZ, UR4 ;  /* 0x00000004ff007e24 */ /* 0x000fc8000f8e00ff */
[----:B------:R1:W2:Y:S03]  /*55c0*/  SYNCS.PHASECHK.TRANS64.TRYWAIT P0, [R0+URZ], R3 ;  /* 0x00000003000075a7 */ /* 0x0002a600080011ff */
[----:B--2---:R-:W-:Y:S05]  /*55d0*/  @!P0 NANOSLEEP.SYNCS 0x989680 ;  /* 0x009896800000895d */ /* 0x004fea0003900000 */
[----:B------:R-:W2:Y:S02]  /*55e0*/  @!P0 SYNCS.PHASECHK.TRANS64 P0, [R0+URZ], R3 ;  /* 0x00000003000085a7 */ /* 0x000ea400080010ff */
[----:B--2---:R-:W-:Y:S05]  /*55f0*/  @P0 BRA `(.L_x_109) ;  /* 0x0000000000200947 */ /* 0x004fea0003800000 */
.L_x_110:
[----:B--2---:R2:W4:Y:S02]  /*5600*/  SYNCS.PHASECHK.TRANS64.TRYWAIT P0, [R0+URZ], R3 ;  /* 0x00000003000075a7 */ /* 0x00452400080011ff */
[----:B----4-:R-:W-:Y:S05]  /*5610*/  @!P0 NANOSLEEP.SYNCS 0x989680 ;  /* 0x009896800000895d */ /* 0x010fea0003900000 */
[----:B------:R-:W4:Y:S02]  /*5620*/  @!P0 SYNCS.PHASECHK.TRANS64 P0, [R0+URZ], R3 ;  /* 0x00000003000085a7 */ /* 0x000f2400080010ff */
[----:B----4-:R-:W-:Y:S05]  /*5630*/  @!P0 BRA `(.L_x_110) ;  /* 0xfffffffc00f08947 */ /* 0x010fea000383ffff */
[----:B------:R-:W-:Y:S05]  /*5640*/  BRA `(.L_x_109) ;  /* 0x00000000000c7947 */ /* 0x000fea0003800000 */
.L_x_105:
[----:B------:R-:W-:-:S04]  /*5650*/  UIADD3 UR4, UPT, UPT, UR13, 0x2e0, URZ ;  /* 0x000002e00d047890 */ /* 0x000fc8000fffe0ff */
[----:B------:R-:W-:-:S09]  /*5660*/  UPRMT UR4, UR29, 0x654, UR4 ;  /* 0x000006541d047896 */ /* 0x000fd20008000004 */
[----:B------:R-:W-:Y:S03]  /*5670*/  SYNCS.ARRIVE.TRANS64.RED.A1T0 RZ, [UR4], RZ ;  /* 0x000000ffffff79a7 */ /* 0x000fe60008100404 */
.L_x_109:
[----:B-12---:R-:W-:Y:S01]  /*5680*/  SHF.L.U32 R3, RZ, 0x1f, RZ ;  /* 0x0000001fff037819 */ /* 0x006fe200000006ff */
[----:B------:R-:W-:Y:S01]  /*5690*/  UIADD3 UR4, UPT, UPT, UR13, 0x2e0, URZ ;  /* 0x000002e00d047890 */ /* 0x000fe2000fffe0ff */
[----:B------:R-:W-:Y:S02]  /*56a0*/  PLOP3.LUT P0, PT, PT, PT, UP1, 0x80, 0x8 ;  /* 0x000000000008781c */ /* 0x000fe40003f0f018 */
[----:B------:R-:W1:Y:S02]  /*56b0*/  SYNCS.PHASECHK.TRANS64.TRYWAIT P1, [UR13+0x2e0], R3 ;  /* 0x0002e003ff0075a7 */ /* 0x000e64000802110d */
[----:B-1----:R-:W-:Y:S09]  /*56c0*/  @!P1 BRA `(.L_x_111) ;  /* 0x0000006c00d89947 */ /* 0x002ff20003800000 */
.L_x_260:
[----:B------:R-:W-:Y:S01]  /*56d0*/  @!UP1 UPRMT UR4, UR29, 0x654, UR4 ;  /* 0x000006541d049896 */ /* 0x000fe20008000004 */
[----:B------:R-:W-:Y:S01]  /*56e0*/  UMOV UR5, 0xffff ;  /* 0x0000ffff00057882 */ /* 0x000fe20000000000 */
[----:B------:R-:W-:-:S07]  /*56f0*/  UMOV UR6, 0x1 ;  /* 0x0000000100067882 */ /* 0x000fce0000000000 */
[----:B------:R-:W-:Y:S01]  /*5700*/  @!P0 SYNCS.ARRIVE.TRANS64.RED.A1T0 RZ, [UR4], RZ ;  /* 0x000000ffffff89a7 */ /* 0x000fe20008100404 */
[----:B------:R-:W-:Y:S01]  /*5710*/  NOP ;  /* 0x0000000000007918 */ /* 0x000fe20000000000 */
[----:B-1----:R-:W1:Y:S01]  /*5720*/  LDS R0, [UR8+0x14] ;  /* 0x00001408ff007984 */ /* 0x002e620008000800 */
[----:B------:R-:W-:-:S04]  /*5730*/  ULOP3.LUT UR4, UR26, 0xffff, URZ, 0xc0, !UPT ;  /* 0x0000ffff1a047892 */ /* 0x000fc8000f8ec0ff */
[----:B------:R-:W-:-:S04]  /*5740*/  USHF.R.U32.HI UR4, URZ, 0x5, UR4 ;  /* 0x00000005ff047899 */ /* 0x000fc80008011604 */
[----:B------:R-:W-:Y:S02]  /*5750*/  USHF.L.U32 UR5, UR5, UR4, URZ ;  /* 0x0000000405057299 */ /* 0x000fe400080006ff */
[----:B------:R-:W-:-:S04]  /*5760*/  USHF.L.U32 UR4, UR6, UR4, URZ ;  /* 0x0000000406047299 */ /* 0x000fc800080006ff */
[----:B-1----:R-:W-:-:S04]  /*5770*/  LOP3.LUT R0, R0, UR5, RZ, 0xc0, !PT ;  /* 0x0000000500007c12 */ /* 0x002fc8000f8ec0ff */
[----:B------:R-:W-:-:S13]  /*5780*/  ISETP.NE.AND P0, PT, R0, UR5, PT ;  /* 0x0000000500007c0c */ /* 0x000fda000bf05270 */
[----:B------:R-:W-:Y:S05]  /*5790*/  @P0 BRA `(.L_x_112) ;  /* 0x0000000000580947 */ /* 0x000fea0003800000 */
[----:B------:R-:W1:Y:S02]  /*57a0*/  LDS R0, [UR8+0x18] ;  /* 0x00001808ff007984 */ /* 0x000e640008000800 */
[----:B-1----:R-:W-:-:S04]  /*57b0*/  LOP3.LUT R0, R0, UR4, RZ, 0xc0, !PT ;  /* 0x0000000400007c12 */ /* 0x002fc8000f8ec0ff */
[----:B------:R-:W-:-:S13]  /*57c0*/  ISETP.NE.AND P0, PT, R0, UR4, PT ;  /* 0x0000000400007c0c */ /* 0x000fda000bf05270 */
[----:B------:R-:W-:Y:S05]  /*57d0*/  @P0 BRA `(.L_x_113) ;  /* 0x00000000003c0947 */ /* 0x000fea0003800000 */
[----:B------:R-:W1:Y:S01]  /*57e0*/  S2R R2, SR_LANEID ;  /* 0x0000000000027919 */ /* 0x000e620000000000 */
[----:B------:R-:W-:Y:S01]  /*57f0*/  ULOP3.LUT UR5, URZ, UR5, URZ, 0x33, !UPT ;  /* 0x00000005ff057292 */ /* 0x000fe2000f8e33ff */
[----:B------:R-:W-:Y:S01]  /*5800*/  LOP3.LUT R4, RZ, UR4, RZ, 0x33, !PT ;  /* 0x00000004ff047c12 */ /* 0x000fe2000f8e33ff */
[----:B------:R-:W-:Y:S02]  /*5810*/  VOTEU.ANY UR4, UPT, PT ;  /* 0x0000000000047886 */ /* 0x000fe400038e0100 */
[----:B------:R-:W-:Y:S01]  /*5820*/  UFLO.U32 UR4, UR4 ;  /* 0x00000004000472bd */ /* 0x000fe200080e0000 */
[----:B------:R-:W2:Y:S01]  /*5830*/  REDUX UR6, R4 ;  /* 0x00000000040673c4 */ /* 0x000ea20000000000 */
[----:B------:R-:W-:-:S06]  /*5840*/  IMAD.U32 R0, RZ, RZ, UR5 ;  /* 0x00000005ff007e24 */ /* 0x000fcc000f8e00ff */
[----:B------:R4:W-:Y:S01]  /*5850*/  UTCATOMSWS.AND URZ, UR5 ;  /* 0x0000000500ff79e3 */ /* 0x0009e20008000000 */
[----:B------:R-:W3:Y:S01]  /*5860*/  REDUX UR7, R0 ;  /* 0x00000000000773c4 */ /* 0x000ee20000000000 */
[----:B-1----:R-:W-:Y:S01]  /*5870*/  ISETP.EQ.U32.AND P0, PT, R2, UR4, PT ;  /* 0x0000000402007c0c */ /* 0x002fe2000bf02070 */
[----:B--2---:R-:W-:Y:S01]  /*5880*/  IMAD.U32 R2, RZ, RZ, UR6 ;  /* 0x00000006ff027e24 */ /* 0x004fe2000f8e00ff */
[----:B---3--:R-:W-:-:S11]  /*5890*/  MOV R3, UR7 ;  /* 0x0000000700037c02 */ /* 0x008fd60008000f00 */
[----:B------:R4:W-:Y:S04]  /*58a0*/  @P0 ATOMS.AND RZ, [UR8+0x14], R3 ;  /* 0x00001403ffff098c */ /* 0x0009e8000a800008 */
[----:B------:R4:W-:Y:S01]  /*58b0*/  @P0 ATOMS.AND RZ, [UR8+0x18], R2 ;  /* 0x00001802ffff098c */ /* 0x0009e2000a800008 */
[----:B------:R-:W-:Y:S05]  /*58c0*/  BRA `(.L_x_114) ;  /* 0x0000000000147947 */ /* 0x000fea0003800000 */
.L_x_113:
[----:B------:R-:W-:Y:S02]  /*58d0*/  MOV R2, 0x58f0 ;  /* 0x000058f000027802 */ /* 0x000fe40000000f00 */
[----:B---3-5:R-:W-:Y:S05]  /*58e0*/  CALL.REL.NOINC `($__internal_0_$__cuda_sm10x_tcgen05_guardrail_trap_col_being_dealloced_not_returned_by_alloc) ;  /* 0x0000007000b47944 */ /* 0x028fea0003c00000 */
[----:B------:R-:W-:Y:S05]  /*58f0*/  BRA `(.L_x_114) ;  /* 0x0000000000087947 */ /* 0x000fea0003800000 */
.L_x_112:
[----:B------:R-:W-:Y:S02]  /*5900*/  MOV R2, 0x5920 ;  /* 0x0000592000027802 */ /* 0x000fe40000000f00 */
[----:B---3-5:R-:W-:Y:S05]  /*5910*/  CALL.REL.NOINC `($__internal_2_$__cuda_sm10x_tcgen05_guardrail_trap_unallocated_columns_being_dealloced) ;  /* 0x0000007000c07944 */ /* 0x028fea0003c00000 */
.L_x_114:
[----:B------:R-:W-:Y:S01]  /*5920*/  NOP ;  /* 0x0000000000007918 */ /* 0x000fe20000000000 */
[----:B----4-:R-:W-:Y:S05]  /*5930*/  EXIT ;  /* 0x000000000000794d */ /* 0x010fea0003800000 */
.L_x_85:
[----:B------:R-:W-:-:S09]  /*5940*/  UISETP.NE.OR UP0, UPT, UR22, 0x3, !UP3 ;  /* 0x000000031600788c */ /* 0x000fd2000df05670 */
[----:B------:R-:W-:Y:S05]  /*5950*/  BRA.U UP0, `(.L_x_115) ;  /* 0x0000001100c07547 */ /* 0x000fea000b800000 */
[----:B------:R-:W1:Y:S01]  /*5960*/  LDCU UR31, c[0x0][0x370] ;  /* 0x00006e00ff1f77ac */ /* 0x000e620008000800 */
[----:B------:R-:W2:Y:S01]  /*5970*/  LDC.64 R16, c[0x0][0x348] ;  /* 0x0000d200ff107b82 */ /* 0x000ea20000000a00 */
[----:B------:R-:W-:Y:S02]  /*5980*/  HFMA2 R13, -RZ, RZ, 0, 0 ;  /* 0x00000000ff0d7431 */ /* 0x000fe400000001ff */
[----:B------:R-:W-:Y:S01]  /*5990*/  IMAD.MOV.U32 R15, RZ, RZ, 0x1 ;  /* 0x00000001ff0f7424 */ /* 0x000fe200078e00ff */
[----:B------:R-:W1:Y:S01]  /*59a0*/  LDCU.128 UR48, c[0x0][0xb10] ;  /* 0x00016200ff3077ac */ /* 0x000e620008000c00 */
[----:B------:R-:W-:Y:S01]  /*59b0*/  IMAD.MOV.U32 R14, RZ, RZ, RZ ;  /* 0x000000ffff0e7224 */ /* 0x000fe200078e00ff */
[----:B------:R-:W-:Y:S01]  /*59c0*/  MOV R7, 0x1000 ;  /* 0x0000100000077802 */ /* 0x000fe20000000f00 */
[----:B------:R-:W3:Y:S01]  /*59d0*/  LDCU UR30, c[0x0][0x374] ;  /* 0x00006e80ff1e77ac */ /* 0x000ee20008000800 */
[----:B------:R-:W4:Y:S01]  /*59e0*/  LDC.64 R2, c[0x0][0x888] ;  /* 0x00022200ff027b82 */ /* 0x000f220000000a00 */
[----:B------:R-:W3:Y:S01]  /*59f0*/  LDCU UR15, c[0x0][0xb0c] ;  /* 0x00016180ff0f77ac */ /* 0x000ee20008000800 */
[----:B------:R-:W2:Y:S06]  /*5a00*/  LDCU UR54, c[0x0][0xb20] ;  /* 0x00016400ff3677ac */ /* 0x000eac0008000800 */
[----:B------:R-:W4:Y:S01]  /*5a10*/  LDC.64 R4, c[0x0][0x890] ;  /* 0x00022400ff047b82 */ /* 0x000f220000000a00 */
[----:B------:R-:W2:Y:S01]  /*5a20*/  LDCU UR4, c[0x0][0xb30] ;  /* 0x00016600ff0477ac */ /* 0x000ea20008000800 */
[----:B------:R-:W-:Y:S01]  /*5a30*/  UMOV UR21, 0x400 ;  /* 0x0000040000157882 */ /* 0x000fe20000000000 */
[----:B-1----:R-:W-:-:S02]  /*5a40*/  UIMAD.WIDE.U32 UR6, UR31, UR48, URZ ;  /* 0x000000301f0672a5 */ /* 0x002fc4000f8e00ff */
[----:B---3--:R-:W-:Y:S02]  /*5a50*/  UIMAD.WIDE.U32 UR8, UR30, UR51, URZ ;  /* 0x000000331e0872a5 */ /* 0x008fe4000f8e00ff */
[----:B------:R-:W-:Y:S02]  /*5a60*/  ULEA UR21, UR58, UR21, 0x18 ;  /* 0x000000153a157291 */ /* 0x000fe4000f8ec0ff */
[----:B------:R-:W-:Y:S02]  /*5a70*/  UPLOP3.LUT UP2, UPT, UPT, UPT, UPT, 0x40, 0x4 ;  /* 0x000000000004789c */ /* 0x000fe40003f4e870 */
[----:B------:R-:W-:Y:S02]  /*5a80*/  UIADD3 UR37, UPT, UPT, UR21, 0x228, URZ ;  /* 0x0000022815257890 */ /* 0x000fe4000fffe0ff */
[----:B------:R-:W-:Y:S02]  /*5a90*/  UIADD3 UR41, UPT, UPT, UR21, 0x210, URZ ;  /* 0x0000021015297890 */ /* 0x000fe4000fffe0ff */
[----:B------:R-:W-:-:S02]  /*5aa0*/  UIADD3 UR33, UPT, UPT, UR21, 0x218, URZ ;  /* 0x0000021815217890 */ /* 0x000fc4000fffe0ff */
[----:B------:R-:W-:Y:S01]  /*5ab0*/  UIADD3 UR25, UPT, UPT, UR21, 0x220, URZ ;  /* 0x0000022015197890 */ /* 0x000fe2000fffe0ff */
[----:B------:R-:W-:Y:S01]  /*5ac0*/  UMOV UR6, UR7 ;  /* 0x0000000700067c82 */ /* 0x000fe20008000000 */
[----:B------:R-:W-:Y:S01]  /*5ad0*/  UMOV UR47, UR9 ;  /* 0x00000009002f7c82 */ /* 0x000fe20008000000 */
[----:B------:R-:W-:Y:S02]  /*5ae0*/  UISETP.GE.AND UP0, UPT, UR45, 0x1, UPT ;  /* 0x000000012d00788c */ /* 0x000fe4000bf06270 */
[----:B------:R-:W-:Y:S01]  /*5af0*/  UISETP.NE.AND UP4, UPT, UR45, 0x1, UPT ;  /* 0x000000012d00788c */ /* 0x000fe2000bf85270 */
[----:B------:R-:W1:Y:S01]  /*5b00*/  LDCU.64 UR22, c[0x0][0xb28] ;  /* 0x00016500ff1677ac */ /* 0x000e620008000a00 */
[----:B------:R-:W-:Y:S02]  /*5b10*/  UISETP.NE.AND UP6, UPT, UR15, 0x1, UPT ;  /* 0x000000010f00788c */ /* 0x000fe4000bfc5270 */
[----:B------:R-:W-:Y:S02]  /*5b20*/  UISETP.NE.AND UP5, UPT, UR50, 0x1, UPT ;  /* 0x000000013200788c */ /* 0x000fe4000bfa5270 */
[----:B------:R-:W-:-:S02]  /*5b30*/  UPRMT UR37, UR58, 0x654, UR37 ;  /* 0x000006543a257896 */ /* 0x000fc40008000025 */
[----:B------:R-:W-:Y:S02]  /*5b40*/  USHF.R.U32.HI UR52, URZ, UR49, UR6 ;  /* 0x00000031ff347299 */ /* 0x000fe40008011606 */
[----:B------:R-:W-:Y:S02]  /*5b50*/  UPRMT UR46, UR58, 0x654, UR41 ;  /* 0x000006543a2e7896 */ /* 0x000fe40008000029 */
[----:B------:R-:W-:Y:S02]  /*5b60*/  UPRMT UR39, UR58, 0x654, UR33 ;  /* 0x000006543a277896 */ /* 0x000fe40008000021 */
[----:B------:R-:W-:Y:S02]  /*5b70*/  UPRMT UR38, UR58, 0x654, UR25 ;  /* 0x000006543a267896 */ /* 0x000fe40008000019 */
[----:B--2---:R-:W-:Y:S02]  /*5b80*/  USHF.R.U32.HI UR47, URZ, UR54, UR47 ;  /* 0x00000036ff2f7299 */ /* 0x004fe4000801162f */
[----:B------:R-:W-:-:S11]  /*5b90*/  UISETP.NE.AND UP3, UPT, UR4, 0x1, UPT ;  /* 0x000000010400788c */ /* 0x000fd6000bf65270 */
.L_x_126:
[C---:B------:R-:W-:Y:S02]  /*5ba0*/  LEA R12, R14.reuse, UR21, 0x3 ;  /* 0x000000150e0c7c11 */ /* 0x040fe4000f8e18ff */
[----:B------:R-:W-:Y:S02]  /*5bb0*/  SHF.L.U32 R9, R13, 0x1f, RZ ;  /* 0x0000001f0d097819 */ /* 0x000fe400000006ff */
[----:B------:R-:W-:Y:S02]  /*5bc0*/  LEA R10, R14, UR21, 0x4 ;  /* 0x000000150e0a7c11 */ /* 0x000fe4000f8e20ff */
[----:B------:R-:W2:Y:S02]  /*5bd0*/  SYNCS.PHASECHK.TRANS64.TRYWAIT P0, [R12+URZ+0x260], R9 ;  /* 0x000260090c0075a7 */ /* 0x000ea400080011ff */
[----:B--23--:R-:W-:Y:S05]  /*5be0*/  @!P0 BRA `(.L_x_116) ;  /* 0x0000006800a88947 */ /* 0x00cfea0003800000 */
.L_x_261:
[----:B--2---:R-:W2:Y:S01]  /*5bf0*/  LDS.128 R8, [R10+0x2f0] ;  /* 0x0002f0000a087984 */ /* 0x004ea20000000c00 */
[----:B------:R-:W-:Y:S01]  /*5c00*/  UISETP.GE.AND UP0, UPT, UR45, 0x1, UPT ;  /* 0x000000012d00788c */ /* 0x000fe2000bf06270 */
[----:B------:R-:W-:Y:S01]  /*5c10*/  @!PT LDS RZ, [RZ] ;  /* 0x00000000fffff984 */ /* 0x000fe20000000800 */
[----:B------:R-:W-:Y:S01]  /*5c20*/  @!PT LDS RZ, [RZ] ;  /* 0x00000000fffff984 */ /* 0x000fe20000000800 */
[----:B------:R-:W-:Y:S01]  /*5c30*/  @!PT LDS RZ, [RZ] ;  /* 0x00000000fffff984 */ /* 0x000fe20000000800 */
[----:B------:R-:W-:Y:S01]  /*5c40*/  @!PT LDS RZ, [RZ] ;  /* 0x00000000fffff984 */ /* 0x000fe20000000800 */
[----:B------:R3:W-:Y:S06]  /*5c50*/  MEMBAR.ALL.CTA ;  /* 0x0000000000007992 */ /* 0x0007ec0000008000 */
[----:B---3--:R-:W3:Y:S01]  /*5c60*/  FENCE.VIEW.ASYNC.S ;  /* 0x00000000000073c6 */ /* 0x008ee20000000000 */
[----:B--2---:R-:W-:Y:S11]  /*5c70*/  LOP3.LUT P0, RZ, R10, 0x1, RZ, 0xc0, !PT ;  /* 0x000000010aff7812 */ /* 0x004ff6000780c0ff */
[----:B------:R-:W-:Y:S02]  /*5c80*/  @!UPT UIADD3 URZ, UPT, UPT, URZ, URZ, URZ ;  /* 0x000000fffffff290 */ /* 0x000fe4000fffe0ff */
[----:B---3--:R-:W-:Y:S01]  /*5c90*/  VOTEU.ANY UP1, P0 ;  /* 0x0000000000ff7886 */ /* 0x008fe20000020100 */
[----:B------:R-:W-:Y:S11]  /*5ca0*/  PLOP3.LUT P0, PT, PT, PT, UP1, 0x80, 0x8 ;  /* 0x000000000008781c */ /* 0x000ff60003f0f018 */
[----:B------:R-:W-:Y:S02]  /*5cb0*/  @!UPT UIADD3 URZ, UPT, UPT, URZ, URZ, URZ ;  /* 0x000000fffffff290 */ /* 0x000fe4000fffe0ff */
[----:B------:R-:W-:Y:S02]  /*5cc0*/  @P0 SHF.R.U32.HI R0, RZ, 0x10, R9 ;  /* 0x00000010ff000819 */ /* 0x000fe40000011609 */
[----:B------:R-:W-:Y:S02]  /*5cd0*/  @P0 MOV R6, R8 ;  /* 0x0000000800060202 */ /* 0x000fe40000000f00 */
[----:B------:R-:W-:Y:S01]  /*5ce0*/  @P0 R2UR UR4, R0 ;  /* 0x00000000000402ca */ /* 0x000fe200000e0000 */
[----:B------:R-:W-:Y:S01]  /*5cf0*/  VIADD R0, R12, 0x270 ;  /* 0x000002700c007836 */ /* 0x000fe20000000000 */
[----:B------:R-:W-:Y:S02]  /*5d00*/  @P0 LOP3.LUT R8, R9, 0xffff, RZ, 0xc0, !PT ;  /* 0x0000ffff09080812 */ /* 0x000fe400078ec0ff */
[----:B------:R-:W-:Y:S02]  /*5d10*/  @P0 R2UR UR6, R6 ;  /* 0x00000000060602ca */ /* 0x000fe400000e0000 */
[----:B------:R-:W-:Y:S02]  /*5d20*/  PRMT R0, RZ, 0x654, R0 ;  /* 0x00000654ff007816 */ /* 0x000fe40000000000 */
[----:B------:R-:W-:Y:S02]  /*5d30*/  @P0 R2UR UR5, R8 ;  /* 0x00000000080502ca */ /* 0x000fe400000e0000 */
[----:B------:R2:W-:Y:S03]  /*5d40*/  SYNCS.ARRIVE.TRANS64.RED.A1T0 RZ, [R0+URZ], RZ ;  /* 0x000000ff00ff79a7 */ /* 0x0005e600081004ff */
[----:B------:R-:W-:Y:S04]  /*5d50*/  @UP1 UMOV UR29, UR4 ;  /* 0x00000004001d1c82 */ /* 0x000fe80008000000 */
[----:B------:R-:W-:Y:S04]  /*5d60*/  @UP1 UMOV UR14, UR6 ;  /* 0x00000006000e1c82 */ /* 0x000fe80008000000 */
[----:B------:R-:W-:Y:S01]  /*5d70*/  @UP1 UMOV UR13, UR5 ;  /* 0x00000005000d1c82 */ /* 0x000fe20008000000 */
[----:B------:R-:W-:Y:S05]  /*5d80*/  BRA.U !UP0, `(.L_x_117) ;  /* 0x0000000108a47547 */ /* 0x000fea000b800000 */
[----:B------:R-:W-:Y:S02]  /*5d90*/  UIMAD.WIDE.U32 UR16, UR13, UR51, URZ ;  /* 0x000000330d1072a5 */ /* 0x000fe4000f8e00ff */
[----:B------:R-:W-:Y:S02]  /*5da0*/  UIMAD.WIDE.U32 UR18, UR14, UR48, URZ ;  /* 0x000000300e1272a5 */ /* 0x000fe4000f8e00ff */
[----:B------:R-:W-:Y:S02]  /*5db0*/  USEL UR4, UR30, UR47, !UP5 ;  /* 0x0000002f1e047287 */ /* 0x000fe4000e800000 */
[----:B------:R-:W-:Y:S02]  /*5dc0*/  USEL UR7, UR31, UR52, !UP6 ;  /* 0x000000341f077287 */ /* 0x000fe4000f000000 */
[----:B-1----:R-:W-:Y:S02]  /*5dd0*/  UIMAD.WIDE.U32 UR8, UR4, UR22, URZ ;  /* 0x00000016040872a5 */ /* 0x002fe4000f8e00ff */
[----:B------:R-:W-:Y:S01]  /*5de0*/  UIMAD.WIDE.U32 UR10, UR7, UR22, URZ ;  /* 0x00000016070a72a5 */ /* 0x000fe2000f8e00ff */
[----:B------:R-:W-:Y:S02]  /*5df0*/  UMOV UR5, UR17 ;  /* 0x0000001100057c82 */ /* 0x000fe40008000000 */
[----:B------:R-:W-:Y:S03]  /*5e00*/  USHF.R.U32.HI UR6, URZ, UR54, UR5 ;  /* 0x00000036ff067299 */ /* 0x000fe60008011605 */
[----:B------:R-:W-:Y:S01]  /*5e10*/  UMOV UR5, UR19 ;  /* 0x0000001300057c82 */ /* 0x000fe20008000000 */
[----:B------:R-:W-:Y:S02]  /*5e20*/  USEL UR6, UR13, UR6, !UP5 ;  /* 0x000000060d067287 */ /* 0x000fe4000e800000 */
[----:B------:R-:W-:Y:S03]  /*5e30*/  USHF.R.U32.HI UR12, URZ, UR49, UR5 ;  /* 0x00000031ff0c7299 */ /* 0x000fe60008011605 */
[----:B------:R-:W-:Y:S02]  /*5e40*/  UMOV UR5, UR9 ;  /* 0x0000000900057c82 */ /* 0x000fe40008000000 */
[----:B------:R-:W-:Y:S03]  /*5e50*/  @UP4 USHF.R.U32.HI UR4, URZ, UR23, UR5 ;  /* 0x00000017ff044299 */ /* 0x000fe60008011605 */
[----:B------:R-:W-:Y:S01]  /*5e60*/  UMOV UR5, UR11 ;  /* 0x0000000b00057c82 */ /* 0x000fe20008000000 */
[----:B------:R-:W-:Y:S02]  /*5e70*/  UIMAD UR4, UR45, UR4, URZ ;  /* 0x000000042d0472a4 */ /* 0x000fe4000f8e02ff */
[----:B------:R-:W-:Y:S02]  /*5e80*/  @UP4 USHF.R.U32.HI UR7, URZ, UR23, UR5 ;  /* 0x00000017ff074299 */ /* 0x000fe40008011605 */
[----:B------:R-:W-:Y:S02]  /*5e90*/  UIMAD.WIDE.U32 UR10, UR6, UR22, URZ ;  /* 0x00000016060a72a5 */ /* 0x000fe4000f8e00ff */
[----:B------:R-:W-:Y:S02]  /*5ea0*/  USEL UR5, UR14, UR12, !UP6 ;  /* 0x0000000c0e057287 */ /* 0x000fe4000f000000 */
[----:B------:R-:W-:Y:S02]  /*5eb0*/  UIMAD UR8, UR45, UR7, URZ ;  /* 0x000000072d0872a4 */ /* 0x000fe4000f8e02ff */
[----:B------:R-:W-:Y:S03]  /*5ec0*/  UISETP.GE.AND UP0, UPT, UR6, UR4, UPT ;  /* 0x000000040600728c */ /* 0x000fe6000bf06270 */
[----:B------:R-:W-:Y:S01]  /*5ed0*/  UMOV UR4, UR11 ;  /* 0x0000000b00047c82 */ /* 0x000fe20008000000 */
[----:B------:R-:W-:Y:S02]  /*5ee0*/  UISETP.GE.OR UP0, UPT, UR5, UR8, UP0 ;  /* 0x000000080500728c */ /* 0x000fe40008706670 */
[----:B------:R-:W-:Y:S02]  /*5ef0*/  USHF.R.U32.HI UR4, URZ, UR23, UR4 ;  /* 0x00000017ff047299 */ /* 0x000fe40008011604 */
[----:B------:R-:W-:Y:S02]  /*5f00*/  UIMAD.WIDE.U32 UR8, UR5, UR22, URZ ;  /* 0x00000016050872a5 */ /* 0x000fe4000f8e00ff */
[----:B------:R-:W-:Y:S04]  /*5f10*/  USEL UR10, UR6, UR4, !UP4 ;  /* 0x00000004060a7287 */ /* 0x000fe8000e000000 */
[----:B------:R-:W-:Y:S01]  /*5f20*/  UIADD3 UR11, UPT, UPT, -UR10, URZ, URZ ;  /* 0x000000ff0a0b7290 */ /* 0x000fe2000fffe1ff */
[----:B------:R-:W-:Y:S02]  /*5f30*/  @!UP0 UMOV UR4, UR9 ;  /* 0x0000000900048c82 */ /* 0x000fe40008000000 */
[----:B------:R-:W-:Y:S02]  /*5f40*/  @!UP0 USHF.R.U32.HI UR4, URZ, UR23, UR4 ;  /* 0x00000017ff048299 */ /* 0x000fe40008011604 */
[----:B------:R-:W-:Y:S02]  /*5f50*/  UIMAD UR8, UR45, UR11, UR6 ;  /* 0x0000000b2d0872a4 */ /* 0x000fe4000f8e0206 */
[----:B------:R-:W-:Y:S04]  /*5f60*/  @!UP0 USEL UR4, UR5, UR4, !UP4 ;  /* 0x0000000405048287 */ /* 0x000fe8000e000000 */
[----:B------:R-:W-:Y:S02]  /*5f70*/  @!UP0 UIMAD UR7, UR7, UR8, UR4 ;  /* 0x00000008070782a4 */ /* 0x000fe4000f8e0204 */
[----:B------:R-:W-:Y:S02]  /*5f80*/  @!UP0 UIADD3 UR9, UPT, UPT, UR10, -UR4, URZ ;  /* 0x800000040a098290 */ /* 0x000fe4000fffe0ff */
[----:B------:R-:W-:Y:S02]  /*5f90*/  UIADD3 UR8, UPT, UPT, -UR6, URZ, URZ ;  /* 0x000000ff06087290 */ /* 0x000fe4000fffe1ff */
[----:B------:R-:W-:Y:S02]  /*5fa0*/  UIADD3 UR4, UPT, UPT, -UR5, URZ, URZ ;  /* 0x000000ff05047290 */ /* 0x000fe4000fffe1ff */
[----:B------:R-:W-:Y:S03]  /*5fb0*/  @!UP0 UIMAD UR6, UR9, UR45, UR5 ;  /* 0x0000002d090682a4 */ /* 0x000fe6000f8e0205 */
[----:B------:R-:W-:Y:S01]  /*5fc0*/  @!UP0 UMOV UR5, UR7 ;  /* 0x0000000700058c82 */ /* 0x000fe20008000000 */
[----:B------:R-:W-:Y:S02]  /*5fd0*/  UIMAD UR7, UR15, UR4, UR14 ;  /* 0x000000040f0772a4 */ /* 0x000fe4000f8e020e */
[----:B------:R-:W-:Y:S02]  /*5fe0*/  UIMAD UR4, UR50, UR8, UR13 ;  /* 0x00000008320472a4 */ /* 0x000fe4000f8e020d */
[----:B------:R-:W-:Y:S02]  /*5ff0*/  UIMAD UR14, UR5, UR15, UR7 ;  /* 0x0000000f050e72a4 */ /* 0x000fe4000f8e0207 */
[----:B------:R-:W-:Y:S11]  /*6000*/  UIMAD UR13, UR6, UR50, UR4 ;  /* 0x00000032060d72a4 */ /* 0x000ff6000f8e0204 */
[----:B------:R-:W-:Y:S01]  /*6010*/  @!UPT UIADD3 URZ, UPT, UPT, URZ, URZ, URZ ;  /* 0x000000fffffff290 */ /* 0x000fe2000fffe0ff */
.L_x_117:
[----:B------:R-:W3:Y:S01]  /*6020*/  @!UP3 LDCU.128 UR8, c[0x0][0xb10] ;  /* 0x00016200ff08b7ac */ /* 0x000ee20008000c00 */
[C---:B----4-:R-:W-:Y:S02]  /*6030*/  ISETP.NE.U32.AND P1, PT, R4.reuse, RZ, PT ;  /* 0x000000ff0400720c */ /* 0x050fe40003f25070 */
[----:B------:R-:W-:Y:S02]  /*6040*/  ISETP.NE.U32.AND P0, PT, R4, RZ, PT ;  /* 0x000000ff0400720c */ /* 0x000fe40003f05070 */
[C---:B------:R-:W-:Y:S02]  /*6050*/  ISETP.NE.AND.EX P1, PT, R5.reuse, RZ, PT, P1 ;  /* 0x000000ff0500720c */ /* 0x040fe40003f25310 */
[----:B------:R-:W-:Y:S01]  /*6060*/  ISETP.NE.AND.EX P0, PT, R5, RZ, PT, P0 ;  /* 0x000000ff0500720c */ /* 0x000fe20003f05300 */
[----:B------:R-:W4:Y:S01]  /*6070*/  @!UP3 LDCU UR5, c[0x0][0xb0c] ;  /* 0x00016180ff05b7ac */ /* 0x000f220008000800 */
[----:B------:R-:W-:Y:S01]  /*6080*/  SHF.L.U32 R9, R15, 0x1f, RZ ;  /* 0x0000001f0f097819 */ /* 0x000fe200000006ff */
[----:B------:R-:W-:Y:S02]  /*6090*/  USHF.L.U32 UR42, UR26, 0x8, URZ ;  /* 0x000000081a2a7899 */ /* 0x000fe400080006ff */
[----:B------:R-:W-:Y:S02]  /*60a0*/  USHF.L.U32 UR43, UR20, 0x6, URZ ;  /* 0x00000006142b7899 */ /* 0x000fe400080006ff */
[----:B---3--:R-:W-:Y:S07]  /*60b0*/  UIMAD.WIDE.U32 UR6, UR14, UR8, URZ ;  /* 0x000000080e0672a5 */ /* 0x008fee000f8e00ff */
[----:B------:R-:W-:Y:S01]  /*60c0*/  @!UP3 UMOV UR4, UR7 ;  /* 0x000000070004bc82 */ /* 0x000fe20008000000 */
[----:B----4-:R-:W-:Y:S02]  /*60d0*/  @!UP3 UISETP.NE.AND UP0, UPT, UR5, 0x1, UPT ;  /* 0x000000010500b88c */ /* 0x010fe4000bf05270 */
[----:B------:R-:W-:Y:S02]  /*60e0*/  @!UP3 USHF.R.U32.HI UR4, URZ, UR9, UR4 ;  /* 0x00000009ff04b299 */ /* 0x000fe40008011604 */
[----:B------:R-:W-:Y:S02]  /*60f0*/  UIMAD.WIDE.U32 UR6, UR13, UR11, URZ ;  /* 0x0000000b0d0672a5 */ /* 0x000fe4000f8e00ff */
[----:B------:R-:W-:Y:S02]  /*6100*/  @!UP3 USEL UR8, UR14, UR4, !UP0 ;  /* 0x000000040e08b287 */ /* 0x000fe4000c000000 */
[----:B------:R-:W-:Y:S03]  /*6110*/  @!UP3 UISETP.NE.AND UP0, UPT, UR10, 0x1, UPT ;  /* 0x000000010a00b88c */ /* 0x000fe6000bf05270 */
[----:B------:R-:W-:Y:S02]  /*6120*/  @!UP3 UMOV UR6, UR7 ;  /* 0x000000070006bc82 */ /* 0x000fe40008000000 */
[----:B------:R-:W3:Y:S02]  /*6130*/  @!UP3 LDCU UR4, c[0x0][0xb20] ;  /* 0x00016400ff04b7ac */ /* 0x000ee40008000800 */
[----:B---3--:R-:W-:Y:S04]  /*6140*/  @!UP3 USHF.R.U32.HI UR6, URZ, UR4, UR6 ;  /* 0x00000004ff06b299 */ /* 0x008fe80008011606 */
[----:B------:R-:W-:Y:S04]  /*6150*/  @!UP3 USEL UR6, UR13, UR6, !UP0 ;  /* 0x000000060d06b287 */ /* 0x000fe8000c000000 */
[----:B------:R-:W-:Y:S02]  /*6160*/  @!UP3 UIADD3 UR4, UPT, UPT, -UR8, UR6, URZ ;  /* 0x000000060804b290 */ /* 0x000fe4000fffe1ff */
[----:B------:R-:W-:Y:S02]  /*6170*/  @!UP3 UIADD3 UR6, UPT, UPT, UR8, -UR6, URZ ;  /* 0x800000060806b290 */ /* 0x000fe4000fffe0ff */
[----:B------:R-:W-:Y:S02]  /*6180*/  @!UP3 UIMAD UR14, UR4, UR5, UR14 ;  /* 0x00000005040eb2a4 */ /* 0x000fe4000f8e020e */
[----:B------:R-:W-:Y:S01]  /*6190*/  @!UP3 UIMAD UR13, UR6, UR10, UR13 ;  /* 0x0000000a060db2a4 */ /* 0x000fe2000f8e020d */
[----:B------:R-:W-:Y:S11]  /*61a0*/  BRA.U UP2, `(.L_x_118) ;  /* 0x0000000102107547 */ /* 0x000ff6000b800000 */
[----:B--2---:R-:W-:Y:S04]  /*61b0*/  MOV R0, UR53 ;  /* 0x0000003500007c02 */ /* 0x004fe80008000f00 */
[----:B------:R-:W-:Y:S04]  /*61c0*/  SHF.L.U32 R11, R0, 0x1f, RZ ;  /* 0x0000001f000b7819 */ /* 0x000fe800000006ff */
[----:B------:R-:W2:Y:S02]  /*61d0*/  SYNCS.PHASECHK.TRANS64.TRYWAIT P2, [UR21+0x258], R11 ;  /* 0x0002580bff0075a7 */ /* 0x000ea40008041115 */
[----:B--2---:R-:W-:Y:S05]  /*61e0*/  @!P2 BRA `(.L_x_119) ;  /* 0x00000064003ca947 */ /* 0x004fea0003800000 */
.L_x_118:
[----:B------:R-:W-:Y:S05]  /*61f0*/  @!P1 BRA `(.L_x_120) ;  /* 0x0000000000309947 */ /* 0x000fea0003800000 */
[----:B------:R-:W-:Y:S01]  /*6200*/  ISETP.NE.U32.AND P1, PT, R2, RZ, PT ;  /* 0x000000ff0200720c */ /* 0x000fe20003f25070 */
[----:B------:R-:W3:Y:S01]  /*6210*/  LDCU.64 UR4, c[0x0][0x358] ;  /* 0x00006b00ff0477ac */ /* 0x000ee20008000a00 */
[----:B------:R-:W-:Y:S02]  /*6220*/  IMAD.MOV.U32 R90, RZ, RZ, 0x1 ;  /* 0x00000001ff5a7424 */ /* 0x000fe400078e00ff */
[----:B------:R-:W-:Y:S11]  /*6230*/  ISETP.NE.AND.EX P1, PT, R3, RZ, PT, P1 ;  /* 0x000000ff0300720c */ /* 0x000ff60003f25310 */
[----:B------:R-:W-:Y:S02]  /*6240*/  @!UPT UIADD3 URZ, UPT, UPT, URZ, URZ, URZ ;  /* 0x000000fffffff290 */ /* 0x000fe4000fffe0ff */
[----:B--2---:R-:W2:Y:S01]  /*6250*/  @P1 LDC.64 R10, c[0x0][0x888] ;  /* 0x00022200ff0a1b82 */ /* 0x004ea20000000a00 */
[----:B------:R-:W-:Y:S04]  /*6260*/  @P1 IMAD R0, R4, UR36, RZ ;  /* 0x0000002404001c24 */ /* 0x000fe8000f8e02ff */
[----:B--2---:R-:W-:Y:S04]  /*6270*/  @P1 IMAD.WIDE R10, R0, 0x4, R10 ;  /* 0x00000004000a1825 */ /* 0x004fe800078e020a */
[----:B------:R-:W-:Y:S01]  /*6280*/  HFMA2 R0, -RZ, RZ, 0, 5.9604644775390625e-08 ;  /* 0x00000001ff007431 */ /* 0x000fe200000001ff */
[----:B---3-5:R3:W5:Y:S04]  /*6290*/  @P1 LDG.E R41, desc[UR4][R10.64] ;  /* 0x000000040a291981 */ /* 0x028768000c1e1900 */
[----:B------:R-:W-:Y:S01]  /*62a0*/  @!P1 PRMT R90, R0, 0x7610, R90 ;  /* 0x00007610005a9816 */ /* 0x000fe2000000005a */
[----:B---3--:R-:W4:Y:S06]  /*62b0*/  @!P1 LDC R41, c[0x0][0x880] ;  /* 0x00022000ff299b82 */ /* 0x008f2c0000000800 */
.L_x_120:
[----:B----45:R-:W-:Y:S01]  /*62c0*/  @!P0 FSETP.EQ.AND P1, PT, R41, RZ, PT ;  /* 0x000000ff2900820b */ /* 0x030fe20003f22000 */
[----:B------:R-:W-:Y:S01]  /*62d0*/  @!UPT UIADD3 URZ, UPT, UPT, URZ, URZ, URZ ;  /* 0x000000fffffff290 */ /* 0x000fe2000fffe0ff */
[----:B------:R-:W-:Y:S11]  /*62e0*/  @!P0 BRA `(.L_x_121) ;  /* 0x0000000000188947 */ /* 0x000ff60003800000 */
[----:B------:R-:W-:Y:S02]  /*62f0*/  LOP3.LUT P0, RZ, R90, 0xff, RZ, 0xc0, !PT ;  /* 0x000000ff5aff7812 */ /* 0x000fe4000780c0ff */
[----:B------:R-:W-:Y:S04]  /*6300*/  ISETP.NE.U32.AND P1, PT, R2, RZ, PT ;  /* 0x000000ff0200720c */ /* 0x000fe80003f25070 */
[----:B------:R-:W-:Y:S04]  /*6310*/  ISETP.NE.AND.EX P1, PT, R3, RZ, PT, P1 ;  /* 0x000000ff0300720c */ /* 0x000fe80003f25310 */
[----:B------:R-:W-:Y:S03]  /*6320*/  PLOP3.LUT P1, PT, P1, PT, PT, 0x8, 0x80 ;  /* 0x000000000080781c */ /* 0x000fe60000f2e170 */
[----:B------:R-:W-:Y:S11]  /*6330*/  @P0 FSETP.EQ.AND P1, PT, R41, RZ, PT ;  /* 0x000000ff2900020b */ /* 0x000ff60003f22000 */
[----:B------:R-:W-:Y:S02]  /*6340*/  @!UPT UIADD3 URZ, UPT, UPT, URZ, URZ, URZ ;  /* 0x000000fffffff290 */ /* 0x000fe4000fffe0ff */
.L_x_121:
[----:B------:R-:W3:Y:S01]  /*6350*/  SYNCS.PHASECHK.TRANS64.TRYWAIT P2, [UR21+0x230], R9 ;  /* 0x00023009ff0075a7 */ /* 0x000ee20008041115 */
[----:B------:R-:W-:Y:S04]  /*6360*/  ELECT P0, URZ, PT ;  /* 0x0000000000ff782f */ /* 0x000fe80003800000 */
[----:B------:R-:W-:Y:S11]  /*6370*/  PLOP3.LUT P1, PT, P1, P0, PT, 0xf2, 0x2f ;  /* 0x00000000002f781c */ /* 0x000ff60000f21e72 */
[----:B------:R-:W-:Y:S02]  /*6380*/  @!UPT UIADD3 URZ, UPT, UPT, URZ, URZ, URZ ;  /* 0x000000fffffff290 */ /* 0x000fe4000fffe0ff */
[----:B------:R-:W-:Y:S05]  /*6390*/  @!P1 IADD3 R8, P0, PT, R16, 0x580, RZ ;  /* 0x0000058010089810 */ /* 0x000fea0007f1e0ff */
[----:B------:R-:W-:Y:S01]  /*63a0*/  @!P1 IMAD.X R6, RZ, RZ, R17, P0 ;  /* 0x000000ffff069224 */ /* 0x000fe200000e0611 */
[----:B---3--:R-:W-:Y:S07]  /*63b0*/  @!P2 BRA `(.L_x_122) ;  /* 0x0000006000e0a947 */ /* 0x008fee0003800000 */
.L_x_264:
[----:B------:R-:W-:Y:S01]  /*63c0*/  @!P1 R2UR UR5, R8 ;  /* 0x00000000080592ca */ /* 0x000fe200000e0000 */
[----:B------:R-:W-:Y:S01]  /*63d0*/  VOTEU.ALL UP0, P1 ;  /* 0x0000000000ff7886 */ /* 0x000fe20000800000 */
[----:B------:R-:W-:Y:S01]  /*63e0*/  @!P1 R2UR UR4, R6 ;  /* 0x00000000060492ca */ /* 0x000fe200000e0000 */
[----:B------:R-:W-:Y:S01]  /*63f0*/  UMOV UR6, 0x0 ;  /* 0x0000000000067882 */ /* 0x000fe20000000000 */
[----:B------:R-:W-:Y:S01]  /*6400*/  UMOV UR7, 0x10000000 ;  /* 0x1000000000077882 */ /* 0x000fe20000000000 */
[----:B------:R-:W-:Y:S01]  /*6410*/  UMOV UR44, UR36 ;  /* 0x00000024002c7c82 */ /* 0x000fe20008000000 */
[----:B------:R-:W-:Y:S01]  /*6420*/  @!UP0 UIADD3 UR40, UPT, UPT, UR21, 0x400, URZ ;  /* 0x0000040015288890 */ /* 0x000fe2000fffe0ff */
[----:B--2---:R-:W-:Y:S01]  /*6430*/  @!P1 IMAD.MOV.U32 R0, RZ, RZ, 0x1000 ;  /* 0x00001000ff009424 */ /* 0x004fe200078e00ff */
[----:B------:R-:W-:Y:S01]  /*6440*/  @!UP0 UIADD3 UR10, UPT, UPT, UR42, 0x80, URZ ;  /* 0x000000802a0a8890 */ /* 0x000fe2000fffe0ff */
[----:B------:R-:W-:Y:S01]  /*6450*/  @!P1 IADD3 R8, P0, PT, R16, 0x580, RZ ;  /* 0x0000058010089810 */ /* 0x000fe20007f1e0ff */
[----:B------:R-:W-:Y:S01]  /*6460*/  @!UP0 UIADD3 UR8, UPT, UPT, UR21, 0xc00, URZ ;  /* 0x00000c0015088890 */ /* 0x000fe2000fffe0ff */
[----:B------:R-:W-:Y:S02]  /*6470*/  VOTEU.ALL UP0, P1 ;  /* 0x0000000000ff7886 */ /* 0x000fe40000800000 */
[----:B------:R-:W-:Y:S01]  /*6480*/  IMAD.U32 R10, RZ, RZ, UR5 ;  /* 0x00000005ff0a7e24 */ /* 0x000fe2000f8e00ff */
[----:B------:R-:W-:Y:S01]  /*6490*/  UMOV UR9, UR41 ;  /* 0x0000002900097c82 */ /* 0x000fe20008000000 */
[----:B------:R-:W-:Y:S01]  /*64a0*/  IMAD.U32 R11, RZ, RZ, UR4 ;  /* 0x00000004ff0b7e24 */ /* 0x000fe2000f8e00ff */
[----:B------:R-:W-:Y:S01]  /*64b0*/  UMOV UR11, UR43 ;  /* 0x0000002b000b7c82 */ /* 0x000fe20008000000 */
[----:B------:R-:W-:Y:S01]  /*64c0*/  UMOV UR12, UR36 ;  /* 0x00000024000c7c82 */ /* 0x000fe20008000000 */
[----:B------:R-:W-:Y:S01]  /*64d0*/  @!P1 R2UR UR4, R10 ;  /* 0x000000000a0492ca */ /* 0x000fe200000e0000 */
[----:B------:R-:W-:Y:S01]  /*64e0*/  @!P1 IMAD.X R6, RZ, RZ, R17, P0 ;  /* 0x000000ffff069224 */ /* 0x000fe200000e0611 */
[----:B------:R-:W-:Y:S11]  /*64f0*/  @!P1 R2UR UR5, R11 ;  /* 0x000000000b0592ca */ /* 0x000ff600000e0000 */
[----:B------:R-:W-:Y:S02]  /*6500*/  @!UPT UIADD3 URZ, UPT, UPT, URZ, URZ, URZ ;  /* 0x000000fffffff290 */ /* 0x000fe4000fffe0ff */
[----:B------:R2:W-:Y:S01]  /*6510*/  @!UP0 UTMALDG.3D [UR40], [UR4], desc[UR6] ;  /* 0x00000628040085b4 */ /* 0x0005e20008011000 */
[----:B------:R-:W-:Y:S05]  /*6520*/  VOTEU.ALL UP0, P1 ;  /* 0x0000000000ff7886 */ /* 0x000fea0000800000 */
[----:B------:R2:W-:Y:S01]  /*6530*/  @!UP0 UTMALDG.3D [UR8], [UR4], desc[UR6] ;  /* 0x00000608040085b4 */ /* 0x0005e20008011000 */
[----:B------:R2:W-:Y:S01]  /*6540*/  @!P1 SYNCS.ARRIVE.TRANS64.RED.A0TR RZ, [UR21+0x210], R0 ;  /* 0x00021000ffff99a7 */ /* 0x0005e20008300415 */
[----:B------:R-:W-:Y:S01]  /*6550*/  SYNCS.ARRIVE.TRANS64.RED.A1T0 RZ, [UR46], RZ ;  /* 0x000000ffffff79a7 */ /* 0x000fe2000810042e */
[----:B------:R-:W3:Y:S02]  /*6560*/  SYNCS.PHASECHK.TRANS64.TRYWAIT P2, [UR21+0x238], R9 ;  /* 0x00023809ff0075a7 */ /* 0x000ee40008041115 */
[----:B--23--:R-:W-:Y:S05]  /*6570*/  @!P2 BRA `(.L_x_123) ;  /* 0x000000600088a947 */ /* 0x00cfea0003800000 */
.L_x_266:
        /* <DEDUP_REMOVED lines=10> */
[----:B------:R-:W-:Y:S02]  /*6620*/  @!UP0 UIADD3 UR10, UPT, UPT, UR42, 0xa0, URZ ;  /* 0x000000a02a0a8890 */ /* 0x000fe4000fffe0ff */
[----:B------:R-:W-:Y:S01]  /*6630*/  @!UP0 UIADD3 UR8, UPT, UPT, UR21, 0x1c00, URZ ;  /* 0x00001c0015088890 */ /* 0x000fe2000fffe0ff */
[----:B------:R-:W-:Y:S01]  /*6640*/  IMAD.U32 R10, RZ, RZ, UR5 ;  /* 0x00000005ff0a7e24 */ /* 0x000fe2000f8e00ff */
[----:B------:R-:W-:Y:S01]  /*6650*/  VOTEU.ALL UP0, P1 ;  /* 0x0000000000ff7886 */ /* 0x000fe20000800000 */
[----:B------:R-:W-:Y:S01]  /*6660*/  IMAD.U32 R11, RZ, RZ, UR4 ;  /* 0x00000004ff0b7e24 */ /* 0x000fe2000f8e00ff */
[----:B------:R-:W-:Y:S01]  /*6670*/  UMOV UR9, UR33 ;  /* 0x0000002100097c82 */ /* 0x000fe20008000000 */
[----:B------:R-:W-:Y:S01]  /*6680*/  UMOV UR11, UR43 ;  /* 0x0000002b000b7c82 */ /* 0x000fe20008000000 */
[----:B------:R-:W-:Y:S01]  /*6690*/  @!P1 R2UR UR4, R10 ;  /* 0x000000000a0492ca */ /* 0x000fe200000e0000 */
[----:B------:R-:W-:Y:S01]  /*66a0*/  UMOV UR12, UR36 ;  /* 0x00000024000c7c82 */ /* 0x000fe20008000000 */
[----:B------:R-:W-:Y:S01]  /*66b0*/  @!P1 R2UR UR5, R11 ;  /* 0x000000000b0592ca */ /* 0x000fe200000e0000 */
[----:B------:R-:W-:Y:S11]  /*66c0*/  @!P1 IMAD.X R6, RZ, RZ, R17, P0 ;  /* 0x000000ffff069224 */ /* 0x000ff600000e0611 */
[----:B------:R-:W-:Y:S01]  /*66d0*/  @!UPT UIADD3 URZ, UPT, UPT, URZ, URZ, URZ ;  /* 0x000000fffffff290 */ /* 0x000fe2000fffe0ff */
[----:B------:R2:W-:Y:S01]  /*66e0*/  @!UP0 UTMALDG.3D [UR32], [UR4], desc[UR6] ;  /* 0x00000620040085b4 */ /* 0x0005e20008011000 */
[----:B------:R-:W-:Y:S05]  /*66f0*/  VOTEU.ALL UP0, P1 ;  /* 0x0000000000ff7886 */ /* 0x000fea0000800000 */
[----:B------:R2:W-:Y:S01]  /*6700*/  @!UP0 UTMALDG.3D [UR8], [UR4], desc[UR6] ;  /* 0x00000608040085b4 */ /* 0x0005e20008011000 */
[----:B------:R2:W-:Y:S01]  /*6710*/  @!P1 SYNCS.ARRIVE.TRANS64.RED.A0TR RZ, [UR21+0x218], R0 ;  /* 0x00021800ffff99a7 */ /* 0x0005e20008300415 */
[----:B------:R-:W-:Y:S01]  /*6720*/  SYNCS.ARRIVE.TRANS64.RED.A1T0 RZ, [UR39], RZ ;  /* 0x000000ffffff79a7 */ /* 0x000fe20008100427 */
[----:B------:R-:W3:Y:S02]  /*6730*/  SYNCS.PHASECHK.TRANS64.TRYWAIT P2, [UR21+0x240], R9 ;  /* 0x00024009ff0075a7 */ /* 0x000ee40008041115 */
[----:B--23--:R-:W-:Y:S05]  /*6740*/  @!P2 BRA `(.L_x_124) ;  /* 0x00000060002ca947 */ /* 0x00cfea0003800000 */
.L_x_268:
        /* <DEDUP_REMOVED lines=9> */
[----:B------:R-:W-:Y:S01]  /*67e0*/  VIADD R14, R14, 0x1 ;  /* 0x000000010e0e7836 */ /* 0x000fe20000000000 */
        /* <DEDUP_REMOVED lines=10> */
[----:B------:R-:W-:Y:S11]  /*6890*/  UMOV UR12, UR36 ;  /* 0x00000024000c7c82 */ /* 0x000ff60008000000 */
        /* <DEDUP_REMOVED lines=8> */
.L_x_270:
[----:B------:R-:W-:Y:S01]  /*6920*/  UIADD3 UR26, UPT, UPT, UR13, UR62, URZ ;  /* 0x0000003e0d1a7290 */ /* 0x000fe2000fffe0ff */
[----:B------:R-:W-:Y:S01]  /*6930*/  @!P1 IADD3 R6, P0, PT, R16, 0x580, RZ ;  /* 0x0000058010069810 */ /* 0x000fe20007f1e0ff */
[----:B------:R-:W-:Y:S01]  /*6940*/  UPLOP3.LUT UP2, UPT, UPT, UPT, UPT, 0x80, 0x8 ;  /* 0x000000000008789c */ /* 0x000fe20003f4f070 */
[----:B------:R-:W-:Y:S01]  /*6950*/  LOP3.LUT R15, R15, 0x1, RZ, 0x3c, !PT ;  /* 0x000000010f0f7812 */ /* 0x000fe200078e3cff */
[----:B------:R-:W-:Y:S01]  /*6960*/  VOTEU.ALL UP0, P1 ;  /* 0x0000000000ff7886 */ /* 0x000fe20000800000 */
[----:B------:R-:W-:Y:S01]  /*6970*/  @!P1 R2UR UR5, R6 ;  /* 0x00000000060592ca */ /* 0x000fe200000e0000 */
[----:B--2---:R-:W-:Y:S01]  /*6980*/  @!P1 IMAD.X R0, RZ, RZ, R17, P0 ;  /* 0x000000ffff009224 */ /* 0x004fe200000e0611 */
[----:B------:R-:W-:Y:S01]  /*6990*/  UMOV UR6, 0x0 ;  /* 0x0000000000067882 */ /* 0x000fe20000000000 */
[----:B------:R-:W-:Y:S01]  /*69a0*/  UMOV UR7, 0x10000000 ;  /* 0x1000000000077882 */ /* 0x000fe20000000000 */
[----:B------:R-:W-:Y:S01]  /*69b0*/  @!UP0 UIADD3 UR18, UPT, UPT, UR42, 0x60, URZ ;  /* 0x000000602a128890 */ /* 0x000fe2000fffe0ff */
[----:B------:R-:W-:Y:S01]  /*69c0*/  ISETP.NE.AND P0, PT, R14, 0x2, PT ;  /* 0x000000020e00780c */ /* 0x000fe20003f05270 */
[----:B------:R-:W-:Y:S01]  /*69d0*/  @!UP0 UIADD3 UR16, UPT, UPT, UR21, 0x3400, URZ ;  /* 0x0000340015108890 */ /* 0x000fe2000fffe0ff */
[----:B------:R-:W-:Y:S01]  /*69e0*/  @!P1 R2UR UR4, R0 ;  /* 0x00000000000492ca */ /* 0x000fe200000e0000 */
[----:B------:R-:W-:Y:S01]  /*69f0*/  @!UP0 UIADD3 UR17, UPT, UPT, UR21, 0x228, URZ ;  /* 0x0000022815118890 */ /* 0x000fe2000fffe0ff */
[----:B------:R-:W-:Y:S01]  /*6a00*/  SEL R0, RZ, 0x1, P0 ;  /* 0x00000001ff007807 */ /* 0x000fe20000000000 */
[----:B------:R-:W-:Y:S01]  /*6a10*/  @!UP0 UIADD3 UR10, UPT, UPT, UR42, 0xe0, URZ ;  /* 0x000000e02a0a8890 */ /* 0x000fe2000fffe0ff */
[----:B------:R-:W-:Y:S01]  /*6a20*/  SEL R14, R14, RZ, P0 ;  /* 0x000000ff0e0e7207 */ /* 0x000fe20000000000 */
[----:B------:R-:W-:Y:S01]  /*6a30*/  @!UP0 UIADD3 UR8, UPT, UPT, UR21, 0x3c00, URZ ;  /* 0x00003c0015088890 */ /* 0x000fe2000fffe0ff */
[----:B------:R-:W-:Y:S01]  /*6a40*/  IMAD.U32 R8, RZ, RZ, UR5 ;  /* 0x00000005ff087e24 */ /* 0x000fe2000f8e00ff */
[----:B------:R-:W-:Y:S01]  /*6a50*/  VOTEU.ALL UP0, P1 ;  /* 0x0000000000ff7886 */ /* 0x000fe20000800000 */
[----:B------:R-:W-:Y:S01]  /*6a60*/  UMOV UR19, UR43 ;  /* 0x0000002b00137c82 */ /* 0x000fe20008000000 */
[----:B------:R-:W-:Y:S01]  /*6a70*/  UMOV UR20, UR36 ;  /* 0x0000002400147c82 */ /* 0x000fe20008000000 */
[----:B------:R-:W-:Y:S01]  /*6a80*/  UMOV UR11, UR43 ;  /* 0x0000002b000b7c82 */ /* 0x000fe20008000000 */
[----:B------:R-:W-:Y:S01]  /*6a90*/  UMOV UR12, UR36 ;  /* 0x00000024000c7c82 */ /* 0x000fe20008000000 */
[----:B------:R-:W-:Y:S01]  /*6aa0*/  UMOV UR9, UR17 ;  /* 0x0000001100097c82 */ /* 0x000fe20008000000 */
[----:B------:R-:W-:Y:S01]  /*6ab0*/  IMAD.U32 R9, RZ, RZ, UR4 ;  /* 0x00000004ff097e24 */ /* 0x000fe2000f8e00ff */
[----:B------:R-:W-:Y:S01]  /*6ac0*/  @!P1 R2UR UR4, R8 ;  /* 0x00000000080492ca */ /* 0x000fe200000e0000 */
[----:B------:R-:W-:Y:S01]  /*6ad0*/  UMOV UR36, UR29 ;  /* 0x0000001d00247c82 */ /* 0x000fe20008000000 */
[----:B------:R-:W-:Y:S02]  /*6ae0*/  LOP3.LUT R13, R13, R0, RZ, 0x3c, !PT ;  /* 0x000000000d0d7212 */ /* 0x000fe400078e3cff */
[----:B------:R-:W-:Y:S11]  /*6af0*/  @!P1 R2UR UR5, R9 ;  /* 0x00000000090592ca */ /* 0x000ff600000e0000 */
[----:B------:R-:W-:Y:S02]  /*6b00*/  @!UPT UIADD3 URZ, UPT, UPT, URZ, URZ, URZ ;  /* 0x000000fffffff290 */ /* 0x000fe4000fffe0ff */
[----:B------:R2:W-:Y:S01]  /*6b10*/  @!UP0 UTMALDG.3D [UR16], [UR4], desc[UR6] ;  /* 0x00000610040085b4 */ /* 0x0005e20008011000 */
[----:B------:R-:W-:Y:S05]  /*6b20*/  VOTEU.ALL UP0, P1 ;  /* 0x0000000000ff7886 */ /* 0x000fea0000800000 */
[----:B------:R3:W-:Y:S01]  /*6b30*/  @!UP0 UTMALDG.3D [UR8], [UR4], desc[UR6] ;  /* 0x00000608040085b4 */ /* 0x0007e20008011000 */
[----:B------:R3:W-:Y:S01]  /*6b40*/  @!P1 SYNCS.ARRIVE.TRANS64.RED.A0TR RZ, [UR21+0x228], R7 ;  /* 0x00022807ffff99a7 */ /* 0x0007e20008300415 */
[----:B------:R-:W-:Y:S01]  /*6b50*/  SYNCS.ARRIVE.TRANS64.RED.A1T0 RZ, [UR37], RZ ;  /* 0x000000ffffff79a7 */ /* 0x000fe20008100425 */
[----:B--2---:R-:W-:Y:S01]  /*6b60*/  UIADD3 UR20, UPT, UPT, UR14, UR59, URZ ;  /* 0x0000003b0e147290 */ /* 0x004fe2000fffe0ff */
[----:B------:R-:W-:Y:S11]  /*6b70*/  BRA.U UP1, `(.L_x_126) ;  /* 0xfffffff101087547 */ /* 0x000ff6000b83ffff */
[----:B------:R-:W-:-:S04]  /*6b80*/  SHF.L.U32 R3, R15, 0x1f, RZ ;  /* 0x0000001f0f037819 */ /* 0x000fc800000006ff */
[----:B------:R-:W2:Y:S02]  /*6b90*/  SYNCS.PHASECHK.TRANS64.TRYWAIT P0, [UR21+0x230], R3 ;  /* 0x00023003ff0075a7 */ /* 0x000ea40008001115 */
[----:B--2---:R-:W-:Y:S05]  /*6ba0*/  @!P0 BRA `(.L_x_127) ;  /* 0x0000005c00448947 */ /* 0x004fea0003800000 */
.L_x_272:
[----:B------:R-:W4:Y:S02]  /*6bb0*/  SYNCS.PHASECHK.TRANS64.TRYWAIT P0, [UR21+0x238], R3 ;  /* 0x00023803ff0075a7 */ /* 0x000f240008001115 */
[----:B----4-:R-:W-:Y:S05]  /*6bc0*/  @!P0 BRA `(.L_x_128) ;  /* 0x0000005c00548947 */ /* 0x010fea0003800000 */
.L_x_274:
[----:B------:R-:W4:Y:S02]  /*6bd0*/  SYNCS.PHASECHK.TRANS64.TRYWAIT P0, [UR21+0x240], R3 ;  /* 0x00024003ff0075a7 */ /* 0x000f240008001115 */
[----:B----4-:R-:W-:Y:S05]  /*6be0*/  @!P0 BRA `(.L_x_129) ;  /* 0x0000005c00648947 */ /* 0x010fea0003800000 */
.L_x_276:
[----:B--2---:R-:W-:-:S07]  /*6bf0*/  MOV R0, UR21 ;  /* 0x0000001500007c02 */ /* 0x004fce0008000f00 */
.L_x_130:
[----:B--2---:R-:W-:-:S04]  /*6c00*/  SHF.L.U32 R3, R15, 0x1f, RZ ;  /* 0x0000001f0f037819 */ /* 0x004fc800000006ff */
[----:B------:R2:W4:Y:S03]  /*6c10*/  SYNCS.PHASECHK.TRANS64.TRYWAIT P0, [R0+URZ+0x248], R3 ;  /* 0x00024803000075a7 */ /* 0x00052600080011ff */
[----:B----4-:R-:W-:Y:S05]  /*6c20*/  @!P0 NANOSLEEP.SYNCS 0x989680 ;  /* 0x009896800000895d */ /* 0x010fea0003900000 */
[----:B------:R-:W4:Y:S02]  /*6c30*/  @!P0 SYNCS.PHASECHK.TRANS64 P0, [R0+URZ+0x248], R3 ;  /* 0x00024803000085a7 */ /* 0x000f2400080010ff */
[----:B-1-34-:R-:W-:Y:S05]  /*6c40*/  @P0 EXIT ;  /* 0x000000000000094d */ /* 0x01afea0003800000 */
[----:B------:R-:W-:Y:S05]  /*6c50*/  BRA `(.L_x_130) ;  /* 0xfffffffc00e87947 */ /* 0x000fea000383ffff */
.L_x_115:
[----:B------:R-:W-:-:S06]  /*6c60*/  UISETP.GE.AND UP0, UPT, UR22, 0x4, UPT ;  /* 0x000000041600788c */ /* 0x000fcc000bf06270 */
[----:B------:R-:W-:-:S13]  /*6c70*/  PLOP3.LUT P0, PT, PT, PT, UP0, 0x80, 0x8 ;  /* 0x000000000008781c */ /* 0x000fda0003f0f008 */
[----:B------:R-:W-:Y:S05]  /*6c80*/  @!P0 EXIT ;  /* 0x000000000000894d */ /* 0x000fea0003800000 */
[----:B------:R-:W-:Y:S01]  /*6c90*/  BAR.SYNC.DEFER_BLOCKING 0x6, 0xa0 ;  /* 0x0182800000007b1d */ /* 0x000fe20000010000 */
[C---:B------:R-:W-:Y:S01]  /*6ca0*/  IMAD.SHL.U32 R89, R99.reuse, 0x20, RZ ;  /* 0x0000002063597824 */ /* 0x040fe200078e00ff */
[----:B------:R-:W-:Y:S01]  /*6cb0*/  CS2R R96, SRZ ;  /* 0x0000000000607805 */ /* 0x000fe2000001ff00 */
[C---:B------:R-:W-:Y:S01]  /*6cc0*/  IMAD.SHL.U32 R5, R99.reuse, 0x4, RZ ;  /* 0x0000000463057824 */ /* 0x040fe200078e00ff */
[----:B------:R-:W-:Y:S01]  /*6cd0*/  CS2R R94, SRZ ;  /* 0x00000000005e7805 */ /* 0x000fe2000001ff00 */
[----:B------:R-:W-:Y:S01]  /*6ce0*/  IMAD.U32 R37, R99, 0x10000, RZ ;  /* 0x0001000063257824 */ /* 0x000fe200078e00ff */
[----:B------:R-:W-:Y:S01]  /*6cf0*/  UMOV UR43, 0x400 ;  /* 0x00000400002b7882 */ /* 0x000fe20000000000 */
[----:B------:R-:W-:Y:S01]  /*6d00*/  LOP3.LUT R4, R89, 0x80, RZ, 0xc0, !PT ;  /* 0x0000008059047812 */ /* 0x000fe200078ec0ff */
[----:B------:R-:W-:Y:S01]  /*6d10*/  ULEA UR43, UR58, UR43, 0x18 ;  /* 0x0000002b3a2b7291 */ /* 0x000fe2000f8ec0ff */
[----:B------:R-:W1:Y:S01]  /*6d20*/  LDC.64 R84, c[0x0][0x888] ;  /* 0x00022200ff547b82 */ /* 0x000e620000000a00 */
[C---:B------:R-:W-:Y:S01]  /*6d30*/  IMAD.SHL.U32 R7, R91.reuse, 0x400, RZ ;  /* 0x000004005b077824 */ /* 0x040fe200078e00ff */
[----:B------:R-:W-:Y:S01]  /*6d40*/  LOP3.LUT R5, R4, 0x10, R5, 0xf8, !PT ;  /* 0x0000001004057812 */ /* 0x000fe200078ef805 */
[----:B------:R-:W-:Y:S01]  /*6d50*/  IMAD.SHL.U32 R4, R91, 0x200000, RZ ;  /* 0x002000005b047824 */ /* 0x000fe200078e00ff */
[C---:B------:R-:W-:Y:S01]  /*6d60*/  LOP3.LUT R88, R89.reuse, 0xb60, RZ, 0xc0, !PT ;  /* 0x00000b6059587812 */ /* 0x040fe200078ec0ff */
[----:B------:R-:W-:Y:S01]  /*6d70*/  UIADD3 UR4, UPT, UPT, UR43, 0x4400, URZ ;  /* 0x000044002b047890 */ /* 0x000fe2000fffe0ff */
[----:B------:R-:W-:Y:S01]  /*6d80*/  LOP3.LUT P0, RZ, R89, 0x80, RZ, 0xc0, !PT ;  /* 0x0000008059ff7812 */ /* 0x000fe2000780c0ff */
[----:B------:R-:W-:Y:S01]  /*6d90*/  IMAD.MOV.U32 R36, RZ, RZ, RZ ;  /* 0x000000ffff247224 */ /* 0x000fe200078e00ff */
[----:B------:R-:W2:Y:S01]  /*6da0*/  LDC.64 R86, c[0x0][0x890] ;  /* 0x00022400ff567b82 */ /* 0x000ea20000000a00 */
[----:B------:R-:W-:Y:S01]  /*6db0*/  LOP3.LUT R4, R4, 0x200000, RZ, 0xc0, !PT ;  /* 0x0020000004047812 */ /* 0x000fe200078ec0ff */
[----:B------:R-:W-:Y:S01]  /*6dc0*/  IMAD.MOV.U32 R93, RZ, RZ, RZ ;  /* 0x000000ffff5d7224 */ /* 0x000fe200078e00ff */
[----:B------:R-:W-:Y:S01]  /*6dd0*/  LOP3.LUT R88, R88, 0x400, R7, 0xf8, !PT ;  /* 0x0000040058587812 */ /* 0x000fe200078ef807 */
[----:B------:R-:W-:Y:S01]  /*6de0*/  IMAD.U32 R98, RZ, RZ, UR4 ;  /* 0x00000004ff627e24 */ /* 0x000fe2000f8e00ff */
[----:B------:R-:W-:Y:S01]  /*6df0*/  LOP3.LUT R37, R4, 0x400000, R37, 0xf8, !PT ;  /* 0x0040000004257812 */ /* 0x000fe200078ef825 */
[----:B------:R-:W3:Y:S01]  /*6e00*/  LDCU UR57, c[0x0][0x370] ;  /* 0x00006e00ff3977ac */ /* 0x000ee20008000800 */
[----:B------:R-:W4:Y:S01]  /*6e10*/  LDS R0, [UR43+0x310] ;  /* 0x0003102bff007984 */ /* 0x000f220008000800 */
[----:B------:R-:W1:Y:S01]  /*6e20*/  LDC.64 R82, c[0x0][0x8b0] ;  /* 0x00022c00ff527b82 */ /* 0x000e620000000a00 */
[----:B------:R-:W-:Y:S01]  /*6e30*/  LOP3.LUT R88, R88, R5, RZ, 0xfc, !PT ;  /* 0x0000000558587212 */ /* 0x000fe200078efcff */
[----:B------:R-:W1:Y:S01]  /*6e40*/  LDCU.64 UR60, c[0x0][0x348] ;  /* 0x00006900ff3c77ac */ /* 0x000e620008000a00 */
[----:B------:R-:W-:Y:S01]  /*6e50*/  LOP3.LUT R99, R99, 0x60, RZ, 0xc0, !PT ;  /* 0x0000006063637812 */ /* 0x000fe200078ec0ff */
[----:B------:R-:W1:Y:S04]  /*6e60*/  LDCU UR42, c[0x0][0xb0c] ;  /* 0x00016180ff2a77ac */ /* 0x000e680008000800 */
[----:B------:R-:W1:Y:S01]  /*6e70*/  LDC.64 R80, c[0x0][0x8a8] ;  /* 0x00022a00ff507b82 */ /* 0x000e620000000a00 */
[----:B------:R-:W1:Y:S01]  /*6e80*/  LDCU UR39, c[0x0][0xb30] ;  /* 0x00016600ff2777ac */ /* 0x000e620008000800 */
[----:B------:R-:W1:Y:S01]  /*6e90*/  LDCU.64 UR46, c[0x0][0x888] ;  /* 0x00011100ff2e77ac */ /* 0x000e620008000a00 */
[----:B------:R-:W1:Y:S01]  /*6ea0*/  LDCU.64 UR40, c[0x0][0xb28] ;  /* 0x00016500ff2877ac */ /* 0x000e620008000a00 */
[----:B------:R-:W1:Y:S01]  /*6eb0*/  LDCU.128 UR52, c[0x0][0xb10] ;  /* 0x00016200ff3477ac */ /* 0x000e620008000c00 */
[----:B------:R-:W1:Y:S01]  /*6ec0*/  LDCU UR56, c[0x0][0x374] ;  /* 0x00006e80ff3877ac */ /* 0x000e620008000800 */
[----:B------:R-:W-:Y:S01]  /*6ed0*/  UIADD3 UR63, UPT, UPT, UR43, 0x400, URZ ;  /* 0x000004002b3f7890 */ /* 0x000fe2000fffe0ff */
[----:B----4-:R-:W-:Y:S01]  /*6ee0*/  IMAD.IADD R37, R0, 0x1, R37 ;  /* 0x0000000100257824 */ /* 0x010fe200078e0225 */
[----:B--23--:R-:W-:-:S10]  /*6ef0*/  P2R R0, PR, RZ, 0x1 ;  /* 0x00000001ff007803 */ /* 0x00cfd40000000000 */
.L_x_172:
[C---:B------:R-:W-:Y:S02]  /*6f00*/  LEA R3, R93.reuse, UR43, 0x3 ;  /* 0x0000002b5d037c11 */ /* 0x040fe4000f8e18ff */
[----:B------:R-:W-:Y:S02]  /*6f10*/  SHF.L.U32 R0, R96, 0x1f, RZ ;  /* 0x0000001f60007819 */ /* 0x000fe400000006ff */
[----:B------:R-:W-:Y:S02]  /*6f20*/  LEA R5, R93, UR43, 0x4 ;  /* 0x0000002b5d057c11 */ /* 0x000fe4000f8e20ff */
[----:B--2---:R-:W2:Y:S02]  /*6f30*/  SYNCS.PHASECHK.TRANS64.TRYWAIT P0, [R3+URZ+0x260], R0 ;  /* 0x00026000030075a7 */ /* 0x004ea400080011ff */
[----:B--2---:R-:W-:Y:S05]  /*6f40*/  @!P0 BRA `(.L_x_131) ;  /* 0x0000005800a48947 */ /* 0x004fea0003800000 */
.L_x_277:
[----:B------:R-:W3:Y:S01]  /*6f50*/  LDS.128 R4, [R5+0x2f0] ;  /* 0x0002f00005047984 */ /* 0x000ee20000000c00 */
[----:B------:R-:W-:Y:S01]  /*6f60*/  UISETP.GE.AND UP0, UPT, UR45, 0x1, UPT ;  /* 0x000000012d00788c */ /* 0x000fe2000bf06270 */
[----:B------:R-:W-:Y:S01]  /*6f70*/  @!PT LDS RZ, [RZ] ;  /* 0x00000000fffff984 */ /* 0x000fe20000000800 */
[----:B------:R-:W-:Y:S01]  /*6f80*/  @!PT LDS RZ, [RZ] ;  /* 0x00000000fffff984 */ /* 0x000fe20000000800 */
[----:B------:R-:W-:Y:S01]  /*6f90*/  @!PT LDS RZ, [RZ] ;  /* 0x00000000fffff984 */ /* 0x000fe20000000800 */
[----:B------:R-:W-:Y:S01]  /*6fa0*/  @!PT LDS RZ, [RZ] ;  /* 0x00000000fffff984 */ /* 0x000fe20000000800 */
[----:B------:R4:W-:Y:S06]  /*6fb0*/  MEMBAR.ALL.CTA ;  /* 0x0000000000007992 */ /* 0x0009ec0000008000 */
[----:B----4-:R-:W4:Y:S01]  /*6fc0*/  FENCE.VIEW.ASYNC.S ;  /* 0x00000000000073c6 */ /* 0x010f220000000000 */
[----:B---3--:R-:W-:Y:S11]  /*6fd0*/  LOP3.LUT P0, RZ, R6, 0x1, RZ, 0xc0, !PT ;  /* 0x0000000106ff7812 */ /* 0x008ff6000780c0ff */
[----:B------:R-:W-:Y:S02]  /*6fe0*/  @!UPT UIADD3 URZ, UPT, UPT, URZ, URZ, URZ ;  /* 0x000000fffffff290 */ /* 0x000fe4000fffe0ff */
[----:B----4-:R-:W-:Y:S01]  /*6ff0*/  VOTEU.ANY UP1, P0 ;  /* 0x0000000000ff7886 */ /* 0x010fe20000020100 */
[----:B------:R-:W-:Y:S01]  /*7000*/  PLOP3.LUT P0, PT, PT, PT, UP1, 0x80, 0x8 ;  /* 0x000000000008781c */ /* 0x000fe20003f0f018 */
[----:B------:R-:W-:Y:S11]  /*7010*/  UP2UR UR44, UPR, URZ, 0x2 ;  /* 0x00000002ff2c7883 */ /* 0x000ff60008000000 */
[----:B------:R-:W-:Y:S01]  /*7020*/  @!UPT UIADD3 URZ, UPT, UPT, URZ, URZ, URZ ;  /* 0x000000fffffff290 */ /* 0x000fe2000fffe0ff */
[----:B--2---:R-:W-:Y:S02]  /*7030*/  @P0 SHF.R.U32.HI R0, RZ, 0x10, R5 ;  /* 0x00000010ff000819 */ /* 0x004fe40000011605 */
        /* <DEDUP_REMOVED lines=12> */
[----:B------:R-:W3:Y:S01]  /*7100*/  LDCU UR12, c[0x0][0xb20] ;  /* 0x00016400ff0c77ac */ /* 0x000ee20008000800 */
[----:B-1----:R-:W-:Y:S02]  /*7110*/  UIMAD.WIDE.U32 UR4, UR56, UR55, URZ ;  /* 0x00000037380472a5 */ /* 0x002fe4000f8e00ff */
[----:B------:R-:W-:Y:S02]  /*7120*/  UIMAD.WIDE.U32 UR6, UR57, UR52, URZ ;  /* 0x00000034390672a5 */ /* 0x000fe4000f8e00ff */
[----:B------:R-:W-:Y:S02]  /*7130*/  UISETP.NE.AND UP0, UPT, UR54, 0x1, UPT ;  /* 0x000000013600788c */ /* 0x000fe4000bf05270 */
[----:B------:R-:W-:Y:S02]  /*7140*/  UIMAD.WIDE.U32 UR8, UR37, UR55, URZ ;  /* 0x00000037250872a5 */ /* 0x000fe4000f8e00ff */
[----:B------:R-:W-:Y:S02]  /*7150*/  UIMAD.WIDE.U32 UR10, UR38, UR52, URZ ;  /* 0x00000034260a72a5 */ /* 0x000fe4000f8e00ff */
[----:B------:R-:W-:Y:S02]  /*7160*/  UISETP.NE.AND UP1, UPT, UR42, 0x1, UPT ;  /* 0x000000012a00788c */ /* 0x000fe4000bf25270 */
[----:B------:R-:W-:Y:S01]  /*7170*/  UISETP.NE.AND UP2, UPT, UR45, 0x1, UPT ;  /* 0x000000012d00788c */ /* 0x000fe2000bf45270 */
[----:B------:R-:W-:Y:S02]  /*7180*/  UMOV UR4, UR5 ;  /* 0x0000000500047c82 */ /* 0x000fe40008000000 */
[----:B---3--:R-:W-:Y:S03]  /*7190*/  USHF.R.U32.HI UR5, URZ, UR12, UR4 ;  /* 0x0000000cff057299 */ /* 0x008fe60008011604 */
[----:B------:R-:W-:Y:S02]  /*71a0*/  UMOV UR4, UR7 ;  /* 0x0000000700047c82 */ /* 0x000fe40008000000 */
[----:B------:R-:W-:Y:S02]  /*71b0*/  USHF.R.U32.HI UR7, URZ, UR53, UR4 ;  /* 0x00000035ff077299 */ /* 0x000fe40008011604 */
[----:B------:R-:W-:Y:S02]  /*71c0*/  USEL UR4, UR56, UR5, !UP0 ;  /* 0x0000000538047287 */ /* 0x000fe4000c000000 */
[----:B------:R-:W-:Y:S01]  /*71d0*/  USEL UR7, UR57, UR7, !UP1 ;  /* 0x0000000739077287 */ /* 0x000fe2000c800000 */
[----:B------:R-:W-:Y:S01]  /*71e0*/  UMOV UR5, UR9 ;  /* 0x0000000900057c82 */ /* 0x000fe20008000000 */
[----:B------:R-:W-:Y:S02]  /*71f0*/  UIMAD.WIDE.U32 UR8, UR4, UR40, URZ ;  /* 0x00000028040872a5 */ /* 0x000fe4000f8e00ff */
[----:B------:R-:W-:Y:S03]  /*7200*/  USHF.R.U32.HI UR6, URZ, UR12, UR5 ;  /* 0x0000000cff067299 */ /* 0x000fe60008011605 */
[----:B------:R-:W-:Y:S01]  /*7210*/  UMOV UR5, UR11 ;  /* 0x0000000b00057c82 */ /* 0x000fe20008000000 */
[----:B------:R-:W-:Y:S02]  /*7220*/  UIMAD.WIDE.U32 UR10, UR7, UR40, URZ ;  /* 0x00000028070a72a5 */ /* 0x000fe4000f8e00ff */
[----:B------:R-:W-:Y:S02]  /*7230*/  USHF.R.U32.HI UR12, URZ, UR53, UR5 ;  /* 0x00000035ff0c7299 */ /* 0x000fe40008011605 */
[----:B------:R-:W-:Y:S01]  /*7240*/  USEL UR6, UR37, UR6, !UP0 ;  /* 0x0000000625067287 */ /* 0x000fe2000c000000 */
[----:B------:R-:W-:Y:S02]  /*7250*/  UMOV UR5, UR9 ;  /* 0x0000000900057c82 */ /* 0x000fe40008000000 */
[----:B------:R-:W-:Y:S01]  /*7260*/  UMOV UR10, UR11 ;  /* 0x0000000b000a7c82 */ /* 0x000fe20008000000 */
[----:B------:R-:W-:Y:S02]  /*7270*/  @UP2 USHF.R.U32.HI UR4, URZ, UR41, UR5 ;  /* 0x00000029ff042299 */ /* 0x000fe40008011605 */
[----:B------:R-:W-:Y:S02]  /*7280*/  @UP2 USHF.R.U32.HI UR7, URZ, UR41, UR10 ;  /* 0x00000029ff072299 */ /* 0x000fe4000801160a */
[----:B------:R-:W-:Y:S02]  /*7290*/  UIMAD UR4, UR45, UR4, URZ ;  /* 0x000000042d0472a4 */ /* 0x000fe4000f8e02ff */
        /* <DEDUP_REMOVED lines=8> */
[----:B------:R-:W-:Y:S02]  /*7320*/  USEL UR11, UR6, UR4, !UP2 ;  /* 0x00000004060b7287 */ /* 0x000fe4000d000000 */
[----:B------:R-:W-:Y:S02]  /*7330*/  UIADD3 UR8, UPT, UPT, -UR5, URZ, URZ ;  /* 0x000000ff05087290 */ /* 0x000fe4000fffe1ff */
[----:B------:R-:W-:Y:S01]  /*7340*/  UIADD3 UR10, UPT, UPT, -UR11, URZ, URZ ;  /* 0x000000ff0b0a7290 */ /* 0x000fe2000fffe1ff */
[----:B------:R-:W-:Y:S01]  /*7350*/  @!UP0 UMOV UR4, UR9 ;  /* 0x0000000900048c82 */ /* 0x000fe20008000000 */
[----:B------:R-:W-:Y:S02]  /*7360*/  UIADD3 UR9, UPT, UPT, -UR6, URZ, URZ ;  /* 0x000000ff06097290 */ /* 0x000fe4000fffe1ff */
[----:B------:R-:W-:Y:S02]  /*7370*/  @!UP0 USHF.R.U32.HI UR4, URZ, UR41, UR4 ;  /* 0x00000029ff048299 */ /* 0x000fe40008011604 */
[----:B------:R-:W-:Y:S02]  /*7380*/  UIMAD UR10, UR45, UR10, UR6 ;  /* 0x0000000a2d0a72a4 */ /* 0x000fe4000f8e0206 */
[----:B------:R-:W-:Y:S04]  /*7390*/  @!UP0 USEL UR4, UR5, UR4, !UP2 ;  /* 0x0000000405048287 */ /* 0x000fe8000d000000 */
[----:B------:R-:W-:Y:S02]  /*73a0*/  @!UP0 UIMAD UR10, UR7, UR10, UR4 ;  /* 0x0000000a070a82a4 */ /* 0x000fe4000f8e0204 */
[----:B------:R-:W-:Y:S02]  /*73b0*/  @!UP0 UIADD3 UR11, UPT, UPT, UR11, -UR4, URZ ;  /* 0x800000040b0b8290 */ /* 0x000fe4000fffe0ff */
[----:B------:R-:W-:Y:S02]  /*73c0*/  UIMAD UR7, UR42, UR8, UR38 ;  /* 0x000000082a0772a4 */ /* 0x000fe4000f8e0226 */
[----:B------:R-:W-:Y:S02]  /*73d0*/  @!UP0 UIMAD UR6, UR11, UR45, UR5 ;  /* 0x0000002d0b0682a4 */ /* 0x000fe4000f8e0205 */
[----:B------:R-:W-:Y:S01]  /*73e0*/  UIMAD UR4, UR54, UR9, UR37 ;  /* 0x00000009360472a4 */ /* 0x000fe2000f8e0225 */
[----:B------:R-:W-:Y:S02]  /*73f0*/  @!UP0 UMOV UR5, UR10 ;  /* 0x0000000a00058c82 */ /* 0x000fe40008000000 */
[----:B------:R-:W-:Y:S02]  /*7400*/  UIMAD UR38, UR5, UR42, UR7 ;  /* 0x0000002a052672a4 */ /* 0x000fe4000f8e0207 */
[----:B------:R-:W-:Y:S11]  /*7410*/  UIMAD UR37, UR6, UR54, UR4 ;  /* 0x00000036062572a4 */ /* 0x000ff6000f8e0204 */
[----:B------:R-:W-:Y:S01]  /*7420*/  @!UPT UIADD3 URZ, UPT, UPT, URZ, URZ, URZ ;  /* 0x000000fffffff290 */ /* 0x000fe2000fffe0ff */
.L_x_132:
[----:B-1----:R-:W-:Y:S01]  /*7430*/  UISETP.NE.AND UP0, UPT, UR39, 0x1, UPT ;  /* 0x000000012700788c */ /* 0x002fe2000bf05270 */
[----:B------:R-:W-:Y:S01]  /*7440*/  IADD3 R93, PT, PT, R93, 0x1, RZ ;  /* 0x000000015d5d7810 */ /* 0x000fe20007ffe0ff */
[----:B------:R-:W-:Y:S02]  /*7450*/  USHF.L.U32 UR50, UR20, 0x6, URZ ;  /* 0x0000000614327899 */ /* 0x000fe400080006ff */
[----:B------:R-:W-:Y:S07]  /*7460*/  USHF.L.U32 UR49, UR26, 0x8, URZ ;  /* 0x000000081a317899 */ /* 0x000fee00080006ff */
[----:B------:R-:W1:Y:S01]  /*7470*/  @!UP0 LDCU.128 UR12, c[0x0][0xb10] ;  /* 0x00016200ff0c87ac */ /* 0x000e620008000c00 */
[----:B------:R-:W3:Y:S01]  /*7480*/  @!UP0 LDCU UR5, c[0x0][0xb0c] ;  /* 0x00016180ff0587ac */ /* 0x000ee20008000800 */
[----:B------:R-:W4:Y:S01]  /*7490*/  @!UP0 LDCU UR10, c[0x0][0xb20] ;  /* 0x00016400ff0a87ac */ /* 0x000f220008000800 */
[----:B-1----:R-:W-:Y:S02]  /*74a0*/  UIMAD.WIDE.U32 UR8, UR38, UR12, URZ ;  /* 0x0000000c260872a5 */ /* 0x002fe4000f8e00ff */
[----:B------:R-:W-:Y:S02]  /*74b0*/  UIMAD.WIDE.U32 UR6, UR37, UR15, URZ ;  /* 0x0000000f250672a5 */ /* 0x000fe4000f8e00ff */
[----:B------:R-:W-:Y:S03]  /*74c0*/  @!UP0 UISETP.NE.AND UP1, UPT, UR14, 0x1, UPT ;  /* 0x000000010e00888c */ /* 0x000fe6000bf25270 */
[----:B------:R-:W-:Y:S01]  /*74d0*/  @!UP0 UMOV UR4, UR9 ;  /* 0x0000000900048c82 */ /* 0x000fe20008000000 */
[----:B---3--:R-:W-:Y:S02]  /*74e0*/  @!UP0 UISETP.NE.AND UP2, UPT, UR5, 0x1, UPT ;  /* 0x000000010500888c */ /* 0x008fe4000bf45270 */
[----:B------:R-:W-:Y:S01]  /*74f0*/  @!UP0 USHF.R.U32.HI UR4, URZ, UR13, UR4 ;  /* 0x0000000dff048299 */ /* 0x000fe20008011604 */
[----:B------:R-:W-:Y:S02]  /*7500*/  @!UP0 UMOV UR6, UR7 ;  /* 0x0000000700068c82 */ /* 0x000fe40008000000 */
[----:B----4-:R-:W-:Y:S02]  /*7510*/  @!UP0 USHF.R.U32.HI UR6, URZ, UR10, UR6 ;  /* 0x0000000aff068299 */ /* 0x010fe40008011606 */
[----:B------:R-:W-:Y:S02]  /*7520*/  @!UP0 USEL UR7, UR38, UR4, !UP2 ;  /* 0x0000000426078287 */ /* 0x000fe4000d000000 */
[----:B------:R-:W-:Y:S04]  /*7530*/  @!UP0 USEL UR6, UR37, UR6, !UP1 ;  /* 0x0000000625068287 */ /* 0x000fe8000c800000 */
[----:B------:R-:W-:Y:S02]  /*7540*/  @!UP0 UIADD3 UR4, UPT, UPT, -UR7, UR6, URZ ;  /* 0x0000000607048290 */ /* 0x000fe4000fffe1ff */
[----:B------:R-:W-:Y:S02]  /*7550*/  @!UP0 UIADD3 UR6, UPT, UPT, UR7, -UR6, URZ ;  /* 0x8000000607068290 */ /* 0x000fe4000fffe0ff */
[----:B------:R-:W-:Y:S02]  /*7560*/  @!UP0 UIMAD UR38, UR4, UR5, UR38 ;  /* 0x00000005042682a4 */ /* 0x000fe4000f8e0226 */
[----:B------:R-:W-:Y:S02]  /*7570*/  @!UP0 UIMAD UR37, UR6, UR14, UR37 ;  /* 0x0000000e062582a4 */ /* 0x000fe4000f8e0225 */
[----:B------:R-:W-:Y:S09]  /*7580*/  ULOP3.LUT UP0, URZ, UR63, 0x90, URZ, 0xc0, !UPT ;  /* 0x000000903fff7892 */ /* 0x000ff2000f80c0ff */
[----:B------:R-:W-:Y:S05]  /*7590*/  BRA.U !UP0, `(.L_x_133) ;  /* 0x0000000108407547 */ /* 0x000fea000b800000 */
[----:B------:R-:W1:Y:S01]  /*75a0*/  LDCU.64 UR8, c[0x4][0x88] ;  /* 0x01001100ff0877ac */ /* 0x000e620008000a00 */
[----:B------:R-:W-:Y:S01]  /*75b0*/  MOV R3, 0x0 ;  /* 0x0000000000037802 */ /* 0x000fe20000000f00 */
[----:B------:R-:W-:Y:S02]  /*75c0*/  HFMA2 R12, -RZ, RZ, 0, 5.9604644775390625e-08 ;  /* 0x00000001ff0c7431 */ /* 0x000fe400000001ff */
[----:B------:R-:W-:Y:S02]  /*75d0*/  IMAD.MOV.U32 R8, RZ, RZ, 0x70 ;  /* 0x00000070ff087424 */ /* 0x000fe400078e00ff */
[----:B------:R-:W-:Y:S01]  /*75e0*/  IMAD.MOV.U32 R13, RZ, RZ, RZ ;  /* 0x000000ffff0d7224 */ /* 0x000fe200078e00ff */
[----:B------:R-:W3:Y:S01]  /*75f0*/  LDCU.64 UR6, c[0x4][0x90] ;  /* 0x01001200ff0677ac */ /* 0x000ee20008000a00 */
[----:B------:R-:W4:Y:S01]  /*7600*/  LDC.64 R2, c[0x4][R3] ;  /* 0x0100000003027b82 */ /* 0x000f220000000a00 */
[----:B------:R-:W2:Y:S01]  /*7610*/  LDCU.64 UR4, c[0x4][0x8] ;  /* 0x01000100ff0477ac */ /* 0x000ea20008000a00 */
[----:B-1----:R-:W-:Y:S01]  /*7620*/  MOV R5, UR9 ;  /* 0x0000000900057c02 */ /* 0x002fe20008000f00 */
[----:B------:R-:W-:Y:S01]  /*7630*/  IMAD.U32 R4, RZ, RZ, UR8 ;  /* 0x00000008ff047e24 */ /* 0x000fe2000f8e00ff */
[----:B---3--:R-:W-:Y:S01]  /*7640*/  MOV R7, UR7 ;  /* 0x0000000700077c02 */ /* 0x008fe20008000f00 */
[----:B------:R-:W-:Y:S01]  /*7650*/  IMAD.U32 R6, RZ, RZ, UR6 ;  /* 0x00000006ff067e24 */ /* 0x000fe2000f8e00ff */
[----:B--2---:R-:W-:Y:S01]  /*7660*/  MOV R11, UR5 ;  /* 0x00000005000b7c02 */ /* 0x004fe20008000f00 */
[----:B------:R-:W-:Y:S02]  /*7670*/  IMAD.U32 R10, RZ, RZ, UR4 ;  /* 0x00000004ff0a7e24 */ /* 0x000fe4000f8e00ff */
[----:B------:R-:W-:Y:S07]  /*7680*/  LEPC R20, `(.L_x_133) ;  /* 0x000000001014794e */ /* 0x000fee0000000000 */
[----:B----45:R-:W-:Y:S05]  /*7690*/  CALL.ABS.NOINC R2 ;  /* 0x0000000002007343 */ /* 0x030fea0003c00000 */
.L_x_133:
[----:B------:R-:W-:Y:S01]  /*76a0*/  LOP3.LUT P0, RZ, R98, 0x90, RZ, 0xc0, !PT ;  /* 0x0000009062ff7812 */ /* 0x000fe2000780c0ff */
[----:B------:R-:W-:Y:S11]  /*76b0*/  BSSY.RECONVERGENT B6, `(.L_x_134) ;  /* 0x0000013000067945 */ /* 0x000ff60003800200 */
[----:B------:R-:W-:Y:S01]  /*76c0*/  @!UPT UIADD3 URZ, UPT, UPT, URZ, URZ, URZ ;  /* 0x000000fffffff290 */ /* 0x000fe2000fffe0ff */
[----:B------:R-:W-:Y:S05]  /*76d0*/  @!P0 BRA `(.L_x_135) ;  /* 0x0000000000408947 */ /* 0x000fea0003800000 */
        /* <DEDUP_REMOVED lines=16> */
.L_x_135:
[----:B------:R-:W-:Y:S05]  /*77e0*/  BSYNC.RECONVERGENT B6 ;  /* 0x0000000000067941 */ /* 0x000fea0003800200 */
.L_x_134:
[----:B------:R-:W-:Y:S02]  /*77f0*/  ISETP.NE.U32.AND P0, PT, RZ, UR46, PT ;  /* 0x0000002eff007c0c */ /* 0x000fe4000bf05070 */
[C---:B------:R-:W-:Y:S02]  /*7800*/  ISETP.NE.U32.AND P4, PT, R86.reuse, RZ, PT ;  /* 0x000000ff5600720c */ /* 0x040fe40003f85070 */
[----:B------:R-:W-:Y:S02]  /*7810*/  ISETP.NE.U32.AND P1, PT, R86, RZ, PT ;  /* 0x000000ff5600720c */ /* 0x000fe40003f25070 */
[----:B------:R-:W-:Y:S02]  /*7820*/  ISETP.NE.AND.EX P0, PT, RZ, UR47, PT, P0 ;  /* 0x0000002fff007c0c */ /* 0x000fe4000bf05300 */
[C---:B------:R-:W-:Y:S02]  /*7830*/  ISETP.NE.AND.EX P4, PT, R87.reuse, RZ, PT, P4 ;  /* 0x000000ff5700720c */ /* 0x040fe40003f85340 */
[----:B------:R-:W-:Y:S02]  /*7840*/  ISETP.NE.AND.EX P1, PT, R87, RZ, P0, P1 ;  /* 0x000000ff5700720c */ /* 0x000fe40000725310 */
[----:B------:R-:W-:Y:S02]  /*7850*/  ISETP.NE.U32.AND P5, PT, R82, RZ, PT ;  /* 0x000000ff5200720c */ /* 0x000fe40003fa5070 */
[----:B------:R-:W-:Y:S02]  /*7860*/  ISETP.NE.U32.AND P2, PT, RZ, UR46, PT ;  /* 0x0000002eff007c0c */ /* 0x000fe4000bf45070 */
[----:B------:R-:W-:Y:S02]  /*7870*/  PLOP3.LUT P0, PT, PT, PT, PT, 0x8, 0x80 ;  /* 0x000000000080781c */ /* 0x000fe40003f0e170 */
[----:B------:R-:W-:Y:S02]  /*7880*/  ISETP.NE.AND.EX P5, PT, R83, RZ, PT, P5 ;  /* 0x000000ff5300720c */ /* 0x000fe40003fa5350 */
[----:B------:R-:W-:Y:S03]  /*7890*/  ISETP.NE.AND.EX P2, PT, RZ, UR47, PT, P2 ;  /* 0x0000002fff007c0c */ /* 0x000fe6000bf45320 */
[----:B------:R-:W-:Y:S01]  /*78a0*/  @!P1 PLOP3.LUT P0, PT, P4, PT, PT, 0x80, 0x8 ;  /* 0x000000000008981c */ /* 0x000fe2000270f070 */
[----:B------:R-:W-:Y:S01]  /*78b0*/  @!UPT UIADD3 URZ, UPT, UPT, URZ, URZ, URZ ;  /* 0x000000fffffff290 */ /* 0x000fe2000fffe0ff */
[----:B------:R-:W-:Y:S11]  /*78c0*/  @!P4 BRA `(.L_x_136) ;  /* 0x000000000030c947 */ /* 0x000ff60003800000 */
[----:B------:R-:W-:Y:S01]  /*78d0*/  ISETP.NE.U32.AND P3, PT, R84, RZ, PT ;  /* 0x000000ff5400720c */ /* 0x000fe20003f65070 */
[----:B------:R-:W1:Y:S01]  /*78e0*/  LDCU.64 UR4, c[0x0][0x358] ;  /* 0x00006b00ff0477ac */ /* 0x000e620008000a00 */
[----:B------:R-:W-:Y:S02]  /*78f0*/  IMAD.MOV.U32 R90, RZ, RZ, 0x1 ;  /* 0x00000001ff5a7424 */ /* 0x000fe400078e00ff */
[----:B------:R-:W-:Y:S11]  /*7900*/  ISETP.NE.AND.EX P3, PT, R85, RZ, PT, P3 ;  /* 0x000000ff5500720c */ /* 0x000ff60003f65330 */
[----:B------:R-:W-:Y:S02]  /*7910*/  @!UPT UIADD3 URZ, UPT, UPT, URZ, URZ, URZ ;  /* 0x000000fffffff290 */ /* 0x000fe4000fffe0ff */
[----:B------:R-:W3:Y:S01]  /*7920*/  @P3 LDC.64 R2, c[0x0][0x888] ;  /* 0x00022200ff023b82 */ /* 0x000ee20000000a00 */
[----:B--2---:R-:W-:Y:S04]  /*7930*/  @P3 IMAD R0, R86, UR36, RZ ;  /* 0x0000002456003c24 */ /* 0x004fe8000f8e02ff */
[----:B---3--:R-:W-:Y:S04]  /*7940*/  @P3 IMAD.WIDE R2, R0, 0x4, R2 ;  /* 0x0000000400023825 */ /* 0x008fe800078e0202 */
[----:B------:R-:W-:Y:S01]  /*7950*/  HFMA2 R0, -RZ, RZ, 0, 5.9604644775390625e-08 ;  /* 0x00000001ff007431 */ /* 0x000fe200000001ff */
[----:B-1---5:R1:W5:Y:S04]  /*7960*/  @P3 LDG.E R41, desc[UR4][R2.64] ;  /* 0x0000000402293981 */ /* 0x022368000c1e1900 */
[----:B------:R-:W-:Y:S01]  /*7970*/  @!P3 PRMT R90, R0, 0x7610, R90 ;  /* 0x00007610005ab816 */ /* 0x000fe2000000005a */
[----:B-1----:R-:W3:Y:S06]  /*7980*/  @!P3 LDC R41, c[0x0][0x880] ;  /* 0x00022000ff29bb82 */ /* 0x002eec0000000800 */
.L_x_136:
[----:B------:R-:W-:Y:S05]  /*7990*/  @!P5 BRA `(.L_x_137) ;  /* 0x000000000024d947 */ /* 0x000fea0003800000 */
[----:B------:R-:W-:Y:S01]  /*79a0*/  ISETP.NE.U32.AND P3, PT, R80, RZ, PT ;  /* 0x000000ff5000720c */ /* 0x000fe20003f65070 */
[----:B------:R-:W1:Y:S03]  /*79b0*/  LDCU.64 UR4, c[0x0][0x358] ;  /* 0x00006b00ff0477ac */ /* 0x000e660008000a00 */
[----:B------:R-:W-:Y:S11]  /*79c0*/  ISETP.NE.AND.EX P3, PT, R81, RZ, PT, P3 ;  /* 0x000000ff5100720c */ /* 0x000ff60003f65330 */
[----:B------:R-:W-:Y:S02]  /*79d0*/  @!UPT UIADD3 URZ, UPT, UPT, URZ, URZ, URZ ;  /* 0x000000fffffff290 */ /* 0x000fe4000fffe0ff */
[----:B------:R-:W4:Y:S01]  /*79e0*/  @P3 LDC.64 R2, c[0x0][0x8a8] ;  /* 0x00022a00ff023b82 */ /* 0x000f220000000a00 */
[----:B--2---:R-:W-:Y:S04]  /*79f0*/  @P3 IMAD R0, R82, UR36, RZ ;  /* 0x0000002452003c24 */ /* 0x004fe8000f8e02ff */
[----:B----4-:R-:W-:Y:S05]  /*7a00*/  @P3 IMAD.WIDE R2, R0, 0x4, R2 ;  /* 0x0000000400023825 */ /* 0x010fea00078e0202 */
[----:B-1---5:R1:W5:Y:S02]  /*7a10*/  @P3 LDG.E R38, desc[UR4][R2.64] ;  /* 0x0000000402263981 */ /* 0x022364000c1e1900 */
[----:B-1----:R-:W4:Y:S02]  /*7a20*/  @!P3 LDC R38, c[0x0][0x8a0] ;  /* 0x00022800ff26bb82 */ /* 0x002f240000000800 */
.L_x_137:
[----:B---3-5:R-:W-:Y:S01]  /*7a30*/  FSETP.NEU.AND P3, PT, R41, RZ, PT ;  /* 0x000000ff2900720b */ /* 0x028fe20003f6d000 */
[----:B------:R-:W-:Y:S01]  /*7a40*/  BSSY B1, `(.L_x_138) ;  /* 0x0000040000017945 */ /* 0x000fe20003800000 */
[----:B------:R-:W-:Y:S01]  /*7a50*/  SEL R3, RZ, 0xffffffff, P2 ;  /* 0xffffffffff037807 */ /* 0x000fe20001000000 */
[----:B------:R-:W-:Y:S01]  /*7a60*/  IMAD.MOV.U32 R71, RZ, RZ, 0x1 ;  /* 0x00000001ff477424 */ /* 0x000fe200078e00ff */
[----:B--2---:R-:W-:Y:S01]  /*7a70*/  @!P1 SEL R0, RZ, 0xffffffff, P3 ;  /* 0xffffffffff009807 */ /* 0x004fe20001800000 */
[----:B------:R-:W-:Y:S01]  /*7a80*/  IMAD R39, R36, 0x80, R37 ;  /* 0x0000008024277824 */ /* 0x000fe200078e0225 */
[----:B------:R-:W-:Y:S02]  /*7a90*/  LOP3.LUT P2, RZ, R90, 0xff, RZ, 0xc0, !PT ;  /* 0x000000ff5aff7812 */ /* 0x000fe4000784c0ff */
[----:B------:R-:W-:Y:S02]  /*7aa0*/  CS2R R78, SRZ ;  /* 0x00000000004e7805 */ /* 0x000fe4000001ff00 */
[----:B------:R-:W-:Y:S02]  /*7ab0*/  LEA R5, R95, UR43, 0x3 ;  /* 0x0000002b5f057c11 */ /* 0x000fe4000f8e18ff */
[----:B------:R-:W-:Y:S02]  /*7ac0*/  CS2R R76, SRZ ;  /* 0x00000000004c7805 */ /* 0x000fe4000001ff00 */
[----:B------:R-:W-:Y:S02]  /*7ad0*/  @P0 SEL R0, R3, R0, !P2 ;  /* 0x0000000003000207 */ /* 0x000fe40005000000 */
[----:B------:R-:W-:Y:S02]  /*7ae0*/  CS2R R74, SRZ ;  /* 0x00000000004a7805 */ /* 0x000fe4000001ff00 */
[----:B------:R-:W-:Y:S02]  /*7af0*/  LEA R92, R36, UR43, 0x3 ;  /* 0x0000002b245c7c11 */ /* 0x000fe4000f8e18ff */
[----:B------:R-:W-:Y:S02]  /*7b00*/  CS2R R72, SRZ ;  /* 0x0000000000487805 */ /* 0x000fe4000001ff00 */
[----:B------:R-:W-:Y:S02]  /*7b10*/  @!P1 LOP3.LUT R0, R0, 0x1, RZ, 0xc0, !PT ;  /* 0x0000000100009812 */ /* 0x000fe400078ec0ff */
[----:B------:R-:W-:Y:S02]  /*7b20*/  SHF.L.U32 R7, R97, 0x1f, RZ ;  /* 0x0000001f61077819 */ /* 0x000fe400000006ff */
[----:B------:R-:W-:Y:S02]  /*7b30*/  ISETP.NE.U32.OR P6, PT, R0, 0x1, P1 ;  /* 0x000000010000780c */ /* 0x000fe40000fc5470 */
[----:B------:R-:W-:Y:S02]  /*7b40*/  SEL R0, RZ, 0xffffffff, P3 ;  /* 0xffffffffff007807 */ /* 0x000fe40001800000 */
[----:B------:R-:W-:Y:S02]  /*7b50*/  P2R R103, PR, RZ, 0x40 ;  /* 0x00000040ff677803 */ /* 0x000fe40000000000 */
[----:B------:R-:W-:Y:S04]  /*7b60*/  @P4 SEL R0, R3, R0, !P2 ;  /* 0x0000000003004207 */ /* 0x000fe80005000000 */
[----:B------:R-:W-:Y:S03]  /*7b70*/  LOP3.LUT R0, R0, 0x1, RZ, 0xc0, !PT ;  /* 0x0000000100007812 */ /* 0x000fe600078ec0ff */
[----:B------:R-:W-:Y:S02]  /*7b80*/  @P6 SHF.L.U32 R2, R94, 0x1f, RZ ;  /* 0x0000001f5e026819 */ /* 0x000fe400000006ff */
[----:B------:R-:W-:Y:S02]  /*7b90*/  ISETP.NE.U32.AND P5, PT, R0, 0x1, PT ;  /* 0x000000010000780c */ /* 0x000fe40003fa5070 */
[----:B------:R-:W1:Y:S02]  /*7ba0*/  @P6 SYNCS.PHASECHK.TRANS64.TRYWAIT P1, [R5+URZ+0x210], R2 ;  /* 0x00021002050065a7 */ /* 0x000e6400080211ff */
[----:B------:R-:W-:Y:S01]  /*7bb0*/  P2R R101, PR, RZ, 0x20 ;  /* 0x00000020ff657803 */ /* 0x000fe20000000000 */
[----:B------:R2:W3:Y:S01]  /*7bc0*/  SYNCS.PHASECHK.TRANS64.TRYWAIT P0, [R92+URZ+0x280], R7 ;  /* 0x000280075c0075a7 */ /* 0x0004e200080011ff */
[----:B-1----:R-:W-:Y:S01]  /*7bd0*/  @P6 SEL R71, RZ, 0x1, !P1 ;  /* 0x00000001ff476807 */ /* 0x002fe20004800000 */
[----:B--2---:R-:W-:Y:S06]  /*7be0*/  @!P6 BRA `(.L_x_139) ;  /* 0x000000000094e947 */ /* 0x004fec0003800000 */
[----:B------:R-:W-:Y:S01]  /*7bf0*/  @P5 IMAD R4, R95, 0x1000, R88 ;  /* 0x000010005f045824 */ /* 0x000fe200078e0258 */
[----:B------:R-:W-:Y:S01]  /*7c00*/  LOP3.LUT P6, RZ, R89, 0x80, RZ, 0xc0, !PT ;  /* 0x0000008059ff7812 */ /* 0x000fe200078cc0ff */
[----:B------:R-:W1:Y:S01]  /*7c10*/  S2R R0, SR_CgaCtaId ;  /* 0x0000000000007919 */ /* 0x000e620000008800 */
[----:B------:R-:W-:Y:S01]  /*7c20*/  ISETP.NE.AND P2, PT, R71, RZ, PT ;  /* 0x000000ff4700720c */ /* 0x000fe20003f45270 */
[----:B------:R-:W-:Y:S01]  /*7c30*/  @P5 VIADD R3, R4, UR43 ;  /* 0x0000002b04035c36 */ /* 0x000fe20008000000 */
[----:B------:R-:W-:Y:S01]  /*7c40*/  PLOP3.LUT P1, PT, PT, PT, PT, 0x8, 0x80 ;  /* 0x000000000080781c */ /* 0x000fe20003f2e170 */
[----:B------:R-:W-:Y:S01]  /*7c50*/  BSSY B0, `(.L_x_140) ;  /* 0x000000d000007945 */ /* 0x000fe20003800000 */
[----:B------:R-:W-:Y:S01]  /*7c60*/  @P5 PLOP3.LUT P1, PT, P6, PT, PT, 0x80, 0x8 ;  /* 0x000000000008581c */ /* 0x000fe2000372f070 */
[C---:B------:R-:W-:Y:S01]  /*7c70*/  @P5 VIADD R2, R3.reuse, 0x400 ;  /* 0x0000040003025836 */ /* 0x040fe20000000000 */
[----:B------:R-:W-:Y:S01]  /*7c80*/  CS2R R74, SRZ ;  /* 0x00000000004a7805 */ /* 0x000fe2000001ff00 */
[----:B------:R-:W-:Y:S01]  /*7c90*/  @P5 VIADD R3, R3, 0x410 ;  /* 0x0000041003035836 */ /* 0x000fe20000000000 */
[----:B------:R-:W-:Y:S02]  /*7ca0*/  CS2R R72, SRZ ;  /* 0x0000000000487805 */ /* 0x000fe4000001ff00 */
[----:B------:R-:W-:Y:S02]  /*7cb0*/  CS2R R78, SRZ ;  /* 0x00000000004e7805 */ /* 0x000fe4000001ff00 */
[----:B------:R-:W-:Y:S05]  /*7cc0*/  CS2R R76, SRZ ;  /* 0x00000000004c7805 */ /* 0x000fea000001ff00 */
[----:B------:R-:W-:Y:S01]  /*7cd0*/  @P1 VIADD R3, R2, 0xfffffff0 ;  /* 0xfffffff002031836 */ /* 0x000fe20000000000 */
[----:B------:R-:W-:Y:S06]  /*7ce0*/  @P2 BRA `(.L_x_141) ;  /* 0x00000000000c2947 */ /* 0x000fec0003800000 */
[----:B------:R-:W-:Y:S04]  /*7cf0*/  SHF.L.U32 R2, R94, 0x1f, RZ ;  /* 0x0000001f5e027819 */ /* 0x000fe800000006ff */
[----:B------:R-:W2:Y:S02]  /*7d00*/  SYNCS.PHASECHK.TRANS64.TRYWAIT P1, [R5+URZ+0x210], R2 ;  /* 0x00021002050075a7 */ /* 0x000ea400080211ff */
[----:B--2---:R-:W-:Y:S05]  /*7d10*/  @!P1 BRA `(.L_x_142) ;  /* 0x0000004c00449947 */ /* 0x004fea0003800000 */
.L_x_141:
[----:B------:R-:W-:Y:S05]  /*7d20*/  BSYNC B0 ;  /* 0x0000000000007941 */ /* 0x000fea0003800000 */
.L_x_140:
[----:B------:R-:W-:Y:S01]  /*7d30*/  ISETP.NE.AND P1, PT, R101, RZ, PT ;  /* 0x000000ff6500720c */ /* 0x000fe20003f25270 */
[----:B--2---:R-:W-:Y:S02]  /*7d40*/  VIADD R5, R5, 0x230 ;  /* 0x0000023005057836 */ /* 0x004fe40000000000 */
[----:B------:R-:W-:Y:S03]  /*7d50*/  VIADD R95, R95, 0x1 ;  /* 0x000000015f5f7836 */ /* 0x000fe60000000000 */
[----:B-1----:R-:W-:Y:S07]  /*7d60*/  PRMT R0, R0, 0x654, R5 ;  /* 0x0000065400007816 */ /* 0x002fee0000000005 */
[----:B------:R1:W2:Y:S04]  /*7d70*/  @P1 LDS.128 R72, [R4+UR43+0x400] ;  /* 0x0004002b04481984 */ /* 0x0002a80008000c00 */
[----:B------:R1:W1:Y:S01]  /*7d80*/  @P1 LDS.128 R76, [R3] ;  /* 0x00000000034c1984 */ /* 0x0002620000000c00 */
[C---:B------:R-:W-:Y:S01]  /*7d90*/  ISETP.NE.AND P1, PT, R95.reuse, 0x4, PT ;  /* 0x000000045f00780c */ /* 0x040fe20003f25270 */
[----:B------:R-:W-:Y:S01]  /*7da0*/  @!PT LDS RZ, [RZ] ;  /* 0x00000000fffff984 */ /* 0x000fe20000000800 */
[----:B------:R-:W-:Y:S01]  /*7db0*/  @!PT LDS RZ, [RZ] ;  /* 0x00000000fffff984 */ /* 0x000fe20000000800 */
[----:B------:R-:W-:Y:S01]  /*7dc0*/  @!PT LDS RZ, [RZ] ;  /* 0x00000000fffff984 */ /* 0x000fe20000000800 */
[----:B------:R-:W-:Y:S01]  /*7dd0*/  @!PT LDS RZ, [RZ] ;  /* 0x00000000fffff984 */ /* 0x000fe20000000800 */
[----:B------:R5:W-:Y:S06]  /*7de0*/  MEMBAR.ALL.CTA ;  /* 0x0000000000007992 */ /* 0x000bec0000008000 */
[----:B-----5:R-:W5:Y:S01]  /*7df0*/  FENCE.VIEW.ASYNC.S ;  /* 0x00000000000073c6 */ /* 0x020f620000000000 */
[----:B------:R-:W-:Y:S02]  /*7e00*/  SEL R5, RZ, 0x1, P1 ;  /* 0x00000001ff057807 */ /* 0x000fe40000800000 */
[----:B------:R-:W-:Y:S02]  /*7e10*/  SEL R95, R95, RZ, P1 ;  /* 0x000000ff5f5f7207 */ /* 0x000fe40000800000 */
[----:B------:R-:W-:Y:S01]  /*7e20*/  LOP3.LUT R94, R94, R5, RZ, 0x3c, !PT ;  /* 0x000000055e5e7212 */ /* 0x000fe200078e3cff */
[----:B-----5:R1:W-:Y:S06]  /*7e30*/  SYNCS.ARRIVE.TRANS64.RED.A1T0 RZ, [R0+URZ], RZ ;  /* 0x000000ff00ff79a7 */ /* 0x0203ec00081004ff */
.L_x_139:
[----:B------:R-:W-:Y:S05]  /*7e40*/  BSYNC B1 ;  /* 0x0000000000017941 */ /* 0x000fea0003800000 */
.L_x_138:
[----:B-1----:R-:W-:Y:S04]  /*7e50*/  SHF.R.U32.HI R0, RZ, 0x15, R39 ;  /* 0x00000015ff007819 */ /* 0x002fe80000011627 */
[----:B------:R-:W-:Y:S01]  /*7e60*/  LOP3.LUT P1, RZ, R0, 0x3, R91, 0x48, !PT ;  /* 0x0000000300ff7812 */ /* 0x000fe2000782485b */
[----:B------:R-:W-:Y:S01]  /*7e70*/  @!UPT UIADD3 URZ, UPT, UPT, URZ, URZ, URZ ;  /* 0x000000fffffff290 */ /* 0x000fe2000fffe0ff */
[----:B---3--:R-:W-:Y:S11]  /*7e80*/  @P0 BRA `(.L_x_143) ;  /* 0x0000000000080947 */ /* 0x008ff60003800000 */
[----:B------:R-:W1:Y:S02]  /*7e90*/  SYNCS.PHASECHK.TRANS64.TRYWAIT P0, [R92+URZ+0x280], R7 ;  /* 0x000280075c0075a7 */ /* 0x000e6400080011ff */
[----:B-1----:R-:W-:Y:S05]  /*7ea0*/  @!P0 BRA `(.L_x_144) ;  /* 0x0000004800f48947 */ /* 0x002fea0003800000 */
.L_x_143:
[----:B------:R-:W-:Y:S05]  /*7eb0*/  @!P1 BRA `(.L_x_145) ;  /* 0x0000000000409947 */ /* 0x000fea0003800000 */
[----:B------:R-:W3:Y:S01]  /*7ec0*/  LDCU.64 UR8, c[0x4][0x78] ;  /* 0x01000f00ff0877ac */ /* 0x000ee20008000a00 */
[----:B------:R-:W-:Y:S01]  /*7ed0*/  MOV R3, 0x0 ;  /* 0x0000000000037802 */ /* 0x000fe20000000f00 */
[----:B------:R-:W-:Y:S02]  /*7ee0*/  HFMA2 R12, -RZ, RZ, 0, 5.9604644775390625e-08 ;  /* 0x00000001ff0c7431 */ /* 0x000fe400000001ff */
[----:B------:R-:W-:Y:S02]  /*7ef0*/  IMAD.MOV.U32 R8, RZ, RZ, 0x192 ;  /* 0x00000192ff087424 */ /* 0x000fe400078e00ff */
[----:B------:R-:W-:Y:S01]  /*7f00*/  IMAD.MOV.U32 R13, RZ, RZ, RZ ;  /* 0x000000ffff0d7224 */ /* 0x000fe200078e00ff */
[----:B------:R-:W1:Y:S01]  /*7f10*/  LDCU.64 UR6, c[0x4][0x80] ;  /* 0x01001000ff0677ac */ /* 0x000e620008000a00 */
[----:B------:R-:W2:Y:S01]  /*7f20*/  LDC.64 R2, c[0x4][R3] ;  /* 0x0100000003027b82 */ /* 0x000ea20000000a00 */
[----:B------:R-:W5:Y:S01]  /*7f30*/  LDCU.64 UR4, c[0x4][0x18] ;  /* 0x01000300ff0477ac */ /* 0x000f620008000a00 */
[----:B---3--:R-:W-:Y:S01]  /*7f40*/  MOV R5, UR9 ;  /* 0x0000000900057c02 */ /* 0x008fe20008000f00 */
[----:B------:R-:W-:Y:S01]  /*7f50*/  IMAD.U32 R4, RZ, RZ, UR8 ;  /* 0x00000008ff047e24 */ /* 0x000fe2000f8e00ff */
[----:B-1----:R-:W-:Y:S01]  /*7f60*/  MOV R7, UR7 ;  /* 0x0000000700077c02 */ /* 0x002fe20008000f00 */
[----:B------:R-:W-:Y:S01]  /*7f70*/  IMAD.U32 R6, RZ, RZ, UR6 ;  /* 0x00000006ff067e24 */ /* 0x000fe2000f8e00ff */
[----:B-----5:R-:W-:Y:S01]  /*7f80*/  MOV R11, UR5 ;  /* 0x00000005000b7c02 */ /* 0x020fe20008000f00 */
[----:B------:R-:W-:Y:S02]  /*7f90*/  IMAD.U32 R10, RZ, RZ, UR4 ;  /* 0x00000004ff0a7e24 */ /* 0x000fe4000f8e00ff */
[----:B------:R-:W-:Y:S07]  /*7fa0*/  LEPC R20, `(.L_x_145) ;  /* 0x000000001014794e */ /* 0x000fee0000000000 */
[----:B--2-4-:R-:W-:Y:S05]  /*7fb0*/  CALL.ABS.NOINC R2 ;  /* 0x0000000002007343 */ /* 0x014fea0003c00000 */
.L_x_145:
[-C--:B--2---:R-:W-:Y:S01]  /*7fc0*/  F2FP.F16.E4M3.UNPACK_B R42, R72.reuse ;  /* 0x00000048ff2a723e */ /* 0x084fe200020006ff */
[----:B------:R-:W-:Y:S05]  /*7fd0*/  WARPSYNC.ALL ;  /* 0x0000000000007948 */ /* 0x000fea0003800000 */
[----:B------:R-:W-:Y:S01]  /*7fe0*/  R2UR UR4, R39 ;  /* 0x00000000270472ca */ /* 0x000fe200000e0000 */
[--C-:B------:R-:W-:Y:S01]  /*7ff0*/  HADD2.F32 R40, -RZ, R42.reuse.H0_H0 ;  /* 0x2000002aff287230 */ /* 0x100fe20000004100 */
[----:B------:R-:W-:Y:S01]  /*8000*/  F2FP.F16.E4M3.UNPACK_B R43, R72.H1 ;  /* 0x00000048ff2b723e */ /* 0x000fe200030006ff */
[----:B------:R-:W-:Y:S01]  /*8010*/  HADD2.F32 R42, -RZ, R42.H1_H1 ;  /* 0x3000002aff2a7230 */ /* 0x000fe20000004100 */
[-C--:B------:R-:W-:Y:S01]  /*8020*/  F2FP.F16.E4M3.UNPACK_B R45, R73.reuse ;  /* 0x00000049ff2d723e */ /* 0x080fe200020006ff */
[----:B------:R-:W-:Y:S01]  /*8030*/  BSSY.RECONVERGENT B0, `(.L_x_146) ;  /* 0x000009e000007945 */ /* 0x000fe20003800200 */
[----:B------:R-:W-:Y:S01]  /*8040*/  F2FP.F16.E4M3.UNPACK_B R47, R73.H1 ;  /* 0x00000049ff2f723e */ /* 0x000fe200030006ff */
[--C-:B------:R-:W-:Y:S01]  /*8050*/  HADD2.F32 R44, -RZ, R43.reuse.H0_H0 ;  /* 0x2000002bff2c7230 */ /* 0x100fe20000004100 */
[-C--:B------:R-:W-:Y:S01]  /*8060*/  F2FP.F16.E4M3.UNPACK_B R49, R74.reuse ;  /* 0x0000004aff31723e */ /* 0x080fe200020006ff */
[----:B------:R-:W-:Y:S01]  /*8070*/  HADD2.F32 R46, -RZ, R43.H1_H1 ;  /* 0x3000002bff2e7230 */ /* 0x000fe20000004100 */
[----:B------:R-:W-:Y:S01]  /*8080*/  F2FP.F16.E4M3.UNPACK_B R51, R74.H1 ;  /* 0x0000004aff33723e */ /* 0x000fe200030006ff */
[--C-:B------:R-:W-:Y:S01]  /*8090*/  HADD2.F32 R43, -RZ, R45.reuse.H0_H0 ;  /* 0x2000002dff2b7230 */ /* 0x100fe20000004100 */
[-C--:B------:R-:W-:Y:S01]  /*80a0*/  F2FP.F16.E4M3.UNPACK_B R53, R75.reuse ;  /* 0x0000004bff35723e */ /* 0x080fe200020006ff */
[----:B-1----:R-:W4:Y:S01]  /*80b0*/  LDTM.x32 R4, tmem[UR4] ;  /* 0x00000004000479ee */ /* 0x002f2200082c0000 */
[----:B------:R-:W-:Y:S01]  /*80c0*/  F2FP.F16.E4M3.UNPACK_B R55, R75.H1 ;  /* 0x0000004bff37723e */ /* 0x000fe200030006ff */
[----:B------:R-:W-:Y:S01]  /*80d0*/  HADD2.F32 R48, -RZ, R45.H1_H1 ;  /* 0x3000002dff307230 */ /* 0x000fe20000004100 */
[-C--:B------:R-:W-:Y:S01]  /*80e0*/  F2FP.F16.E4M3.UNPACK_B R57, R76.reuse ;  /* 0x0000004cff39723e */ /* 0x080fe200020006ff */
[----:B------:R-:W-:Y:S01]  /*80f0*/  HADD2.F32 R52, -RZ, R49.H1_H1 ;  /* 0x30000031ff347230 */ /* 0x000fe20000004100 */
[----:B------:R-:W-:Y:S01]  /*8100*/  IADD3 R113, PT, PT, R88, UR43, RZ ;  /* 0x0000002b58717c10 */ /* 0x000fe2000fffe0ff */
[----:B------:R-:W-:Y:S01]  /*8110*/  HADD2.F32 R56, -RZ, R53.H1_H1 ;  /* 0x30000035ff387230 */ /* 0x000fe20000004100 */
[----:B------:R-:W-:Y:S01]  /*8120*/  MOV R102, 0x10 ;  /* 0x0000001000667802 */ /* 0x000fe20000000f00 */
[----:B------:R-:W-:Y:S01]  /*8130*/  HADD2.F32 R60, -RZ, R57.H1_H1 ;  /* 0x30000039ff3c7230 */ /* 0x000fe20000004100 */
[----:B------:R-:W-:Y:S01]  /*8140*/  LOP3.LUT P5, RZ, R89, 0x80, RZ, 0xc0, !PT ;  /* 0x0000008059ff7812 */ /* 0x000fe200078ac0ff */
[--C-:B------:R-:W-:Y:S01]  /*8150*/  HADD2.F32 R45, -RZ, R47.reuse.H0_H0 ;  /* 0x2000002fff2d7230 */ /* 0x100fe20000004100 */
[----:B------:R-:W-:Y:S01]  /*8160*/  F2FP.F16.E4M3.UNPACK_B R59, R76.H1 ;  /* 0x0000004cff3b723e */ /* 0x000fe200030006ff */
[----:B------:R-:W-:Y:S01]  /*8170*/  HADD2.F32 R50, -RZ, R47.H1_H1 ;  /* 0x3000002fff327230 */ /* 0x000fe20000004100 */
[----:B------:R-:W-:Y:S01]  /*8180*/  SEL R102, R102, 0xfffffff0, !P5 ;  /* 0xfffffff066667807 */ /* 0x000fe20006800000 */
[----:B------:R-:W-:Y:S01]  /*8190*/  HADD2.F32 R47, -RZ, R49.H0_H0 ;  /* 0x20000031ff2f7230 */ /* 0x000fe20000004100 */
[-C--:B------:R-:W-:Y:S01]  /*81a0*/  F2FP.F16.E4M3.UNPACK_B R61, R77.reuse ;  /* 0x0000004dff3d723e */ /* 0x080fe200020006ff */
[--C-:B------:R-:W-:Y:S01]  /*81b0*/  HADD2.F32 R49, -RZ, R51.reuse.H0_H0 ;  /* 0x20000033ff317230 */ /* 0x100fe20000004100 */
[----:B------:R-:W-:Y:S01]  /*81c0*/  IADD3 R100, PT, PT, R113, R102, RZ ;  /* 0x0000006671647210 */ /* 0x000fe20007ffe0ff */
[----:B------:R-:W-:Y:S01]  /*81d0*/  HADD2.F32 R54, -RZ, R51.H1_H1 ;  /* 0x30000033ff367230 */ /* 0x000fe20000004100 */
[----:B------:R-:W-:Y:S01]  /*81e0*/  F2FP.F16.E4M3.UNPACK_B R63, R77.H1 ;  /* 0x0000004dff3f723e */ /* 0x000fe200030006ff */
[----:B------:R-:W-:Y:S01]  /*81f0*/  HADD2.F32 R51, -RZ, R53.H0_H0 ;  /* 0x20000035ff337230 */ /* 0x000fe20000004100 */
[-C--:B------:R-:W-:Y:S01]  /*8200*/  F2FP.F16.E4M3.UNPACK_B R65, R78.reuse ;  /* 0x0000004eff41723e */ /* 0x080fe200020006ff */
[----:B------:R-:W-:Y:S01]  /*8210*/  HADD2.F32 R64, -RZ, R61.H1_H1 ;  /* 0x3000003dff407230 */ /* 0x000fe20000004100 */
[----:B------:R-:W-:Y:S01]  /*8220*/  F2FP.F16.E4M3.UNPACK_B R67, R78.H1 ;  /* 0x0000004eff43723e */ /* 0x000fe200030006ff */
[C---:B----4-:R-:W-:Y:S01]  /*8230*/  FMUL R0, R38.reuse, R4 ;  /* 0x0000000426007220 */ /* 0x050fe20000400000 */
[C---:B------:R-:W-:Y:S01]  /*8240*/  FMUL R2, R38.reuse, R5 ;  /* 0x0000000526027220 */ /* 0x040fe20000400000 */
[C---:B------:R-:W-:Y:S01]  /*8250*/  FMUL R4, R38.reuse, R8 ;  /* 0x0000000826047220 */ /* 0x040fe20000400000 */
[C---:B------:R-:W-:Y:S01]  /*8260*/  FMUL R5, R38.reuse, R9 ;  /* 0x0000000926057220 */ /* 0x040fe20000400000 */
[C---:B------:R-:W-:Y:S01]  /*8270*/  FFMA R0, R41.reuse, R40, R0 ;  /* 0x0000002829007223 */ /* 0x040fe20000000000 */
[C---:B------:R-:W-:Y:S01]  /*8280*/  FFMA R2, R41.reuse, R42, R2 ;  /* 0x0000002a29027223 */ /* 0x040fe20000000002 */
[C---:B------:R-:W-:Y:S01]  /*8290*/  FMUL R8, R38.reuse, R12 ;  /* 0x0000000c26087220 */ /* 0x040fe20000400000 */
[C---:B------:R-:W-:Y:S01]  /*82a0*/  FMUL R9, R38.reuse, R13 ;  /* 0x0000000d26097220 */ /* 0x040fe20000400000 */
[C---:B------:R-:W-:Y:S01]  /*82b0*/  FMUL R12, R38.reuse, R16 ;  /* 0x00000010260c7220 */ /* 0x040fe20000400000 */
[C---:B------:R-:W-:Y:S01]  /*82c0*/  FMUL R13, R38.reuse, R17 ;  /* 0x00000011260d7220 */ /* 0x040fe20000400000 */
[C---:B------:R-:W-:Y:S01]  /*82d0*/  FMUL R16, R38.reuse, R20 ;  /* 0x0000001426107220 */ /* 0x040fe20000400000 */
[C---:B------:R-:W-:Y:S01]  /*82e0*/  FMUL R17, R38.reuse, R21 ;  /* 0x0000001526117220 */ /* 0x040fe20000400000 */
[C---:B------:R-:W-:Y:S01]  /*82f0*/  FMUL R20, R38.reuse, R24 ;  /* 0x0000001826147220 */ /* 0x040fe20000400000 */
[C---:B------:R-:W-:Y:S01]  /*8300*/  FMUL R21, R38.reuse, R25 ;  /* 0x0000001926157220 */ /* 0x040fe20000400000 */
[----:B------:R-:W-:Y:S02]  /*8310*/  HADD2.F32 R68, -RZ, R65.H1_H1 ;  /* 0x30000041ff447230 */ /* 0x000fe40000004100 */
[C---:B------:R-:W-:Y:S01]  /*8320*/  FMUL R24, R38.reuse, R28 ;  /* 0x0000001c26187220 */ /* 0x040fe20000400000 */
[C---:B------:R-:W-:Y:S01]  /*8330*/  FMUL R25, R38.reuse, R29 ;  /* 0x0000001d26197220 */ /* 0x040fe20000400000 */
[C---:B------:R-:W-:Y:S01]  /*8340*/  FMUL R28, R38.reuse, R32 ;  /* 0x00000020261c7220 */ /* 0x040fe20000400000 */
[C---:B------:R-:W-:Y:S01]  /*8350*/  FMUL R29, R38.reuse, R33 ;  /* 0x00000021261d7220 */ /* 0x040fe20000400000 */
[C---:B------:R-:W-:Y:S01]  /*8360*/  FMUL R3, R38.reuse, R6 ;  /* 0x0000000626037220 */ /* 0x040fe20000400000 */
[C---:B------:R-:W-:Y:S01]  /*8370*/  FMUL R7, R38.reuse, R7 ;  /* 0x0000000726077220 */ /* 0x040fe20000400000 */
[C---:B------:R-:W-:Y:S01]  /*8380*/  FMUL R6, R38.reuse, R10 ;  /* 0x0000000a26067220 */ /* 0x040fe20000400000 */
[-C--:B------:R-:W-:Y:S01]  /*8390*/  F2FP.F16.E4M3.UNPACK_B R40, R79.reuse ;  /* 0x0000004fff28723e */ /* 0x080fe200020006ff */
[C---:B------:R-:W-:Y:S01]  /*83a0*/  FFMA R3, R41.reuse, R44, R3 ;  /* 0x0000002c29037223 */ /* 0x040fe20000000003 */
[C---:B------:R-:W-:Y:S01]  /*83b0*/  FFMA R7, R41.reuse, R46, R7 ;  /* 0x0000002e29077223 */ /* 0x040fe20000000007 */
[----:B------:R-:W-:Y:S01]  /*83c0*/  F2FP.F16.E4M3.UNPACK_B R42, R79.H1 ;  /* 0x0000004fff2a723e */ /* 0x000fe200030006ff */
[C---:B------:R-:W-:Y:S01]  /*83d0*/  FFMA R4, R41.reuse, R43, R4 ;  /* 0x0000002b29047223 */ /* 0x040fe20000000004 */
[----:B------:R-:W-:Y:S01]  /*83e0*/  FFMA R5, R41, R48, R5 ;  /* 0x0000003029057223 */ /* 0x000fe20000000005 */
[----:B------:R-:W-:Y:S01]  /*83f0*/  ISETP.NE.AND P0, PT, R99, RZ, PT ;  /* 0x000000ff6300720c */ /* 0x000fe20003f05270 */
[----:B------:R-:W-:Y:S01]  /*8400*/  FFMA R6, R41, R45, R6 ;  /* 0x0000002d29067223 */ /* 0x000fe20000000006 */
[----:B------:R-:W-:Y:S01]  /*8410*/  F2FP.SATFINITE.E4M3.F32.PACK_AB_MERGE_C R105, R7, R3, RZ ;  /* 0x000000030769723e */ /* 0x000fe200048070ff */
[C---:B------:R-:W-:Y:S01]  /*8420*/  FMUL R11, R38.reuse, R11 ;  /* 0x0000000b260b7220 */ /* 0x040fe20000400000 */
[C---:B------:R-:W-:Y:S01]  /*8430*/  FMUL R10, R38.reuse, R14 ;  /* 0x0000000e260a7220 */ /* 0x040fe20000400000 */
[----:B------:R-:W-:Y:S01]  /*8440*/  FMUL R15, R38, R15 ;  /* 0x0000000f260f7220 */ /* 0x000fe20000400000 */
[----:B------:R-:W-:Y:S01]  /*8450*/  F2FP.SATFINITE.E4M3.F32.PACK_AB_MERGE_C R104, R2, R0, R105 ;  /* 0x000000000268723e */ /* 0x000fe20004807069 */
[C---:B------:R-:W-:Y:S01]  /*8460*/  FFMA R11, R41.reuse, R50, R11 ;  /* 0x00000032290b7223 */ /* 0x040fe2000000000b */
[----:B------:R-:W-:Y:S01]  /*8470*/  FFMA R8, R41, R47, R8 ;  /* 0x0000002f29087223 */ /* 0x000fe20000000008 */
[----:B------:R-:W-:Y:S01]  /*8480*/  ISETP.NE.AND P6, PT, R103, RZ, PT ;  /* 0x000000ff6700720c */ /* 0x000fe20003fc5270 */
[----:B------:R-:W-:Y:S01]  /*8490*/  FFMA R9, R41, R52, R9 ;  /* 0x0000003429097223 */ /* 0x000fe20000000009 */
[--C-:B------:R-:W-:Y:S01]  /*84a0*/  HADD2.F32 R53, -RZ, R55.reuse.H0_H0 ;  /* 0x20000037ff357230 */ /* 0x100fe20000004100 */
[----:B------:R-:W-:Y:S01]  /*84b0*/  F2FP.SATFINITE.E4M3.F32.PACK_AB_MERGE_C R105, R11, R6, RZ ;  /* 0x000000060b69723e */ /* 0x000fe200048070ff */
[C---:B------:R-:W-:Y:S01]  /*84c0*/  FFMA R10, R41.reuse, R49, R10 ;  /* 0x00000031290a7223 */ /* 0x040fe2000000000a */
[C---:B------:R-:W-:Y:S01]  /*84d0*/  FFMA R15, R41.reuse, R54, R15 ;  /* 0x00000036290f7223 */ /* 0x040fe2000000000f */
[----:B------:R-:W-:Y:S01]  /*84e0*/  FFMA R12, R41, R51, R12 ;  /* 0x00000033290c7223 */ /* 0x000fe2000000000c */
[----:B------:R-:W-:Y:S01]  /*84f0*/  F2FP.SATFINITE.E4M3.F32.PACK_AB_MERGE_C R105, R5, R4, R105 ;  /* 0x000000040569723e */ /* 0x000fe20004807069 */
[----:B------:R-:W-:Y:S01]  /*8500*/  FFMA R13, R41, R56, R13 ;  /* 0x00000038290d7223 */ /* 0x000fe2000000000d */
[----:B------:R-:W-:Y:S01]  /*8510*/  HADD2.F32 R58, -RZ, R55.H1_H1 ;  /* 0x30000037ff3a7230 */ /* 0x000fe20000004100 */
[----:B------:R-:W-:Y:S01]  /*8520*/  F2FP.SATFINITE.E4M3.F32.PACK_AB_MERGE_C R106, R15, R10, RZ ;  /* 0x0000000a0f6a723e */ /* 0x000fe200048070ff */
[----:B------:R-:W-:Y:S02]  /*8530*/  HADD2.F32 R55, -RZ, R57.H0_H0 ;  /* 0x20000039ff377230 */ /* 0x000fe40000004100 */
[C---:B------:R-:W-:Y:S01]  /*8540*/  FMUL R14, R38.reuse, R18 ;  /* 0x00000012260e7220 */ /* 0x040fe20000400000 */
[C---:B------:R-:W-:Y:S01]  /*8550*/  FMUL R19, R38.reuse, R19 ;  /* 0x0000001326137220 */ /* 0x040fe20000400000 */
[--C-:B------:R-:W-:Y:S02]  /*8560*/  HADD2.F32 R57, -RZ, R59.reuse.H0_H0 ;  /* 0x2000003bff397230 */ /* 0x100fe40000004100 */
[C---:B------:R-:W-:Y:S01]  /*8570*/  FMUL R18, R38.reuse, R22 ;  /* 0x0000001626127220 */ /* 0x040fe20000400000 */
[C---:B------:R-:W-:Y:S01]  /*8580*/  FFMA R14, R41.reuse, R53, R14 ;  /* 0x00000035290e7223 */ /* 0x040fe2000000000e */
[----:B------:R-:W-:Y:S02]  /*8590*/  HADD2.F32 R62, -RZ, R59.H1_H1 ;  /* 0x3000003bff3e7230 */ /* 0x000fe40000004100 */
[C---:B------:R-:W-:Y:S01]  /*85a0*/  FFMA R19, R41.reuse, R58, R19 ;  /* 0x0000003a29137223 */ /* 0x040fe20000000013 */
[----:B------:R-:W-:Y:S02]  /*85b0*/  HADD2.F32 R59, -RZ, R61.H0_H0 ;  /* 0x2000003dff3b7230 */ /* 0x000fe40000004100 */
[C---:B------:R-:W-:Y:S01]  /*85c0*/  FMUL R23, R38.reuse, R23 ;  /* 0x0000001726177220 */ /* 0x040fe20000400000 */
[C---:B------:R-:W-:Y:S01]  /*85d0*/  FFMA R16, R41.reuse, R55, R16 ;  /* 0x0000003729107223 */ /* 0x040fe20000000010 */
[C---:B------:R-:W-:Y:S01]  /*85e0*/  FFMA R17, R41.reuse, R60, R17 ;  /* 0x0000003c29117223 */ /* 0x040fe20000000011 */
[--C-:B------:R-:W-:Y:S02]  /*85f0*/  HADD2.F32 R61, -RZ, R63.reuse.H0_H0 ;  /* 0x2000003fff3d7230 */ /* 0x100fe40000004100 */
[C---:B------:R-:W-:Y:S01]  /*8600*/  FFMA R18, R41.reuse, R57, R18 ;  /* 0x0000003929127223 */ /* 0x040fe20000000012 */
[----:B------:R-:W-:Y:S02]  /*8610*/  HADD2.F32 R66, -RZ, R63.H1_H1 ;  /* 0x3000003fff427230 */ /* 0x000fe40000004100 */
[C---:B------:R-:W-:Y:S01]  /*8620*/  FMUL R22, R38.reuse, R26 ;  /* 0x0000001a26167220 */ /* 0x040fe20000400000 */
[----:B------:R-:W-:Y:S02]  /*8630*/  HADD2.F32 R63, -RZ, R65.H0_H0 ;  /* 0x20000041ff3f7230 */ /* 0x000fe40000004100 */
[C---:B------:R-:W-:Y:S01]  /*8640*/  FFMA R23, R41.reuse, R62, R23 ;  /* 0x0000003e29177223 */ /* 0x040fe20000000017 */
[C---:B------:R-:W-:Y:S01]  /*8650*/  FMUL R27, R38.reuse, R27 ;  /* 0x0000001b261b7220 */ /* 0x040fe20000400000 */
[C---:B------:R-:W-:Y:S01]  /*8660*/  FFMA R20, R41.reuse, R59, R20 ;  /* 0x0000003b29147223 */ /* 0x040fe20000000014 */
[C---:B------:R-:W-:Y:S01]  /*8670*/  FFMA R21, R41.reuse, R64, R21 ;  /* 0x0000004029157223 */ /* 0x040fe20000000015 */
[--C-:B------:R-:W-:Y:S02]  /*8680*/  HADD2.F32 R65, -RZ, R67.reuse.H0_H0 ;  /* 0x20000043ff417230 */ /* 0x100fe40000004100 */
[C---:B------:R-:W-:Y:S01]  /*8690*/  FFMA R22, R41.reuse, R61, R22 ;  /* 0x0000003d29167223 */ /* 0x040fe20000000016 */
[----:B------:R-:W-:Y:S02]  /*86a0*/  HADD2.F32 R70, -RZ, R67.H1_H1 ;  /* 0x30000043ff467230 */ /* 0x000fe40000004100 */
[C---:B------:R-:W-:Y:S01]  /*86b0*/  FMUL R26, R38.reuse, R30 ;  /* 0x0000001e261a7220 */ /* 0x040fe20000400000 */
[--C-:B------:R-:W-:Y:S02]  /*86c0*/  HADD2.F32 R67, -RZ, R40.reuse.H0_H0 ;  /* 0x20000028ff437230 */ /* 0x100fe40000004100 */
[C---:B------:R-:W-:Y:S01]  /*86d0*/  FFMA R27, R41.reuse, R66, R27 ;  /* 0x00000042291b7223 */ /* 0x040fe2000000001b */
[C---:B------:R-:W-:Y:S01]  /*86e0*/  FMUL R31, R38.reuse, R31 ;  /* 0x0000001f261f7220 */ /* 0x040fe20000400000 */
[C---:B------:R-:W-:Y:S01]  /*86f0*/  FFMA R24, R41.reuse, R63, R24 ;  /* 0x0000003f29187223 */ /* 0x040fe20000000018 */
[----:B------:R-:W-:Y:S02]  /*8700*/  HADD2.F32 R40, -RZ, R40.H1_H1 ;  /* 0x30000028ff287230 */ /* 0x000fe40000004100 */
[C---:B------:R-:W-:Y:S01]  /*8710*/  FFMA R25, R41.reuse, R68, R25 ;  /* 0x0000004429197223 */ /* 0x040fe20000000019 */
[--C-:B------:R-:W-:Y:S02]  /*8720*/  HADD2.F32 R69, -RZ, R42.reuse.H0_H0 ;  /* 0x2000002aff457230 */ /* 0x100fe40000004100 */
[C---:B------:R-:W-:Y:S01]  /*8730*/  FFMA R26, R41.reuse, R65, R26 ;  /* 0x00000041291a7223 */ /* 0x040fe2000000001a */
[----:B------:R-:W-:Y:S02]  /*8740*/  HADD2.F32 R42, -RZ, R42.H1_H1 ;  /* 0x3000002aff2a7230 */ /* 0x000fe40000004100 */
[C---:B------:R-:W-:Y:S01]  /*8750*/  FMUL R30, R38.reuse, R34 ;  /* 0x00000022261e7220 */ /* 0x040fe20000400000 */
[----:B------:R-:W-:Y:S01]  /*8760*/  FFMA R31, R41, R70, R31 ;  /* 0x00000046291f7223 */ /* 0x000fe2000000001f */
[----:B------:R-:W-:Y:S01]  /*8770*/  FMUL R35, R38, R35 ;  /* 0x0000002326237220 */ /* 0x000fe20000400000 */
[----:B------:R-:W-:Y:S01]  /*8780*/  F2FP.SATFINITE.E4M3.F32.PACK_AB_MERGE_C R107, R19, R14, RZ ;  /* 0x0000000e136b723e */ /* 0x000fe200048070ff */
[C---:B------:R-:W-:Y:S01]  /*8790*/  FFMA R28, R41.reuse, R67, R28 ;  /* 0x00000043291c7223 */ /* 0x040fe2000000001c */
[C---:B------:R-:W-:Y:S01]  /*87a0*/  FFMA R29, R41.reuse, R40, R29 ;  /* 0x00000028291d7223 */ /* 0x040fe2000000001d */
[C---:B------:R-:W-:Y:S01]  /*87b0*/  FFMA R30, R41.reuse, R69, R30 ;  /* 0x00000045291e7223 */ /* 0x040fe2000000001e */
[----:B------:R-:W-:Y:S01]  /*87c0*/  FFMA R35, R41, R42, R35 ;  /* 0x0000002a29237223 */ /* 0x000fe20000000023 */
[----:B------:R-:W-:Y:S02]  /*87d0*/  F2FP.SATFINITE.E4M3.F32.PACK_AB_MERGE_C R106, R9, R8, R106 ;  /* 0x00000008096a723e */ /* 0x000fe4000480706a */
[----:B------:R-:W-:Y:S02]  /*87e0*/  F2FP.SATFINITE.E4M3.F32.PACK_AB_MERGE_C R107, R13, R12, R107 ;  /* 0x0000000c0d6b723e */ /* 0x000fe4000480706b */
[----:B------:R-:W-:Y:S02]  /*87f0*/  F2FP.SATFINITE.E4M3.F32.PACK_AB_MERGE_C R108, R23, R18, RZ ;  /* 0x00000012176c723e */ /* 0x000fe400048070ff */
[----:B------:R-:W-:Y:S01]  /*8800*/  F2FP.SATFINITE.E4M3.F32.PACK_AB_MERGE_C R109, R27, R22, RZ ;  /* 0x000000161b6d723e */ /* 0x000fe200048070ff */
[----:B------:R1:W-:Y:S01]  /*8810*/  STS.128 [R88+UR43+0x4400], R104 ;  /* 0x0044006858007988 */ /* 0x0003e20008000c2b */
[----:B------:R-:W-:Y:S02]  /*8820*/  F2FP.SATFINITE.E4M3.F32.PACK_AB_MERGE_C R112, R31, R26, RZ ;  /* 0x0000001a1f70723e */ /* 0x000fe400048070ff */
[----:B------:R-:W-:Y:S02]  /*8830*/  F2FP.SATFINITE.E4M3.F32.PACK_AB_MERGE_C R114, R35, R30, RZ ;  /* 0x0000001e2372723e */ /* 0x000fe400048070ff */
[----:B------:R-:W-:Y:S02]  /*8840*/  F2FP.SATFINITE.E4M3.F32.PACK_AB_MERGE_C R108, R17, R16, R108 ;  /* 0x00000010116c723e */ /* 0x000fe4000480706c */
[----:B------:R-:W-:Y:S02]  /*8850*/  F2FP.SATFINITE.E4M3.F32.PACK_AB_MERGE_C R109, R21, R20, R109 ;  /* 0x00000014156d723e */ /* 0x000fe4000480706d */
[----:B------:R-:W-:Y:S02]  /*8860*/  F2FP.SATFINITE.E4M3.F32.PACK_AB_MERGE_C R110, R25, R24, R112 ;  /* 0x00000018196e723e */ /* 0x000fe40004807070 */
[----:B------:R-:W-:Y:S02]  /*8870*/  F2FP.SATFINITE.E4M3.F32.PACK_AB_MERGE_C R111, R29, R28, R114 ;  /* 0x0000001c1d6f723e */ /* 0x000fe40004807072 */
[----:B------:R-:W-:Y:S02]  /*8880*/  LEA R112, R95, UR43, 0x3 ;  /* 0x0000002b5f707c11 */ /* 0x000fe4000f8e18ff */
[----:B------:R-:W-:Y:S01]  /*8890*/  @P6 SHF.L.U32 R113, R94, 0x1f, RZ ;  /* 0x0000001f5e716819 */ /* 0x000fe200000006ff */
[----:B------:R1:W-:Y:S01]  /*88a0*/  STS.128 [R100+0x4400], R108 ;  /* 0x0044006c64007388 */ /* 0x0003e20000000c00 */
[----:B------:R-:W-:Y:S01]  /*88b0*/  @!PT LDS RZ, [RZ] ;  /* 0x00000000fffff984 */ /* 0x000fe20000000800 */
[----:B------:R-:W-:Y:S01]  /*88c0*/  @!PT LDS RZ, [RZ] ;  /* 0x00000000fffff984 */ /* 0x000fe20000000800 */
[----:B------:R-:W-:Y:S01]  /*88d0*/  @!PT LDS RZ, [RZ] ;  /* 0x00000000fffff984 */ /* 0x000fe20000000800 */
[----:B------:R-:W-:Y:S01]  /*88e0*/  @!PT LDS RZ, [RZ] ;  /* 0x00000000fffff984 */ /* 0x000fe20000000800 */
[----:B------:R2:W-:Y:S07]  /*88f0*/  MEMBAR.ALL.CTA ;  /* 0x0000000000007992 */ /* 0x0005ee0000008000 */
[----:B--2---:R-:W2:Y:S02]  /*8900*/  FENCE.VIEW.ASYNC.S ;  /* 0x00000000000073c6 */ /* 0x004ea40000000000 */
[----:B--2---:R-:W-:Y:S06]  /*8910*/  BAR.SYNC.DEFER_BLOCKING 0x1, 0x80 ;  /* 0x0042000000007b1d */ /* 0x004fec0000010000 */
[----:B------:R-:W-:Y:S05]  /*8920*/  @P0 BRA `(.L_x_147) ;  /* 0x0000000000380947 */ /* 0x000fea0003800000 */
[----:B------:R-:W-:Y:S01]  /*8930*/  UIADD3 UR4, UPT, UPT, UR43, 0x4400, URZ ;  /* 0x000044002b047890 */ /* 0x000fe2000fffe0ff */
[----:B------:R-:W-:Y:S01]  /*8940*/  UMOV UR51, UR36 ;  /* 0x0000002400337c82 */ /* 0x000fe20008000000 */
[----:B------:R-:W-:Y:S02]  /*8950*/  UIADD3 UR9, UPT, UPT, UR49, 0x80, URZ ;  /* 0x0000008031097890 */ /* 0x000fe4000fffe0ff */
[----:B------:R-:W-:Y:S02]  /*8960*/  UIADD3 UR8, UPT, UPT, UR43, 0x4c00, URZ ;  /* 0x00004c002b087890 */ /* 0x000fe4000fffe0ff */
[----:B------:R-:W-:Y:S01]  /*8970*/  MOV R98, UR4 ;  /* 0x0000000400627c02 */ /* 0x000fe20008000f00 */
[----:B------:R-:W-:Y:S01]  /*8980*/  UIADD3 UR4, UP0, UPT, UR60, 0x680, URZ ;  /* 0x000006803c047890 */ /* 0x000fe2000ff1e0ff */
[----:B------:R-:W-:Y:S02]  /*8990*/  UMOV UR10, UR50 ;  /* 0x00000032000a7c82 */ /* 0x000fe40008000000 */
[----:B------:R-:W-:Y:S01]  /*89a0*/  R2UR UR48, R98 ;  /* 0x00000000623072ca */ /* 0x000fe200000e0000 */
[----:B------:R-:W-:Y:S01]  /*89b0*/  UIADD3.X UR5, UPT, UPT, URZ, UR61, URZ, UP0, !UPT ;  /* 0x0000003dff057290 */ /* 0x000fe200087fe4ff */
[----:B------:R-:W-:Y:S11]  /*89c0*/  UMOV UR11, UR36 ;  /* 0x00000024000b7c82 */ /* 0x000ff60008000000 */
[----:B------:R2:W-:Y:S01]  /*89d0*/  UTMASTG.3D [UR48], [UR4] ;  /* 0x00000030040073b5 */ /* 0x0005e20008010000 */
[----:B------:R2:W-:Y:S01]  /*89e0*/  UTMASTG.3D [UR8], [UR4] ;  /* 0x00000008040073b5 */ /* 0x0005e20008010000 */
[----:B------:R0:W-:Y:S01]  /*89f0*/  UTMACMDFLUSH ;  /* 0x00000000000079b7 */ /* 0x0001e20000000000 */
[----:B--2---:R-:W-:Y:S04]  /*8a00*/  DEPBAR.LE SB0, 0x1 ;  /* 0x000080400000791a */ /* 0x004fe80000000000 */
.L_x_147:
[----:B------:R-:W-:Y:S05]  /*8a10*/  BSYNC.RECONVERGENT B0 ;  /* 0x0000000000007941 */ /* 0x000fea0003800200 */
.L_x_146:
[----:B------:R-:W-:Y:S06]  /*8a20*/  BAR.SYNC.DEFER_BLOCKING 0x1, 0x80 ;  /* 0x0042000000007b1d */ /* 0x000fec0000010000 */
[----:B------:R-:W2:Y:S01]  /*8a30*/  @P6 SYNCS.PHASECHK.TRANS64.TRYWAIT P0, [R112+URZ+0x210], R113 ;  /* 0x00021071700065a7 */ /* 0x000ea200080011ff */
[----:B------:R-:W-:Y:S01]  /*8a40*/  BSSY B1, `(.L_x_148) ;  /* 0x0000020000017945 */ /* 0x000fe20003800000 */
[----:B--2---:R-:W-:Y:S03]  /*8a50*/  @P6 SEL R71, RZ, 0x1, !P0 ;  /* 0x00000001ff476807 */ /* 0x004fe60004000000 */
[----:B------:R-:W-:Y:S05]  /*8a60*/  @!P6 BRA `(.L_x_149) ;  /* 0x000000000074e947 */ /* 0x000fea0003800000 */
[----:B------:R-:W-:Y:S01]  /*8a70*/  ISETP.NE.AND P1, PT, R101, RZ, PT ;  /* 0x000000ff6500720c */ /* 0x000fe20003f25270 */
[----:B------:R-:W2:Y:S01]  /*8a80*/  S2R R0, SR_CgaCtaId ;  /* 0x0000000000007919 */ /* 0x000ea20000008800 */
[----:B------:R-:W-:Y:S01]  /*8a90*/  ISETP.NE.AND P0, PT, R71, RZ, PT ;  /* 0x000000ff4700720c */ /* 0x000fe20003f05270 */
[----:B------:R-:W-:Y:S10]  /*8aa0*/  BSSY B0, `(.L_x_150) ;  /* 0x0000008000007945 */ /* 0x000ff40003800000 */
[----:B------:R-:W-:Y:S05]  /*8ab0*/  @P1 IMAD R2, R95, 0x1000, R88 ;  /* 0x000010005f021824 */ /* 0x000fea00078e0258 */
[----:B------:R-:W-:Y:S05]  /*8ac0*/  @P1 IADD3 R3, PT, PT, R2, UR43, RZ ;  /* 0x0000002b02031c10 */ /* 0x000fea000fffe0ff */
[----:B------:R-:W-:Y:S01]  /*8ad0*/  @P1 IMAD.IADD R4, R3, 0x1, R102 ;  /* 0x0000000103041824 */ /* 0x000fe200078e0266 */
[----:B------:R-:W-:Y:S06]  /*8ae0*/  @P0 BRA `(.L_x_151) ;  /* 0x00000000000c0947 */ /* 0x000fec0003800000 */
[----:B------:R-:W-:Y:S04]  /*8af0*/  SHF.L.U32 R3, R94, 0x1f, RZ ;  /* 0x0000001f5e037819 */ /* 0x000fe800000006ff */
[----:B------:R-:W3:Y:S02]  /*8b00*/  SYNCS.PHASECHK.TRANS64.TRYWAIT P0, [R112+URZ+0x210], R3 ;  /* 0x00021003700075a7 */ /* 0x000ee400080011ff */
[----:B---3--:R-:W-:Y:S05]  /*8b10*/  @!P0 BRA `(.L_x_152) ;  /* 0x0000003c00ec8947 */ /* 0x008fea0003800000 */
.L_x_151:
[----:B------:R-:W-:Y:S05]  /*8b20*/  BSYNC B0 ;  /* 0x0000000000007941 */ /* 0x000fea0003800000 */
.L_x_150:
[----:B------:R-:W-:Y:S01]  /*8b30*/  ISETP.NE.AND P0, PT, R101, RZ, PT ;  /* 0x000000ff6500720c */ /* 0x000fe20003f05270 */
[----:B---3--:R-:W-:Y:S02]  /*8b40*/  VIADD R3, R112, 0x230 ;  /* 0x0000023070037836 */ /* 0x008fe40000000000 */
[----:B------:R-:W-:Y:S03]  /*8b50*/  VIADD R95, R95, 0x1 ;  /* 0x000000015f5f7836 */ /* 0x000fe60000000000 */
[----:B--2---:R-:W-:Y:S07]  /*8b60*/  PRMT R0, R0, 0x654, R3 ;  /* 0x0000065400007816 */ /* 0x004fee0000000003 */
[----:B------:R2:W3:Y:S04]  /*8b70*/  @P0 LDS.128 R72, [R2+UR43+0x400] ;  /* 0x0004002b02480984 */ /* 0x0004e80008000c00 */
[----:B------:R2:W4:Y:S01]  /*8b80*/  @P0 LDS.128 R76, [R4+0x400] ;  /* 0x00040000044c0984 */ /* 0x0005220000000c00 */
        /* <DEDUP_REMOVED lines=11> */
.L_x_149:
[----:B------:R-:W-:Y:S05]  /*8c40*/  BSYNC B1 ;  /* 0x0000000000017941 */ /* 0x000fea0003800000 */
.L_x_148:
[----:B--2---:R-:W-:Y:S05]  /*8c50*/  VIADD R0, R39, 0x20 ;  /* 0x0000002027007836 */ /* 0x004fea0000000000 */
[----:B------:R-:W-:Y:S04]  /*8c60*/  SHF.R.U32.HI R0, RZ, 0x15, R0 ;  /* 0x00000015ff007819 */ /* 0x000fe80000011600 */
[----:B------:R-:W-:Y:S11]  /*8c70*/  LOP3.LUT P0, RZ, R0, 0x3, R91, 0x48, !PT ;  /* 0x0000000300ff7812 */ /* 0x000ff6000780485b */
[----:B------:R-:W-:Y:S02]  /*8c80*/  @!UPT UIADD3 URZ, UPT, UPT, URZ, URZ, URZ ;  /* 0x000000fffffff290 */ /* 0x000fe4000fffe0ff */
[----:B------:R-:W-:Y:S05]  /*8c90*/  @!P0 BRA `(.L_x_153) ;  /* 0x0000000000408947 */ /* 0x000fea0003800000 */
[----:B------:R-:W2:Y:S01]  /*8ca0*/  LDCU.64 UR8, c[0x4][0x78] ;  /* 0x01000f00ff0877ac */ /* 0x000ea20008000a00 */
[----:B------:R-:W-:Y:S01]  /*8cb0*/  MOV R3, 0x0 ;  /* 0x0000000000037802 */ /* 0x000fe20000000f00 */
[----:B------:R-:W-:Y:S02]  /*8cc0*/  HFMA2 R12, -RZ, RZ, 0, 5.9604644775390625e-08 ;  /* 0x00000001ff0c7431 */ /* 0x000fe400000001ff */
[----:B------:R-:W-:Y:S02]  /*8cd0*/  IMAD.MOV.U32 R8, RZ, RZ, 0x192 ;  /* 0x00000192ff087424 */ /* 0x000fe400078e00ff */
[----:B------:R-:W-:Y:S01]  /*8ce0*/  IMAD.MOV.U32 R13, RZ, RZ, RZ ;  /* 0x000000ffff0d7224 */ /* 0x000fe200078e00ff */
[----:B------:R-:W5:Y:S01]  /*8cf0*/  LDCU.64 UR6, c[0x4][0x80] ;  /* 0x01001000ff0677ac */ /* 0x000f620008000a00 */
[----:B------:R-:W1:Y:S01]  /*8d00*/  LDC.64 R2, c[0x4][R3] ;  /* 0x0100000003027b82 */ /* 0x000e620000000a00 */
[----:B------:R-:W3:Y:S01]  /*8d10*/  LDCU.64 UR4, c[0x4][0x18] ;  /* 0x01000300ff0477ac */ /* 0x000ee20008000a00 */
[----:B--2---:R-:W-:Y:S01]  /*8d20*/  MOV R5, UR9 ;  /* 0x0000000900057c02 */ /* 0x004fe20008000f00 */
[----:B------:R-:W-:Y:S01]  /*8d30*/  IMAD.U32 R4, RZ, RZ, UR8 ;  /* 0x00000008ff047e24 */ /* 0x000fe2000f8e00ff */
[----:B-----5:R-:W-:Y:S01]  /*8d40*/  MOV R7, UR7 ;  /* 0x0000000700077c02 */ /* 0x020fe20008000f00 */
[----:B------:R-:W-:Y:S01]  /*8d50*/  IMAD.U32 R6, RZ, RZ, UR6 ;  /* 0x00000006ff067e24 */ /* 0x000fe2000f8e00ff */
[----:B---3--:R-:W-:Y:S01]  /*8d60*/  MOV R11, UR5 ;  /* 0x00000005000b7c02 */ /* 0x008fe20008000f00 */
[----:B------:R-:W-:Y:S02]  /*8d70*/  IMAD.U32 R10, RZ, RZ, UR4 ;  /* 0x00000004ff0a7e24 */ /* 0x000fe4000f8e00ff */
[----:B------:R-:W-:Y:S07]  /*8d80*/  LEPC R20, `(.L_x_153) ;  /* 0x000000001014794e */ /* 0x000fee0000000000 */
[----:B-1--4-:R-:W-:Y:S05]  /*8d90*/  CALL.ABS.NOINC R2 ;  /* 0x0000000002007343 */ /* 0x012fea0003c00000 */
.L_x_153:
[-C--:B---3--:R-:W-:Y:S01]  /*8da0*/  F2FP.F16.E4M3.UNPACK_B R42, R72.reuse ;  /* 0x00000048ff2a723e */ /* 0x088fe200020006ff */
        /* <DEDUP_REMOVED lines=13> */
[----:B------:R-:W-:Y:S01]  /*8e80*/  F2FP.F16.E4M3.UNPACK_B R54, R75 ;  /* 0x0000004bff36723e */ /* 0x000fe200020006ff */
[----:B------:R-:W2:Y:S01]  /*8e90*/  LDTM.x32 R4, tmem[UR4+0x20] ;  /* 0x00002004000479ee */ /* 0x000ea200082c0000 */
[----:B------:R-:W-:Y:S01]  /*8ea0*/  HADD2.F32 R46, -RZ, R46.H1_H1 ;  /* 0x3000002eff2e7230 */ /* 0x000fe20000004100 */
[----:B----4-:R-:W-:Y:S01]  /*8eb0*/  F2FP.F16.E4M3.UNPACK_B R58, R76 ;  /* 0x0000004cff3a723e */ /* 0x010fe200020006ff */
[--C-:B------:R-:W-:Y:S01]  /*8ec0*/  HADD2.F32 R49, -RZ, R50.reuse.H0_H0 ;  /* 0x20000032ff317230 */ /* 0x100fe20000004100 */
[----:B------:R-:W-:Y:S01]  /*8ed0*/  F2FP.F16.E4M3.UNPACK_B R62, R77 ;  /* 0x0000004dff3e723e */ /* 0x000fe200020006ff */
[----:B------:R-:W-:Y:S01]  /*8ee0*/  HADD2.F32 R50, -RZ, R50.H1_H1 ;  /* 0x30000032ff327230 */ /* 0x000fe20000004100 */
[----:B------:R-:W-:Y:S01]  /*8ef0*/  F2FP.F16.E4M3.UNPACK_B R66, R78 ;  /* 0x0000004eff42723e */ /* 0x000fe200020006ff */
[--C-:B------:R-:W-:Y:S01]  /*8f00*/  HADD2.F32 R53, -RZ, R54.reuse.H0_H0 ;  /* 0x20000036ff357230 */ /* 0x100fe20000004100 */
[----:B------:R-:W-:Y:S01]  /*8f10*/  F2FP.F16.E4M3.UNPACK_B R70, R79 ;  /* 0x0000004fff46723e */ /* 0x000fe200020006ff */
[----:B------:R-:W-:Y:S01]  /*8f20*/  HADD2.F32 R54, -RZ, R54.H1_H1 ;  /* 0x30000036ff367230 */ /* 0x000fe20000004100 */
[----:B------:R-:W-:Y:S01]  /*8f30*/  F2FP.F16.E4M3.UNPACK_B R56, R75.H1 ;  /* 0x0000004bff38723e */ /* 0x000fe200030006ff */
[--C-:B------:R-:W-:Y:S01]  /*8f40*/  HADD2.F32 R57, -RZ, R58.reuse.H0_H0 ;  /* 0x2000003aff397230 */ /* 0x100fe20000004100 */
[----:B------:R-:W-:Y:S01]  /*8f50*/  F2FP.F16.E4M3.UNPACK_B R60, R76.H1 ;  /* 0x0000004cff3c723e */ /* 0x000fe200030006ff */
[----:B------:R-:W-:Y:S01]  /*8f60*/  HADD2.F32 R58, -RZ, R58.H1_H1 ;  /* 0x3000003aff3a7230 */ /* 0x000fe20000004100 */
[----:B------:R-:W-:Y:S01]  /*8f70*/  F2FP.F16.E4M3.UNPACK_B R64, R77.H1 ;  /* 0x0000004dff40723e */ /* 0x000fe200030006ff */
[--C-:B------:R-:W-:Y:S01]  /*8f80*/  HADD2.F32 R61, -RZ, R62.reuse.H0_H0 ;  /* 0x2000003eff3d7230 */ /* 0x100fe20000004100 */
[----:B------:R-:W-:Y:S01]  /*8f90*/  F2FP.F16.E4M3.UNPACK_B R68, R78.H1 ;  /* 0x0000004eff44723e */ /* 0x000fe200030006ff */
[----:B------:R-:W-:Y:S01]  /*8fa0*/  HADD2.F32 R62, -RZ, R62.H1_H1 ;  /* 0x3000003eff3e7230 */ /* 0x000fe20000004100 */
[----:B------:R-:W-:Y:S01]  /*8fb0*/  ISETP.NE.AND P0, PT, R99, RZ, PT ;  /* 0x000000ff6300720c */ /* 0x000fe20003f05270 */
[--C-:B------:R-:W-:Y:S01]  /*8fc0*/  HADD2.F32 R65, -RZ, R66.reuse.H0_H0 ;  /* 0x20000042ff417230 */ /* 0x100fe20000004100 */
[----:B------:R-:W-:Y:S01]  /*8fd0*/  ISETP.NE.AND P6, PT, R103, RZ, PT ;  /* 0x000000ff6700720c */ /* 0x000fe20003fc5270 */
[----:B------:R-:W-:Y:S02]  /*8fe0*/  HADD2.F32 R66, -RZ, R66.H1_H1 ;  /* 0x30000042ff427230 */ /* 0x000fe40000004100 */
[--C-:B------:R-:W-:Y:S02]  /*8ff0*/  HADD2.F32 R69, -RZ, R70.reuse.H0_H0 ;  /* 0x20000046ff457230 */ /* 0x100fe40000004100 */
[C---:B--2---:R-:W-:Y:S01]  /*9000*/  FMUL R0, R38.reuse, R4 ;  /* 0x0000000426007220 */ /* 0x044fe20000400000 */
        /* <DEDUP_REMOVED lines=20> */
[--C-:B------:R-:W-:Y:S02]  /*9150*/  HADD2.F32 R47, -RZ, R48.reuse.H0_H0 ;  /* 0x20000030ff2f7230 */ /* 0x100fe40000004100 */
[C---:B------:R-:W-:Y:S01]  /*9160*/  FMUL R6, R38.reuse, R10 ;  /* 0x0000000a26067220 */ /* 0x040fe20000400000 */
[C---:B------:R-:W-:Y:S01]  /*9170*/  FFMA R3, R41.reuse, R42, R3 ;  /* 0x0000002a29037223 */ /* 0x040fe20000000003 */
[----:B------:R-:W-:Y:S02]  /*9180*/  HADD2.F32 R48, -RZ, R48.H1_H1 ;  /* 0x30000030ff307230 */ /* 0x000fe40000004100 */
[C---:B------:R-:W-:Y:S01]  /*9190*/  FFMA R7, R41.reuse, R44, R7 ;  /* 0x0000002c29077223 */ /* 0x040fe20000000007 */
[C---:B------:R-:W-:Y:S01]  /*91a0*/  FFMA R4, R41.reuse, R45, R4 ;  /* 0x0000002d29047223 */ /* 0x040fe20000000004 */
[C---:B------:R-:W-:Y:S01]  /*91b0*/  FFMA R5, R41.reuse, R46, R5 ;  /* 0x0000002e29057223 */ /* 0x040fe20000000005 */
[----:B------:R-:W-:Y:S01]  /*91c0*/  FFMA R6, R41, R47, R6 ;  /* 0x0000002f29067223 */ /* 0x000fe20000000006 */
[----:B------:R-:W-:Y:S01]  /*91d0*/  FMUL R11, R38, R11 ;  /* 0x0000000b260b7220 */ /* 0x000fe20000400000 */
[----:B------:R-:W-:Y:S01]  /*91e0*/  F2FP.F16.E4M3.UNPACK_B R40, R79.H1 ;  /* 0x0000004fff28723e */ /* 0x000fe200030006ff */
[--C-:B------:R-:W-:Y:S01]  /*91f0*/  HADD2.F32 R51, -RZ, R52.reuse.H0_H0 ;  /* 0x20000034ff337230 */ /* 0x100fe20000004100 */
[----:B-1----:R-:W-:Y:S01]  /*9200*/  F2FP.SATFINITE.E4M3.F32.PACK_AB_MERGE_C R105, R7, R3, RZ ;  /* 0x000000030769723e */ /* 0x002fe200048070ff */
[C---:B------:R-:W-:Y:S01]  /*9210*/  FFMA R11, R41.reuse, R48, R11 ;  /* 0x00000030290b7223 */ /* 0x040fe2000000000b */
[C---:B------:R-:W-:Y:S01]  /*9220*/  FFMA R8, R41.reuse, R49, R8 ;  /* 0x0000003129087223 */ /* 0x040fe20000000008 */
[----:B------:R-:W-:Y:S01]  /*9230*/  FFMA R9, R41, R50, R9 ;  /* 0x0000003229097223 */ /* 0x000fe20000000009 */
[----:B------:R-:W-:Y:S01]  /*9240*/  F2FP.SATFINITE.E4M3.F32.PACK_AB_MERGE_C R104, R2, R0, R105 ;  /* 0x000000000268723e */ /* 0x000fe20004807069 */
[----:B------:R-:W-:Y:S01]  /*9250*/  HADD2.F32 R52, -RZ, R52.H1_H1 ;  /* 0x30000034ff347230 */ /* 0x000fe20000004100 */
[----:B------:R-:W-:Y:S01]  /*9260*/  F2FP.SATFINITE.E4M3.F32.PACK_AB_MERGE_C R106, R11, R6, RZ ;  /* 0x000000060b6a723e */ /* 0x000fe200048070ff */
[C---:B------:R-:W-:Y:S01]  /*9270*/  FMUL R10, R38.reuse, R14 ;  /* 0x0000000e260a7220 */ /* 0x040fe20000400000 */
[C---:B------:R-:W-:Y:S01]  /*9280*/  FMUL R15, R38.reuse, R15 ;  /* 0x0000000f260f7220 */ /* 0x040fe20000400000 */
[--C-:B------:R-:W-:Y:S01]  /*9290*/  HADD2.F32 R55, -RZ, R56.reuse.H0_H0 ;  /* 0x20000038ff377230 */ /* 0x100fe20000004100 */
[----:B------:R-:W-:Y:S01]  /*92a0*/  F2FP.SATFINITE.E4M3.F32.PACK_AB_MERGE_C R105, R5, R4, R106 ;  /* 0x000000040569723e */ /* 0x000fe2000480706a */
[C---:B------:R-:W-:Y:S01]  /*92b0*/  FFMA R10, R41.reuse, R51, R10 ;  /* 0x00000033290a7223 */ /* 0x040fe2000000000a */
[C---:B------:R-:W-:Y:S01]  /*92c0*/  FFMA R15, R41.reuse, R52, R15 ;  /* 0x00000034290f7223 */ /* 0x040fe2000000000f */
[C---:B------:R-:W-:Y:S01]  /*92d0*/  FFMA R12, R41.reuse, R53, R12 ;  /* 0x00000035290c7223 */ /* 0x040fe2000000000c */
[C---:B------:R-:W-:Y:S01]  /*92e0*/  FFMA R13, R41.reuse, R54, R13 ;  /* 0x00000036290d7223 */ /* 0x040fe2000000000d */
[----:B------:R-:W-:Y:S02]  /*92f0*/  HADD2.F32 R56, -RZ, R56.H1_H1 ;  /* 0x30000038ff387230 */ /* 0x000fe40000004100 */
[C---:B------:R-:W-:Y:S01]  /*9300*/  FMUL R14, R38.reuse, R18 ;  /* 0x00000012260e7220 */ /* 0x040fe20000400000 */
[C---:B------:R-:W-:Y:S01]  /*9310*/  FMUL R19, R38.reuse, R19 ;  /* 0x0000001326137220 */ /* 0x040fe20000400000 */
[--C-:B------:R-:W-:Y:S02]  /*9320*/  HADD2.F32 R59, -RZ, R60.reuse.H0_H0 ;  /* 0x2000003cff3b7230 */ /* 0x100fe40000004100 */
[C---:B------:R-:W-:Y:S01]  /*9330*/  FMUL R18, R38.reuse, R22 ;  /* 0x0000001626127220 */ /* 0x040fe20000400000 */
[C---:B------:R-:W-:Y:S01]  /*9340*/  FFMA R14, R41.reuse, R55, R14 ;  /* 0x00000037290e7223 */ /* 0x040fe2000000000e */
[----:B------:R-:W-:Y:S02]  /*9350*/  HADD2.F32 R60, -RZ, R60.H1_H1 ;  /* 0x3000003cff3c7230 */ /* 0x000fe40000004100 */
        /* <DEDUP_REMOVED lines=8> */
[C---:B------:R-:W-:Y:S01]  /*93e0*/  FFMA R23, R41.reuse, R60, R23 ;  /* 0x0000003c29177223 */ /* 0x040fe20000000017 */
[C---:B------:R-:W-:Y:S01]  /*93f0*/  FMUL R27, R38.reuse, R27 ;  /* 0x0000001b261b7220 */ /* 0x040fe20000400000 */
[C---:B------:R-:W-:Y:S01]  /*9400*/  FFMA R20, R41.reuse, R61, R20 ;  /* 0x0000003d29147223 */ /* 0x040fe20000000014 */
[C---:B------:R-:W-:Y:S01]  /*9410*/  FFMA R21, R41.reuse, R62, R21 ;  /* 0x0000003e29157223 */ /* 0x040fe20000000015 */
[--C-:B------:R-:W-:Y:S02]  /*9420*/  HADD2.F32 R67, -RZ, R68.reuse.H0_H0 ;  /* 0x20000044ff437230 */ /* 0x100fe40000004100 */
[----:B------:R-:W-:Y:S01]  /*9430*/  FFMA R22, R41, R63, R22 ;  /* 0x0000003f29167223 */ /* 0x000fe20000000016 */
[----:B------:R-:W-:Y:S02]  /*9440*/  HADD2.F32 R68, -RZ, R68.H1_H1 ;  /* 0x30000044ff447230 */ /* 0x000fe40000004100 */
[C---:B------:R-:W-:Y:S01]  /*9450*/  FMUL R26, R38.reuse, R30 ;  /* 0x0000001e261a7220 */ /* 0x040fe20000400000 */
[----:B------:R-:W-:Y:S01]  /*9460*/  F2FP.SATFINITE.E4M3.F32.PACK_AB_MERGE_C R107, R15, R10, RZ ;  /* 0x0000000a0f6b723e */ /* 0x000fe200048070ff */
        /* <DEDUP_REMOVED lines=8> */
[----:B------:R-:W-:Y:S01]  /*94f0*/  F2FP.SATFINITE.E4M3.F32.PACK_AB_MERGE_C R106, R9, R8, R107 ;  /* 0x00000008096a723e */ /* 0x000fe2000480706b */
        /* <DEDUP_REMOVED lines=28> */
[----:B------:R-:W-:Y:S02]  /*96c0*/  UIADD3 UR4, UP0, UPT, UR60, 0x680, URZ ;  /* 0x000006803c047890 */ /* 0x000fe4000ff1e0ff */
[----:B------:R-:W-:Y:S02]  /*96d0*/  UIADD3 UR13, UPT, UPT, UR49, 0x20, URZ ;  /* 0x00000020310d7890 */ /* 0x000fe4000fffe0ff */
[----:B------:R-:W-:Y:S02]  /*96e0*/  UIADD3 UR12, UPT, UPT, UR43, 0x5400, URZ ;  /* 0x000054002b0c7890 */ /* 0x000fe4000fffe0ff */
[----:B------:R-:W-:Y:S01]  /*96f0*/  UIADD3.X UR5, UPT, UPT, URZ, UR61, URZ, UP0, !UPT ;  /* 0x0000003dff057290 */ /* 0x000fe200087fe4ff */
[----:B------:R-:W-:Y:S01]  /*9700*/  UMOV UR14, UR50 ;  /* 0x00000032000e7c82 */ /* 0x000fe20008000000 */
[----:B------:R-:W-:Y:S01]  /*9710*/  UMOV UR15, UR36 ;  /* 0x00000024000f7c82 */ /* 0x000fe20008000000 */
[----:B------:R-:W-:Y:S02]  /*9720*/  UIADD3 UR9, UPT, UPT, UR49, 0xa0, URZ ;  /* 0x000000a031097890 */ /* 0x000fe4000fffe0ff */
[----:B------:R-:W-:Y:S01]  /*9730*/  UIADD3 UR8, UPT, UPT, UR43, 0x5c00, URZ ;  /* 0x00005c002b087890 */ /* 0x000fe2000fffe0ff */
[----:B------:R-:W-:Y:S03]  /*9740*/  UMOV UR10, UR50 ;  /* 0x00000032000a7c82 */ /* 0x000fe60008000000 */
[----:B------:R2:W-:Y:S01]  /*9750*/  UTMASTG.3D [UR12], [UR4] ;  /* 0x0000000c040073b5 */ /* 0x0005e20008010000 */
[----:B------:R-:W-:Y:S04]  /*9760*/  UMOV UR11, UR36 ;  /* 0x00000024000b7c82 */ /* 0x000fe80008000000 */
[----:B------:R2:W-:Y:S01]  /*9770*/  UTMASTG.3D [UR8], [UR4] ;  /* 0x00000008040073b5 */ /* 0x0005e20008010000 */
[----:B------:R0:W-:Y:S01]  /*9780*/  UTMACMDFLUSH ;  /* 0x00000000000079b7 */ /* 0x0001e20000000000 */
[----:B--2---:R-:W-:Y:S04]  /*9790*/  DEPBAR.LE SB0, 0x1 ;  /* 0x000080400000791a */ /* 0x004fe80000000000 */
.L_x_155:
[----:B------:R-:W-:Y:S05]  /*97a0*/  BSYNC.RECONVERGENT B0 ;  /* 0x0000000000007941 */ /* 0x000fea0003800200 */
.L_x_154:
        /* <DEDUP_REMOVED lines=16> */
.L_x_159:
[----:B------:R-:W-:Y:S05]  /*98b0*/  BSYNC B0 ;  /* 0x0000000000007941 */ /* 0x000fea0003800000 */
.L_x_158:
        /* <DEDUP_REMOVED lines=17> */
.L_x_157:
[----:B------:R-:W-:Y:S05]  /*99d0*/  BSYNC B1 ;  /* 0x0000000000017941 */ /* 0x000fea0003800000 */
.L_x_156:
        /* <DEDUP_REMOVED lines=21> */
.L_x_161:
        /* <DEDUP_REMOVED lines=17> */
[----:B------:R-:W-:Y:S01]  /*9c40*/  ISETP.NE.AND P6, PT, R103, RZ, PT ;  /* 0x000000ff6700720c */ /* 0x000fe20003fc5270 */
[--C-:B------:R-:W-:Y:S01]  /*9c50*/  HADD2.F32 R49, -RZ, R50.reuse.H0_H0 ;  /* 0x20000032ff317230 */ /* 0x100fe20000004100 */
[----:B----4-:R-:W-:Y:S01]  /*9c60*/  F2FP.F16.E4M3.UNPACK_B R58, R76 ;  /* 0x0000004cff3a723e */ /* 0x010fe200020006ff */
[----:B------:R-:W-:Y:S01]  /*9c70*/  HADD2.F32 R50, -RZ, R50.H1_H1 ;  /* 0x30000032ff327230 */ /* 0x000fe20000004100 */
[----:B------:R-:W-:Y:S01]  /*9c80*/  F2FP.F16.E4M3.UNPACK_B R62, R77 ;  /* 0x0000004dff3e723e */ /* 0x000fe200020006ff */
[--C-:B------:R-:W-:Y:S01]  /*9c90*/  HADD2.F32 R53, -RZ, R54.reuse.H0_H0 ;  /* 0x20000036ff357230 */ /* 0x100fe20000004100 */
[----:B------:R-:W-:Y:S01]  /*9ca0*/  F2FP.F16.E4M3.UNPACK_B R66, R78 ;  /* 0x0000004eff42723e */ /* 0x000fe200020006ff */
[----:B------:R-:W-:Y:S01]  /*9cb0*/  HADD2.F32 R54, -RZ, R54.H1_H1 ;  /* 0x30000036ff367230 */ /* 0x000fe20000004100 */
[----:B------:R-:W-:Y:S01]  /*9cc0*/  F2FP.F16.E4M3.UNPACK_B R70, R79 ;  /* 0x0000004fff46723e */ /* 0x000fe200020006ff */
[--C-:B------:R-:W-:Y:S01]  /*9cd0*/  HADD2.F32 R57, -RZ, R58.reuse.H0_H0 ;  /* 0x2000003aff397230 */ /* 0x100fe20000004100 */
[----:B------:R-:W-:Y:S01]  /*9ce0*/  F2FP.F16.E4M3.UNPACK_B R56, R75.H1 ;  /* 0x0000004bff38723e */ /* 0x000fe200030006ff */
[----:B------:R-:W-:Y:S01]  /*9cf0*/  HADD2.F32 R58, -RZ, R58.H1_H1 ;  /* 0x3000003aff3a7230 */ /* 0x000fe20000004100 */
[----:B------:R-:W-:Y:S01]  /*9d00*/  F2FP.F16.E4M3.UNPACK_B R60, R76.H1 ;  /* 0x0000004cff3c723e */ /* 0x000fe200030006ff */
[--C-:B------:R-:W-:Y:S01]  /*9d10*/  HADD2.F32 R61, -RZ, R62.reuse.H0_H0 ;  /* 0x2000003eff3d7230 */ /* 0x100fe20000004100 */
[----:B------:R-:W-:Y:S01]  /*9d20*/  F2FP.F16.E4M3.UNPACK_B R64, R77.H1 ;  /* 0x0000004dff40723e */ /* 0x000fe200030006ff */
[----:B------:R-:W-:Y:S01]  /*9d30*/  HADD2.F32 R62, -RZ, R62.H1_H1 ;  /* 0x3000003eff3e7230 */ /* 0x000fe20000004100 */
[----:B------:R-:W-:Y:S01]  /*9d40*/  F2FP.F16.E4M3.UNPACK_B R68, R78.H1 ;  /* 0x0000004eff44723e */ /* 0x000fe200030006ff */
        /* <DEDUP_REMOVED lines=36> */
[----:B------:R-:W-:Y:S01]  /*9f90*/  F2FP.SATFINITE.E4M3.F32.PACK_AB_MERGE_C R103, R7, R3, RZ ;  /* 0x000000030767723e */ /* 0x000fe200048070ff */
[C---:B------:R-:W-:Y:S01]  /*9fa0*/  FFMA R11, R41.reuse, R48, R11 ;  /* 0x00000030290b7223 */ /* 0x040fe2000000000b */
[C---:B------:R-:W-:Y:S01]  /*9fb0*/  FFMA R8, R41.reuse, R49, R8 ;  /* 0x0000003129087223 */ /* 0x040fe20000000008 */
[----:B------:R-:W-:Y:S01]  /*9fc0*/  FFMA R9, R41, R50, R9 ;  /* 0x0000003229097223 */ /* 0x000fe20000000009 */
[----:B-1----:R-:W-:Y:S01]  /*9fd0*/  F2FP.SATFINITE.E4M3.F32.PACK_AB_MERGE_C R104, R2, R0, R103 ;  /* 0x000000000268723e */ /* 0x002fe20004807067 */
        /* <DEDUP_REMOVED lines=44> */
[----:B------:R-:W-:Y:S01]  /*a2a0*/  FFMA R28, R41, R69, R28 ;  /* 0x00000045291c7223 */ /* 0x000fe2000000001c */
[----:B------:R-:W-:Y:S01]  /*a2b0*/  F2FP.SATFINITE.E4M3.F32.PACK_AB_MERGE_C R107, R19, R14, RZ ;  /* 0x0000000e136b723e */ /* 0x000fe200048070ff */
        /* <DEDUP_REMOVED lines=25> */
[----:B------:R-:W-:Y:S02]  /*a450*/  UIADD3 UR4, UPT, UPT, UR43, 0x4400, URZ ;  /* 0x000044002b047890 */ /* 0x000fe4000fffe0ff */
[----:B------:R-:W-:Y:S01]  /*a460*/  UIADD3 UR9, UPT, UPT, UR49, 0x40, URZ ;  /* 0x0000004031097890 */ /* 0x000fe2000fffe0ff */
[----:B------:R-:W-:Y:S01]  /*a470*/  UMOV UR10, UR50 ;  /* 0x00000032000a7c82 */ /* 0x000fe20008000000 */
[----:B------:R-:W-:Y:S02]  /*a480*/  UMOV UR11, UR36 ;  /* 0x00000024000b7c82 */ /* 0x000fe40008000000 */
[----:B------:R-:W-:Y:S01]  /*a490*/  MOV R98, UR4 ;  /* 0x0000000400627c02 */ /* 0x000fe20008000f00 */
[----:B------:R-:W-:Y:S02]  /*a4a0*/  UIADD3 UR4, UP0, UPT, UR60, 0x680, URZ ;  /* 0x000006803c047890 */ /* 0x000fe4000ff1e0ff */
[----:B------:R-:W-:Y:S01]  /*a4b0*/  UIADD3 UR13, UPT, UPT, UR49, 0xc0, URZ ;  /* 0x000000c0310d7890 */ /* 0x000fe2000fffe0ff */
[----:B------:R-:W-:Y:S01]  /*a4c0*/  R2UR UR8, R98 ;  /* 0x00000000620872ca */ /* 0x000fe200000e0000 */
[----:B------:R-:W-:Y:S02]  /*a4d0*/  UIADD3.X UR5, UPT, UPT, URZ, UR61, URZ, UP0, !UPT ;  /* 0x0000003dff057290 */ /* 0x000fe400087fe4ff */
[----:B------:R-:W-:Y:S01]  /*a4e0*/  UIADD3 UR12, UPT, UPT, UR43, 0x4c00, URZ ;  /* 0x00004c002b0c7890 */ /* 0x000fe2000fffe0ff */
[----:B------:R-:W-:Y:S01]  /*a4f0*/  UMOV UR14, UR50 ;  /* 0x00000032000e7c82 */ /* 0x000fe20008000000 */
[----:B------:R-:W-:Y:S08]  /*a500*/  UMOV UR15, UR36 ;  /* 0x00000024000f7c82 */ /* 0x000ff00008000000 */
[----:B------:R2:W-:Y:S01]  /*a510*/  UTMASTG.3D [UR8], [UR4] ;  /* 0x00000008040073b5 */ /* 0x0005e20008010000 */
[----:B------:R2:W-:Y:S01]  /*a520*/  UTMASTG.3D [UR12], [UR4] ;  /* 0x0000000c040073b5 */ /* 0x0005e20008010000 */
[----:B------:R0:W-:Y:S01]  /*a530*/  UTMACMDFLUSH ;  /* 0x00000000000079b7 */ /* 0x0001e20000000000 */
[----:B--2---:R-:W-:Y:S04]  /*a540*/  DEPBAR.LE SB0, 0x1 ;  /* 0x000080400000791a */ /* 0x004fe80000000000 */
.L_x_163:
[----:B------:R-:W-:Y:S05]  /*a550*/  BSYNC.RECONVERGENT B0 ;  /* 0x0000000000007941 */ /* 0x000fea0003800200 */
.L_x_162:
        /* <DEDUP_REMOVED lines=16> */
.L_x_167:
[----:B------:R-:W-:Y:S05]  /*a660*/  BSYNC B0 ;  /* 0x0000000000007941 */ /* 0x000fea0003800000 */
.L_x_166:
        /* <DEDUP_REMOVED lines=17> */
.L_x_165:
[----:B------:R-:W-:Y:S05]  /*a780*/  BSYNC B1 ;  /* 0x0000000000017941 */ /* 0x000fea0003800000 */
.L_x_164:
        /* <DEDUP_REMOVED lines=21> */
.L_x_169:
[----:B------:R-:W-:Y:S01]  /*a8e0*/  ISETP.NE.AND P0, PT, R99, RZ, PT ;  /* 0x000000ff6300720c */ /* 0x000fe20003f05270 */
[----:B------:R-:W-:Y:S05]  /*a8f0*/  WARPSYNC.ALL ;  /* 0x0000000000007948 */ /* 0x000fea0003800000 */
[----:B------:R-:W-:Y:S01]  /*a900*/  R2UR UR4, R39 ;  /* 0x00000000270472ca */ /* 0x000fe200000e0000 */
[----:B------:R-:W-:Y:S01]  /*a910*/  BSSY.RECONVERGENT B0, `(.L_x_170) ;  /* 0x000009f000007945 */ /* 0x000fe20003800200 */
[-C--:B---3--:R-:W-:Y:S02]  /*a920*/  F2FP.F16.E4M3.UNPACK_B R42, R72.reuse ;  /* 0x00000048ff2a723e */ /* 0x088fe400020006ff */
[----:B------:R-:W-:Y:S02]  /*a930*/  F2FP.F16.E4M3.UNPACK_B R72, R72.H1 ;  /* 0x00000048ff48723e */ /* 0x000fe400030006ff */
[-C--:B------:R-:W-:Y:S01]  /*a940*/  F2FP.F16.E4M3.UNPACK_B R46, R73.reuse ;  /* 0x00000049ff2e723e */ /* 0x080fe200020006ff */
[--C-:B------:R-:W-:Y:S01]  /*a950*/  HADD2.F32 R40, -RZ, R42.reuse.H0_H0 ;  /* 0x2000002aff287230 */ /* 0x100fe20000004100 */
[----:B------:R-:W-:Y:S01]  /*a960*/  F2FP.F16.E4M3.UNPACK_B R73, R73.H1 ;  /* 0x00000049ff49723e */ /* 0x000fe200030006ff */
[----:B------:R-:W-:Y:S01]  /*a970*/  HADD2.F32 R42, -RZ, R42.H1_H1 ;  /* 0x3000002aff2a7230 */ /* 0x000fe20000004100 */
[-C--:B------:R-:W-:Y:S01]  /*a980*/  F2FP.F16.E4M3.UNPACK_B R50, R74.reuse ;  /* 0x0000004aff32723e */ /* 0x080fe200020006ff */
[----:B------:R-:W-:Y:S01]  /*a990*/  HADD2.F32 R43, -RZ, R72.H0_H0 ;  /* 0x20000048ff2b7230 */ /* 0x000fe20000004100 */
[----:B------:R-:W-:Y:S01]  /*a9a0*/  F2FP.F16.E4M3.UNPACK_B R74, R74.H1 ;  /* 0x0000004aff4a723e */ /* 0x000fe200030006ff */
[----:B------:R-:W2:Y:S01]  /*a9b0*/  LDTM.x32 R4, tmem[UR4+0x60] ;  /* 0x00006004000479ee */ /* 0x000ea200082c0000 */
[----:B------:R-:W-:Y:S01]  /*a9c0*/  NOP ;  /* 0x0000000000007918 */ /* 0x000fe20000000000 */
[----:B------:R-:W-:Y:S01]  /*a9d0*/  IADD3 R92, PT, PT, R92, 0x2a0, RZ ;  /* 0x000002a05c5c7810 */ /* 0x000fe20007ffe0ff */
[--C-:B------:R-:W-:Y:S01]  /*a9e0*/  HADD2.F32 R45, -RZ, R46.reuse.H0_H0 ;  /* 0x2000002eff2d7230 */ /* 0x100fe20000004100 */
[----:B------:R-:W-:Y:S01]  /*a9f0*/  F2FP.F16.E4M3.UNPACK_B R54, R75 ;  /* 0x0000004bff36723e */ /* 0x000fe200020006ff */
[----:B------:R-:W-:Y:S01]  /*aa00*/  HADD2.F32 R46, -RZ, R46.H1_H1 ;  /* 0x3000002eff2e7230 */ /* 0x000fe20000004100 */
[----:B------:R-:W-:Y:S01]  /*aa10*/  LOP3.LUT R92, R92, 0xfefffff8, RZ, 0xc0, !PT ;  /* 0xfefffff85c5c7812 */ /* 0x000fe200078ec0ff */
[--C-:B------:R-:W-:Y:S01]  /*aa20*/  HADD2.F32 R49, -RZ, R50.reuse.H0_H0 ;  /* 0x20000032ff317230 */ /* 0x100fe20000004100 */
[----:B----4-:R-:W-:Y:S01]  /*aa30*/  F2FP.F16.E4M3.UNPACK_B R58, R76 ;  /* 0x0000004cff3a723e */ /* 0x010fe200020006ff */
[----:B------:R-:W-:Y:S01]  /*aa40*/  HADD2.F32 R50, -RZ, R50.H1_H1 ;  /* 0x30000032ff327230 */ /* 0x000fe20000004100 */
[----:B--2---:R2:W-:Y:S01]  /*aa50*/  SYNCS.ARRIVE.TRANS64.RED.A1T0 RZ, [R92+URZ], RZ ;  /* 0x000000ff5cff79a7 */ /* 0x0045e200081004ff */
[--C-:B------:R-:W-:Y:S01]  /*aa60*/  HADD2.F32 R53, -RZ, R54.reuse.H0_H0 ;  /* 0x20000036ff357230 */ /* 0x100fe20000004100 */
[-C--:B------:R-:W-:Y:S01]  /*aa70*/  F2FP.F16.E4M3.UNPACK_B R62, R77.reuse ;  /* 0x0000004dff3e723e */ /* 0x080fe200020006ff */
[----:B------:R-:W-:Y:S01]  /*aa80*/  HADD2.F32 R54, -RZ, R54.H1_H1 ;  /* 0x30000036ff367230 */ /* 0x000fe20000004100 */
[----:B------:R-:W-:Y:S01]  /*aa90*/  F2FP.F16.E4M3.UNPACK_B R77, R77.H1 ;  /* 0x0000004dff4d723e */ /* 0x000fe200030006ff */
        /* <DEDUP_REMOVED lines=8> */
[----:B------:R-:W-:Y:S02]  /*ab20*/  HADD2.F32 R64, -RZ, R77.H1_H1 ;  /* 0x3000004dff407230 */ /* 0x000fe40000004100 */
[C---:B------:R-:W-:Y:S01]  /*ab30*/  FMUL R4, R38.reuse, R4 ;  /* 0x0000000426047220 */ /* 0x040fe20000400000 */
        /* <DEDUP_REMOVED lines=13> */
[--C-:B------:R-:W-:Y:S02]  /*ac10*/  HADD2.F32 R65, -RZ, R66.reuse.H0_H0 ;  /* 0x20000042ff417230 */ /* 0x100fe40000004100 */
[C---:B------:R-:W-:Y:S01]  /*ac20*/  FMUL R24, R38.reuse, R28 ;  /* 0x0000001c26187220 */ /* 0x040fe20000400000 */
[----:B------:R-:W-:Y:S02]  /*ac30*/  HADD2.F32 R66, -RZ, R66.H1_H1 ;  /* 0x30000042ff427230 */ /* 0x000fe40000004100 */
[C---:B------:R-:W-:Y:S01]  /*ac40*/  FMUL R25, R38.reuse, R29 ;  /* 0x0000001d26197220 */ /* 0x040fe20000400000 */
[--C-:B------:R-:W-:Y:S02]  /*ac50*/  HADD2.F32 R69, -RZ, R70.reuse.H0_H0 ;  /* 0x20000046ff457230 */ /* 0x100fe40000004100 */
[C---:B------:R-:W-:Y:S01]  /*ac60*/  FMUL R28, R38.reuse, R32 ;  /* 0x00000020261c7220 */ /* 0x040fe20000400000 */
[----:B------:R-:W-:Y:S02]  /*ac70*/  HADD2.F32 R70, -RZ, R70.H1_H1 ;  /* 0x30000046ff467230 */ /* 0x000fe40000004100 */
[C---:B------:R-:W-:Y:S01]  /*ac80*/  FMUL R29, R38.reuse, R33 ;  /* 0x00000021261d7220 */ /* 0x040fe20000400000 */
        /* <DEDUP_REMOVED lines=11> */
[C---:B------:R-:W-:Y:S01]  /*ad40*/  FMUL R11, R38.reuse, R11 ;  /* 0x0000000b260b7220 */ /* 0x040fe20000400000 */
        /* <DEDUP_REMOVED lines=28> */
[----:B------:R-:W-:Y:S02]  /*af10*/  HADD2.F32 R62, -RZ, R77.H0_H0 ;  /* 0x2000004dff3e7230 */ /* 0x000fe40000004100 */
[C---:B------:R-:W-:Y:S01]  /*af20*/  FFMA R22, R41.reuse, R59, R22 ;  /* 0x0000003b29167223 */ /* 0x040fe20000000016 */
[C---:B------:R-:W-:Y:S01]  /*af30*/  FMUL R3, R38.reuse, R26 ;  /* 0x0000001a26037220 */ /* 0x040fe20000400000 */
[C---:B------:R-:W-:Y:S01]  /*af40*/  FFMA R23, R41.reuse, R60, R23 ;  /* 0x0000003c29177223 */ /* 0x040fe20000000017 */
[C---:B------:R-:W-:Y:S01]  /*af50*/  FMUL R27, R38.reuse, R27 ;  /* 0x0000001b261b7220 */ /* 0x040fe20000400000 */
[C---:B------:R-:W-:Y:S01]  /*af60*/  FFMA R0, R41.reuse, R61, R0 ;  /* 0x0000003d29007223 */ /* 0x040fe20000000000 */
[----:B------:R-:W-:Y:S01]  /*af70*/  F2FP.F16.E4M3.UNPACK_B R79, R79.H1 ;  /* 0x0000004fff4f723e */ /* 0x000fe200030006ff */
        /* <DEDUP_REMOVED lines=32> */
[----:B------:R-:W-:Y:S03]  /*b180*/  IADD3 R36, PT, PT, R36, 0x1, RZ ;  /* 0x0000000124247810 */ /* 0x000fe60007ffe0ff */
[----:B------:R2:W-:Y:S01]  /*b190*/  STS.128 [R100+0x5400], R108 ;  /* 0x0054006c64007388 */ /* 0x0005e20000000c00 */
[----:B------:R-:W-:Y:S01]  /*b1a0*/  @!PT LDS RZ, [RZ] ;  /* 0x00000000fffff984 */ /* 0x000fe20000000800 */
[----:B------:R-:W-:Y:S01]  /*b1b0*/  @!PT LDS RZ, [RZ] ;  /* 0x00000000fffff984 */ /* 0x000fe20000000800 */
[----:B------:R-:W-:Y:S01]  /*b1c0*/  @!PT LDS RZ, [RZ] ;  /* 0x00000000fffff984 */ /* 0x000fe20000000800 */
[----:B------:R-:W-:Y:S01]  /*b1d0*/  @!PT LDS RZ, [RZ] ;  /* 0x00000000fffff984 */ /* 0x000fe20000000800 */
[----:B------:R1:W-:Y:S07]  /*b1e0*/  MEMBAR.ALL.CTA ;  /* 0x0000000000007992 */ /* 0x0003ee0000008000 */
[----:B-1----:R-:W1:Y:S02]  /*b1f0*/  FENCE.VIEW.ASYNC.S ;  /* 0x00000000000073c6 */ /* 0x002e640000000000 */
[----:B-1----:R-:W-:Y:S06]  /*b200*/  BAR.SYNC.DEFER_BLOCKING 0x1, 0x80 ;  /* 0x0042000000007b1d */ /* 0x002fec0000010000 */
        /* <DEDUP_REMOVED lines=14> */
[----:B-1----:R-:W-:Y:S04]  /*b2f0*/  DEPBAR.LE SB0, 0x1 ;  /* 0x000080400000791a */ /* 0x002fe80000000000 */
.L_x_171:
[----:B------:R-:W-:Y:S05]  /*b300*/  BSYNC.RECONVERGENT B0 ;  /* 0x0000000000007941 */ /* 0x000fea0003800200 */
.L_x_170:
[----:B------:R-:W-:Y:S01]  /*b310*/  BAR.SYNC.DEFER_BLOCKING 0x1, 0x80 ;  /* 0x0042000000007b1d */ /* 0x000fe20000010000 */
[----:B------:R-:W-:Y:S01]  /*b320*/  ISETP.NE.AND P0, PT, R93, 0x2, PT ;  /* 0x000000025d00780c */ /* 0x000fe20003f05270 */
[----:B------:R-:W-:Y:S01]  /*b330*/  UISETP.NE.AND UP0, UPT, UR44, URZ, UPT ;  /* 0x000000ff2c00728c */ /* 0x000fe2000bf05270 */
[----:B------:R-:W-:Y:S01]  /*b340*/  ISETP.NE.AND P1, PT, R36, 0x4, PT ;  /* 0x000000042400780c */ /* 0x000fe20003f25270 */
[----:B------:R-:W-:Y:S01]  /*b350*/  UIADD3 UR26, UPT, UPT, UR37, UR62, URZ ;  /* 0x0000003e251a7290 */ /* 0x000fe2000fffe0ff */
[----:B------:R-:W-:Y:S01]  /*b360*/  SEL R3, RZ, 0x1, P0 ;  /* 0x00000001ff037807 */ /* 0x000fe20000000000 */
[----:B------:R-:W-:Y:S01]  /*b370*/  UIADD3 UR20, UPT, UPT, UR38, UR59, URZ ;  /* 0x0000003b26147290 */ /* 0x000fe2000fffe0ff */
[----:B------:R-:W-:Y:S02]  /*b380*/  SEL R0, RZ, 0x1, P1 ;  /* 0x00000001ff007807 */ /* 0x000fe40000800000 */
[----:B------:R-:W-:Y:S02]  /*b390*/  LOP3.LUT R96, R96, R3, RZ, 0x3c, !PT ;  /* 0x0000000360607212 */ /* 0x000fe400078e3cff */
[----:B------:R-:W-:Y:S02]  /*b3a0*/  LOP3.LUT R97, R97, R0, RZ, 0x3c, !PT ;  /* 0x0000000061617212 */ /* 0x000fe400078e3cff */
[----:B------:R-:W-:Y:S02]  /*b3b0*/  SEL R93, R93, RZ, P0 ;  /* 0x000000ff5d5d7207 */ /* 0x000fe40000000000 */
[----:B------:R-:W-:Y:S01]  /*b3c0*/  SEL R36, R36, RZ, P1 ;  /* 0x000000ff24247207 */ /* 0x000fe20000800000 */
[----:B------:R-:W-:Y:S01]  /*b3d0*/  UMOV UR36, UR58 ;  /* 0x0000003a00247c82 */ /* 0x000fe20008000000 */
[----:B------:R-:W-:Y:S05]  /*b3e0*/  BRA.U UP0, `(.L_x_172) ;  /* 0xffffffb900c47547 */ /* 0x000fea000b83ffff */
[----:B------:R-:W-:Y:S05]  /*b3f0*/  EXIT ;  /* 0x000000000000794d */ /* 0x000fea0003800000 */
.L_x_25:
[----:B-1----:R1:W2:Y:S02]  /*b400*/  SYNCS.PHASECHK.TRANS64.TRYWAIT P0, [R0+URZ+0x2d0], R3 ;  /* 0x0002d003000075a7 */ /* 0x0022a400080011ff */
[----:B--2---:R-:W-:Y:S05]  /*b410*/  @!P0 NANOSLEEP.SYNCS 0x989680 ;  /* 0x009896800000895d */ /* 0x004fea0003900000 */
[----:B------:R-:W2:Y:S02]  /*b420*/  @!P0 SYNCS.PHASECHK.TRANS64 P0, [R0+URZ+0x2d0], R3 ;  /* 0x0002d003000085a7 */ /* 0x000ea400080010ff */
[----:B--2---:R-:W-:Y:S05]  /*b430*/  @!P0 BRA `(.L_x_25) ;  /* 0xfffffffc00f08947 */ /* 0x004fea000383ffff */
[----:B------:R-:W-:Y:S05]  /*b440*/  BRA `(.L_x_173) ;  /* 0xffffff6c00187947 */ /* 0x000fea000383ffff */
.L_x_28:
[----:B-1----:R-:W-:-:S07]  /*b450*/  MOV R0, UR33 ;  /* 0x0000002100007c02 */ /* 0x002fce0008000f00 */
.L_x_174:
[----:B-1----:R1:W2:Y:S02]  /*b460*/  SYNCS.PHASECHK.TRANS64.TRYWAIT P0, [R0+URZ+0x108], R3 ;  /* 0x00010803000075a7 */ /* 0x0022a400080011ff */
[----:B--2---:R-:W-:Y:S05]  /*b470*/  @!P0 NANOSLEEP.SYNCS 0x989680 ;  /* 0x009896800000895d */ /* 0x004fea0003900000 */
[----:B------:R-:W2:Y:S02]  /*b480*/  @!P0 SYNCS.PHASECHK.TRANS64 P0, [R0+URZ+0x108], R3 ;  /* 0x00010803000085a7 */ /* 0x000ea400080010ff */
[----:B--2---:R-:W-:Y:S05]  /*b490*/  @!P0 BRA `(.L_x_174) ;  /* 0xfffffffc00f08947 */ /* 0x004fea000383ffff */
[----:B------:R-:W-:Y:S05]  /*b4a0*/  BRA `(.L_x_27) ;  /* 0xffffff6c00687947 */ /* 0x000fea000383ffff */
.L_x_35:
[----:B-1----:R-:W-:-:S07]  /*b4b0*/  MOV R0, UR17 ;  /* 0x0000001100007c02 */ /* 0x002fce0008000f00 */
.L_x_175:
[----:B-1----:R1:W2:Y:S02]  /*b4c0*/  SYNCS.PHASECHK.TRANS64.TRYWAIT P0, [R0+URZ+0x108], R3 ;  /* 0x00010803000075a7 */ /* 0x0022a400080011ff */
[----:B--2---:R-:W-:Y:S05]  /*b4d0*/  @!P0 NANOSLEEP.SYNCS 0x989680 ;  /* 0x009896800000895d */ /* 0x004fea0003900000 */
[----:B------:R-:W2:Y:S02]  /*b4e0*/  @!P0 SYNCS.PHASECHK.TRANS64 P0, [R0+URZ+0x108], R3 ;  /* 0x00010803000085a7 */ /* 0x000ea400080010ff */
[----:B--2---:R-:W-:Y:S05]  /*b4f0*/  @!P0 BRA `(.L_x_175) ;  /* 0xfffffffc00f08947 */ /* 0x004fea000383ffff */
[----:B------:R-:W-:Y:S05]  /*b500*/  BRA `(.L_x_34) ;  /* 0xffffff70002c7947 */ /* 0x000fea000383ffff */
.L_x_40:
[----:B-1----:R1:W2:Y:S02]  /*b510*/  SYNCS.PHASECHK.TRANS64.TRYWAIT P0, [R3+URZ+0x260], R0 ;  /* 0x00026000030075a7 */ /* 0x0022a400080011ff */
[----:B--2---:R-:W-:Y:S05]  /*b520*/  @!P0 NANOSLEEP.SYNCS 0x989680 ;  /* 0x009896800000895d */ /* 0x004fea0003900000 */
[----:B------:R-:W2:Y:S02]  /*b530*/  @!P0 SYNCS.PHASECHK.TRANS64 P0, [R3+URZ+0x260], R0 ;  /* 0x00026000030085a7 */ /* 0x000ea400080010ff */
[----:B--2---:R-:W-:Y:S05]  /*b540*/  @!P0 BRA `(.L_x_40) ;  /* 0xfffffffc00f08947 */ /* 0x004fea000383ffff */
[----:B------:R-:W-:Y:S05]  /*b550*/  BRA `(.L_x_176) ;  /* 0xffffff7000d07947 */ /* 0x000fea000383ffff */
.L_x_44:
[----:B-1----:R-:W-:-:S07]  /*b560*/  MOV R0, UR4 ;  /* 0x0000000400007c02 */ /* 0x002fce0008000f00 */
.L_x_177:
[----:B-1----:R1:W2:Y:S02]  /*b570*/  SYNCS.PHASECHK.TRANS64.TRYWAIT P0, [R0+URZ], R3 ;  /* 0x00000003000075a7 */ /* 0x0022a400080011ff */
[----:B--2---:R-:W-:Y:S05]  /*b580*/  @!P0 NANOSLEEP.SYNCS 0x989680 ;  /* 0x009896800000895d */ /* 0x004fea0003900000 */
[----:B------:R-:W2:Y:S02]  /*b590*/  @!P0 SYNCS.PHASECHK.TRANS64 P0, [R0+URZ], R3 ;  /* 0x00000003000085a7 */ /* 0x000ea400080010ff */
[----:B--2---:R-:W-:Y:S05]  /*b5a0*/  @!P0 BRA `(.L_x_177) ;  /* 0xfffffffc00f08947 */ /* 0x004fea000383ffff */
[----:B------:R-:W-:Y:S05]  /*b5b0*/  BRA `(.L_x_178) ;  /* 0xffffff7800747947 */ /* 0x000fea000383ffff */
.L_x_45:
[----:B------:R-:W-:-:S07]  /*b5c0*/  MOV R0, UR5 ;  /* 0x0000000500007c02 */ /* 0x000fce0008000f00 */
.L_x_179:
[----:B-1----:R1:W2:Y:S02]  /*b5d0*/  SYNCS.PHASECHK.TRANS64.TRYWAIT P0, [R0+URZ], R3 ;  /* 0x00000003000075a7 */ /* 0x0022a400080011ff */
[----:B--2---:R-:W-:Y:S05]  /*b5e0*/  @!P0 NANOSLEEP.SYNCS 0x989680 ;  /* 0x009896800000895d */ /* 0x004fea0003900000 */
[----:B------:R-:W2:Y:S02]  /*b5f0*/  @!P0 SYNCS.PHASECHK.TRANS64 P0, [R0+URZ], R3 ;  /* 0x00000003000085a7 */ /* 0x000ea400080010ff */
[----:B--2---:R-:W-:Y:S05]  /*b600*/  @!P0 BRA `(.L_x_179) ;  /* 0xfffffffc00f08947 */ /* 0x004fea000383ffff */
[----:B------:R-:W-:Y:S05]  /*b610*/  BRA `(.L_x_180) ;  /* 0xffffff7800807947 */ /* 0x000fea000383ffff */
.L_x_46:
[----:B------:R-:W-:-:S07]  /*b620*/  MOV R0, UR5 ;  /* 0x0000000500007c02 */ /* 0x000fce0008000f00 */
.L_x_181:
[----:B-1----:R1:W2:Y:S02]  /*b630*/  SYNCS.PHASECHK.TRANS64.TRYWAIT P0, [R0+URZ], R3 ;  /* 0x00000003000075a7 */ /* 0x0022a400080011ff */
[----:B--2---:R-:W-:Y:S05]  /*b640*/  @!P0 NANOSLEEP.SYNCS 0x989680 ;  /* 0x009896800000895d */ /* 0x004fea0003900000 */
[----:B------:R-:W2:Y:S02]  /*b650*/  @!P0 SYNCS.PHASECHK.TRANS64 P0, [R0+URZ], R3 ;  /* 0x00000003000085a7 */ /* 0x000ea400080010ff */
[----:B--2---:R-:W-:Y:S05]  /*b660*/  @!P0 BRA `(.L_x_181) ;  /* 0xfffffffc00f08947 */ /* 0x004fea000383ffff */
[----:B------:R-:W-:Y:S05]  /*b670*/  BRA `(.L_x_182) ;  /* 0xffffff78008c7947 */ /* 0x000fea000383ffff */
.L_x_47:
[----:B------:R-:W-:-:S07]  /*b680*/  MOV R0, UR5 ;  /* 0x0000000500007c02 */ /* 0x000fce0008000f00 */
.L_x_183:
[----:B-1----:R1:W2:Y:S02]  /*b690*/  SYNCS.PHASECHK.TRANS64.TRYWAIT P0, [R0+URZ], R3 ;  /* 0x00000003000075a7 */ /* 0x0022a400080011ff */
[----:B--2---:R-:W-:Y:S05]  /*b6a0*/  @!P0 NANOSLEEP.SYNCS 0x989680 ;  /* 0x009896800000895d */ /* 0x004fea0003900000 */
[----:B------:R-:W2:Y:S02]  /*b6b0*/  @!P0 SYNCS.PHASECHK.TRANS64 P0, [R0+URZ], R3 ;  /* 0x00000003000085a7 */ /* 0x000ea400080010ff */
[----:B--2---:R-:W-:Y:S05]  /*b6c0*/  @!P0 BRA `(.L_x_183) ;  /* 0xfffffffc00f08947 */ /* 0x004fea000383ffff */
[----:B------:R-:W-:Y:S05]  /*b6d0*/  BRA `(.L_x_184) ;  /* 0xffffff7800987947 */ /* 0x000fea000383ffff */
.L_x_48:
[----:B------:R-:W-:-:S07]  /*b6e0*/  MOV R0, UR5 ;  /* 0x0000000500007c02 */ /* 0x000fce0008000f00 */
.L_x_185:
[----:B-1----:R1:W2:Y:S02]  /*b6f0*/  SYNCS.PHASECHK.TRANS64.TRYWAIT P0, [R0+URZ], R3 ;  /* 0x00000003000075a7 */ /* 0x0022a400080011ff */
[----:B--2---:R-:W-:Y:S05]  /*b700*/  @!P0 NANOSLEEP.SYNCS 0x989680 ;  /* 0x009896800000895d */ /* 0x004fea0003900000 */
[----:B------:R-:W2:Y:S02]  /*b710*/  @!P0 SYNCS.PHASECHK.TRANS64 P0, [R0+URZ], R3 ;  /* 0x00000003000085a7 */ /* 0x000ea400080010ff */
[----:B--2---:R-:W-:Y:S05]  /*b720*/  @!P0 BRA `(.L_x_185) ;  /* 0xfffffffc00f08947 */ /* 0x004fea000383ffff */
[----:B------:R-:W-:Y:S05]  /*b730*/  BRA `(.L_x_186) ;  /* 0xffffff7800a47947 */ /* 0x000fea000383ffff */
.L_x_49:
[----:B------:R-:W-:-:S07]  /*b740*/  MOV R0, UR5 ;  /* 0x0000000500007c02 */ /* 0x000fce0008000f00 */
.L_x_187:
[----:B-1----:R1:W2:Y:S02]  /*b750*/  SYNCS.PHASECHK.TRANS64.TRYWAIT P0, [R0+URZ], R3 ;  /* 0x00000003000075a7 */ /* 0x0022a400080011ff */
[----:B--2---:R-:W-:Y:S05]  /*b760*/  @!P0 NANOSLEEP.SYNCS 0x989680 ;  /* 0x009896800000895d */ /* 0x004fea0003900000 */
[----:B------:R-:W2:Y:S02]  /*b770*/  @!P0 SYNCS.PHASECHK.TRANS64 P0, [R0+URZ], R3 ;  /* 0x00000003000085a7 */ /* 0x000ea400080010ff */
[----:B--2---:R-:W-:Y:S05]  /*b780*/  @!P0 BRA `(.L_x_187) ;  /* 0xfffffffc00f08947 */ /* 0x004fea000383ffff */
[----:B------:R-:W-:Y:S05]  /*b790*/  BRA `(.L_x_188) ;  /* 0xffffff7800b07947 */ /* 0x000fea000383ffff */
.L_x_50:
[----:B------:R-:W-:-:S07]  /*b7a0*/  MOV R0, UR5 ;  /* 0x0000000500007c02 */ /* 0x000fce0008000f00 */
.L_x_189:
[----:B-1----:R1:W2:Y:S02]  /*b7b0*/  SYNCS.PHASECHK.TRANS64.TRYWAIT P0, [R0+URZ], R3 ;  /* 0x00000003000075a7 */ /* 0x0022a400080011ff */
[----:B--2---:R-:W-:Y:S05]  /*b7c0*/  @!P0 NANOSLEEP.SYNCS 0x989680 ;  /* 0x009896800000895d */ /* 0x004fea0003900000 */
[----:B------:R-:W2:Y:S02]  /*b7d0*/  @!P0 SYNCS.PHASECHK.TRANS64 P0, [R0+URZ], R3 ;  /* 0x00000003000085a7 */ /* 0x000ea400080010ff */
[----:B--2---:R-:W-:Y:S05]  /*b7e0*/  @!P0 BRA `(.L_x_189) ;  /* 0xfffffffc00f08947 */ /* 0x004fea000383ffff */
[----:B------:R-:W-:Y:S05]  /*b7f0*/  BRA `(.L_x_190) ;  /* 0xffffff7800bc7947 */ /* 0x000fea000383ffff */
.L_x_51:
[----:B------:R-:W-:-:S07]  /*b800*/  MOV R0, UR5 ;  /* 0x0000000500007c02 */ /* 0x000fce0008000f00 */
.L_x_191:
[----:B-1----:R1:W2:Y:S02]  /*b810*/  SYNCS.PHASECHK.TRANS64.TRYWAIT P0, [R0+URZ], R3 ;  /* 0x00000003000075a7 */ /* 0x0022a400080011ff */
[----:B--2---:R-:W-:Y:S05]  /*b820*/  @!P0 NANOSLEEP.SYNCS 0x989680 ;  /* 0x009896800000895d */ /* 0x004fea0003900000 */
[----:B------:R-:W2:Y:S02]  /*b830*/  @!P0 SYNCS.PHASECHK.TRANS64 P0, [R0+URZ], R3 ;  /* 0x00000003000085a7 */ /* 0x000ea400080010ff */
[----:B--2---:R-:W-:Y:S05]  /*b840*/  @!P0 BRA `(.L_x_191) ;  /* 0xfffffffc00f08947 */ /* 0x004fea000383ffff */
[----:B------:R-:W-:Y:S05]  /*b850*/  BRA `(.L_x_192) ;  /* 0xffffff7800c87947 */ /* 0x000fea000383ffff */
.L_x_52:
[----:B------:R-:W-:-:S07]  /*b860*/  MOV R0, UR5 ;  /* 0x0000000500007c02 */ /* 0x000fce0008000f00 */
.L_x_193:
[----:B-1----:R1:W2:Y:S02]  /*b870*/  SYNCS.PHASECHK.TRANS64.TRYWAIT P0, [R0+URZ], R3 ;  /* 0x00000003000075a7 */ /* 0x0022a400080011ff */
[----:B--2---:R-:W-:Y:S05]  /*b880*/  @!P0 NANOSLEEP.SYNCS 0x989680 ;  /* 0x009896800000895d */ /* 0x004fea0003900000 */
[----:B------:R-:W2:Y:S02]  /*b890*/  @!P0 SYNCS.PHASECHK.TRANS64 P0, [R0+URZ], R3 ;  /* 0x00000003000085a7 */ /* 0x000ea400080010ff */
[----:B--2---:R-:W-:Y:S05]  /*b8a0*/  @!P0 BRA `(.L_x_193) ;  /* 0xfffffffc00f08947 */ /* 0x004fea000383ffff */
[----:B------:R-:W-:Y:S05]  /*b8b0*/  BRA `(.L_x_194) ;  /* 0xffffff7800d47947 */ /* 0x000fea000383ffff */
.L_x_53:
[----:B------:R-:W-:-:S07]  /*b8c0*/  MOV R0, UR5 ;  /* 0x0000000500007c02 */ /* 0x000fce0008000f00 */
.L_x_195:
[----:B-1----:R1:W2:Y:S02]  /*b8d0*/  SYNCS.PHASECHK.TRANS64.TRYWAIT P0, [R0+URZ], R3 ;  /* 0x00000003000075a7 */ /* 0x0022a400080011ff */
[----:B--2---:R-:W-:Y:S05]  /*b8e0*/  @!P0 NANOSLEEP.SYNCS 0x989680 ;  /* 0x009896800000895d */ /* 0x004fea0003900000 */
[----:B------:R-:W2:Y:S02]  /*b8f0*/  @!P0 SYNCS.PHASECHK.TRANS64 P0, [R0+URZ], R3 ;  /* 0x00000003000085a7 */ /* 0x000ea400080010ff */
[----:B--2---:R-:W-:Y:S05]  /*b900*/  @!P0 BRA `(.L_x_195) ;  /* 0xfffffffc00f08947 */ /* 0x004fea000383ffff */
[----:B------:R-:W-:Y:S05]  /*b910*/  BRA `(.L_x_196) ;  /* 0xffffff7800e07947 */ /* 0x000fea000383ffff */
.L_x_54:
[----:B------:R-:W-:-:S07]  /*b920*/  MOV R0, UR5 ;  /* 0x0000000500007c02 */ /* 0x000fce0008000f00 */
.L_x_197:
[----:B-1----:R1:W2:Y:S02]  /*b930*/  SYNCS.PHASECHK.TRANS64.TRYWAIT P0, [R0+URZ], R3 ;  /* 0x00000003000075a7 */ /* 0x0022a400080011ff */
[----:B--2---:R-:W-:Y:S05]  /*b940*/  @!P0 NANOSLEEP.SYNCS 0x989680 ;  /* 0x009896800000895d */ /* 0x004fea0003900000 */
[----:B------:R-:W2:Y:S02]  /*b950*/  @!P0 SYNCS.PHASECHK.TRANS64 P0, [R0+URZ], R3 ;  /* 0x00000003000085a7 */ /* 0x000ea400080010ff */
[----:B--2---:R-:W-:Y:S05]  /*b960*/  @!P0 BRA `(.L_x_197) ;  /* 0xfffffffc00f08947 */ /* 0x004fea000383ffff */
[----:B------:R-:W-:Y:S05]  /*b970*/  BRA `(.L_x_198) ;  /* 0xffffff7800ec7947 */ /* 0x000fea000383ffff */
.L_x_55:
[----:B------:R-:W-:-:S07]  /*b980*/  MOV R0, UR5 ;  /* 0x0000000500007c02 */ /* 0x000fce0008000f00 */
.L_x_199:
[----:B-1----:R1:W2:Y:S02]  /*b990*/  SYNCS.PHASECHK.TRANS64.TRYWAIT P0, [R0+URZ], R3 ;  /* 0x00000003000075a7 */ /* 0x0022a400080011ff */
[----:B--2---:R-:W-:Y:S05]  /*b9a0*/  @!P0 NANOSLEEP.SYNCS 0x989680 ;  /* 0x009896800000895d */ /* 0x004fea0003900000 */
[----:B------:R-:W2:Y:S02]  /*b9b0*/  @!P0 SYNCS.PHASECHK.TRANS64 P0, [R0+URZ], R3 ;  /* 0x00000003000085a7 */ /* 0x000ea400080010ff */
[----:B--2---:R-:W-:Y:S05]  /*b9c0*/  @!P0 BRA `(.L_x_199) ;  /* 0xfffffffc00f08947 */ /* 0x004fea000383ffff */
[----:B------:R-:W-:Y:S05]  /*b9d0*/  BRA `(.L_x_200) ;  /* 0xffffff7800f87947 */ /* 0x000fea000383ffff */
.L_x_56:
[----:B------:R-:W-:-:S07]  /*b9e0*/  MOV R0, UR5 ;  /* 0x0000000500007c02 */ /* 0x000fce0008000f00 */
.L_x_201:
[----:B-1----:R1:W2:Y:S02]  /*b9f0*/  SYNCS.PHASECHK.TRANS64.TRYWAIT P0, [R0+URZ], R3 ;  /* 0x00000003000075a7 */ /* 0x0022a400080011ff */
[----:B--2---:R-:W-:Y:S05]  /*ba00*/  @!P0 NANOSLEEP.SYNCS 0x989680 ;  /* 0x009896800000895d */ /* 0x004fea0003900000 */
[----:B------:R-:W2:Y:S02]  /*ba10*/  @!P0 SYNCS.PHASECHK.TRANS64 P0, [R0+URZ], R3 ;  /* 0x00000003000085a7 */ /* 0x000ea400080010ff */
[----:B--2---:R-:W-:Y:S05]  /*ba20*/  @!P0 BRA `(.L_x_201) ;  /* 0xfffffffc00f08947 */ /* 0x004fea000383ffff */
[----:B------:R-:W-:Y:S05]  /*ba30*/  BRA `(.L_x_202) ;  /* 0xffffff7c00047947 */ /* 0x000fea000383ffff */
.L_x_57:
[----:B------:R-:W-:-:S07]  /*ba40*/  MOV R0, UR5 ;  /* 0x0000000500007c02 */ /* 0x000fce0008000f00 */
.L_x_203:
[----:B-1----:R1:W2:Y:S02]  /*ba50*/  SYNCS.PHASECHK.TRANS64.TRYWAIT P0, [R0+URZ], R3 ;  /* 0x00000003000075a7 */ /* 0x0022a400080011ff */
[----:B--2---:R-:W-:Y:S05]  /*ba60*/  @!P0 NANOSLEEP.SYNCS 0x989680 ;  /* 0x009896800000895d */ /* 0x004fea0003900000 */
[----:B------:R-:W2:Y:S02]  /*ba70*/  @!P0 SYNCS.PHASECHK.TRANS64 P0, [R0+URZ], R3 ;  /* 0x00000003000085a7 */ /* 0x000ea400080010ff */
[----:B--2---:R-:W-:Y:S05]  /*ba80*/  @!P0 BRA `(.L_x_203) ;  /* 0xfffffffc00f08947 */ /* 0x004fea000383ffff */
[----:B------:R-:W-:Y:S05]  /*ba90*/  BRA `(.L_x_204) ;  /* 0xffffff7c00107947 */ /* 0x000fea000383ffff */
.L_x_58:
[----:B------:R-:W-:-:S07]  /*baa0*/  MOV R0, UR5 ;  /* 0x0000000500007c02 */ /* 0x000fce0008000f00 */
.L_x_205:
[----:B-1----:R1:W2:Y:S02]  /*bab0*/  SYNCS.PHASECHK.TRANS64.TRYWAIT P0, [R0+URZ], R3 ;  /* 0x00000003000075a7 */ /* 0x0022a400080011ff */
[----:B--2---:R-:W-:Y:S05]  /*bac0*/  @!P0 NANOSLEEP.SYNCS 0x989680 ;  /* 0x009896800000895d */ /* 0x004fea0003900000 */
[----:B------:R-:W2:Y:S02]  /*bad0*/  @!P0 SYNCS.PHASECHK.TRANS64 P0, [R0+URZ], R3 ;  /* 0x00000003000085a7 */ /* 0x000ea400080010ff */
[----:B--2---:R-:W-:Y:S05]  /*bae0*/  @!P0 BRA `(.L_x_205) ;  /* 0xfffffffc00f08947 */ /* 0x004fea000383ffff */
[----:B------:R-:W-:Y:S05]  /*baf0*/  BRA `(.L_x_206) ;  /* 0xffffff7c001c7947 */ /* 0x000fea000383ffff */
.L_x_59:
[----:B------:R-:W-:-:S07]  /*bb00*/  MOV R0, UR5 ;  /* 0x0000000500007c02 */ /* 0x000fce0008000f00 */
.L_x_207:
[----:B-1----:R1:W2:Y:S02]  /*bb10*/  SYNCS.PHASECHK.TRANS64.TRYWAIT P0, [R0+URZ], R3 ;  /* 0x00000003000075a7 */ /* 0x0022a400080011ff */
[----:B--2---:R-:W-:Y:S05]  /*bb20*/  @!P0 NANOSLEEP.SYNCS 0x989680 ;  /* 0x009896800000895d */ /* 0x004fea0003900000 */
[----:B------:R-:W2:Y:S02]  /*bb30*/  @!P0 SYNCS.PHASECHK.TRANS64 P0, [R0+URZ], R3 ;  /* 0x00000003000085a7 */ /* 0x000ea400080010ff */
[----:B--2---:R-:W-:Y:S05]  /*bb40*/  @!P0 BRA `(.L_x_207) ;  /* 0xfffffffc00f08947 */ /* 0x004fea000383ffff */
[----:B------:R-:W-:Y:S05]  /*bb50*/  BRA `(.L_x_208) ;  /* 0xffffff7c00287947 */ /* 0x000fea000383ffff */
.L_x_60:
[----:B------:R-:W-:-:S07]  /*bb60*/  MOV R0, UR5 ;  /* 0x0000000500007c02 */ /* 0x000fce0008000f00 */
.L_x_209:
[----:B-1----:R1:W2:Y:S02]  /*bb70*/  SYNCS.PHASECHK.TRANS64.TRYWAIT P0, [R0+URZ], R3 ;  /* 0x00000003000075a7 */ /* 0x0022a400080011ff */
[----:B--2---:R-:W-:Y:S05]  /*bb80*/  @!P0 NANOSLEEP.SYNCS 0x989680 ;  /* 0x009896800000895d */ /* 0x004fea0003900000 */
[----:B------:R-:W2:Y:S02]  /*bb90*/  @!P0 SYNCS.PHASECHK.TRANS64 P0, [R0+URZ], R3 ;  /* 0x00000003000085a7 */ /* 0x000ea400080010ff */
[----:B--2---:R-:W-:Y:S05]  /*bba0*/  @!P0 BRA `(.L_x_209) ;  /* 0xfffffffc00f08947 */ /* 0x004fea000383ffff */
[----:B------:R-:W-:Y:S05]  /*bbb0*/  BRA `(.L_x_210) ;  /* 0xffffff7c00347947 */ /* 0x000fea000383ffff */
.L_x_61:
[----:B------:R-:W-:-:S07]  /*bbc0*/  MOV R0, UR5 ;  /* 0x0000000500007c02 */ /* 0x000fce0008000f00 */
.L_x_211:
[----:B-1----:R1:W2:Y:S02]  /*bbd0*/  SYNCS.PHASECHK.TRANS64.TRYWAIT P0, [R0+URZ], R3 ;  /* 0x00000003000075a7 */ /* 0x0022a400080011ff */
[----:B--2---:R-:W-:Y:S05]  /*bbe0*/  @!P0 NANOSLEEP.SYNCS 0x989680 ;  /* 0x009896800000895d */ /* 0x004fea0003900000 */
[----:B------:R-:W2:Y:S02]  /*bbf0*/  @!P0 SYNCS.PHASECHK.TRANS64 P0, [R0+URZ], R3 ;  /* 0x00000003000085a7 */ /* 0x000ea400080010ff */
[----:B--2---:R-:W-:Y:S05]  /*bc00*/  @!P0 BRA `(.L_x_211) ;  /* 0xfffffffc00f08947 */ /* 0x004fea000383ffff */
[----:B------:R-:W-:Y:S05]  /*bc10*/  BRA `(.L_x_212) ;  /* 0xffffff7c00407947 */ /* 0x000fea000383ffff */
.L_x_62:
[----:B------:R-:W-:-:S07]  /*bc20*/  MOV R0, UR5 ;  /* 0x0000000500007c02 */ /* 0x000fce0008000f00 */
.L_x_213:
[----:B-1----:R1:W2:Y:S02]  /*bc30*/  SYNCS.PHASECHK.TRANS64.TRYWAIT P0, [R0+URZ], R3 ;  /* 0x00000003000075a7 */ /* 0x0022a400080011ff */
[----:B--2---:R-:W-:Y:S05]  /*bc40*/  @!P0 NANOSLEEP.SYNCS 0x989680 ;  /* 0x009896800000895d */ /* 0x004fea0003900000 */
[----:B------:R-:W2:Y:S02]  /*bc50*/  @!P0 SYNCS.PHASECHK.TRANS64 P0, [R0+URZ], R3 ;  /* 0x00000003000085a7 */ /* 0x000ea400080010ff */
[----:B--2---:R-:W-:Y:S05]  /*bc60*/  @!P0 BRA `(.L_x_213) ;  /* 0xfffffffc00f08947 */ /* 0x004fea000383ffff */
[----:B------:R-:W-:Y:S05]  /*bc70*/  BRA `(.L_x_214) ;  /* 0xffffff7c004c7947 */ /* 0x000fea000383ffff */
.L_x_63:
[----:B------:R-:W-:-:S07]  /*bc80*/  MOV R0, UR5 ;  /* 0x0000000500007c02 */ /* 0x000fce0008000f00 */
.L_x_215:
[----:B-1----:R1:W2:Y:S02]  /*bc90*/  SYNCS.PHASECHK.TRANS64.TRYWAIT P0, [R0+URZ], R3 ;  /* 0x00000003000075a7 */ /* 0x0022a400080011ff */
[----:B--2---:R-:W-:Y:S05]  /*bca0*/  @!P0 NANOSLEEP.SYNCS 0x989680 ;  /* 0x009896800000895d */ /* 0x004fea0003900000 */
[----:B------:R-:W2:Y:S02]  /*bcb0*/  @!P0 SYNCS.PHASECHK.TRANS64 P0, [R0+URZ], R3 ;  /* 0x00000003000085a7 */ /* 0x000ea400080010ff */
[----:B--2---:R-:W-:Y:S05]  /*bcc0*/  @!P0 BRA `(.L_x_215) ;  /* 0xfffffffc00f08947 */ /* 0x004fea000383ffff */
[----:B------:R-:W-:Y:S05]  /*bcd0*/  BRA `(.L_x_216) ;  /* 0xffffff7c00587947 */ /* 0x000fea000383ffff */
.L_x_64:
[----:B------:R-:W-:-:S07]  /*bce0*/  MOV R0, UR5 ;  /* 0x0000000500007c02 */ /* 0x000fce0008000f00 */
.L_x_217:
[----:B-1----:R1:W2:Y:S02]  /*bcf0*/  SYNCS.PHASECHK.TRANS64.TRYWAIT P0, [R0+URZ], R3 ;  /* 0x00000003000075a7 */ /* 0x0022a400080011ff */
[----:B--2---:R-:W-:Y:S05]  /*bd00*/  @!P0 NANOSLEEP.SYNCS 0x989680 ;  /* 0x009896800000895d */ /* 0x004fea0003900000 */
[----:B------:R-:W2:Y:S02]  /*bd10*/  @!P0 SYNCS.PHASECHK.TRANS64 P0, [R0+URZ], R3 ;  /* 0x00000003000085a7 */ /* 0x000ea400080010ff */
[----:B--2---:R-:W-:Y:S05]  /*bd20*/  @!P0 BRA `(.L_x_217) ;  /* 0xfffffffc00f08947 */ /* 0x004fea000383ffff */
[----:B------:R-:W-:Y:S05]  /*bd30*/  BRA `(.L_x_218) ;  /* 0xffffff7c00647947 */ /* 0x000fea000383ffff */
.L_x_65:
[----:B------:R-:W-:-:S07]  /*bd40*/  MOV R0, UR5 ;  /* 0x0000000500007c02 */ /* 0x000fce0008000f00 */
.L_x_219:
[----:B-1----:R1:W2:Y:S02]  /*bd50*/  SYNCS.PHASECHK.TRANS64.TRYWAIT P0, [R0+URZ], R3 ;  /* 0x00000003000075a7 */ /* 0x0022a400080011ff */
[----:B--2---:R-:W-:Y:S05]  /*bd60*/  @!P0 NANOSLEEP.SYNCS 0x989680 ;  /* 0x009896800000895d */ /* 0x004fea0003900000 */
[----:B------:R-:W2:Y:S02]  /*bd70*/  @!P0 SYNCS.PHASECHK.TRANS64 P0, [R0+URZ], R3 ;  /* 0x00000003000085a7 */ /* 0x000ea400080010ff */
[----:B--2---:R-:W-:Y:S05]  /*bd80*/  @!P0 BRA `(.L_x_219) ;  /* 0xfffffffc00f08947 */ /* 0x004fea000383ffff */
[----:B------:R-:W-:Y:S05]  /*bd90*/  BRA `(.L_x_220) ;  /* 0xffffff7c00707947 */ /* 0x000fea000383ffff */
.L_x_66:
[----:B------:R-:W-:-:S07]  /*bda0*/  MOV R0, UR5 ;  /* 0x0000000500007c02 */ /* 0x000fce0008000f00 */
.L_x_221:
[----:B-1----:R1:W2:Y:S02]  /*bdb0*/  SYNCS.PHASECHK.TRANS64.TRYWAIT P0, [R0+URZ], R3 ;  /* 0x00000003000075a7 */ /* 0x0022a400080011ff */
[----:B--2---:R-:W-:Y:S05]  /*bdc0*/  @!P0 NANOSLEEP.SYNCS 0x989680 ;  /* 0x009896800000895d */ /* 0x004fea0003900000 */
[----:B------:R-:W2:Y:S02]  /*bdd0*/  @!P0 SYNCS.PHASECHK.TRANS64 P0, [R0+URZ], R3 ;  /* 0x00000003000085a7 */ /* 0x000ea400080010ff */
[----:B--2---:R-:W-:Y:S05]  /*bde0*/  @!P0 BRA `(.L_x_221) ;  /* 0xfffffffc00f08947 */ /* 0x004fea000383ffff */
[----:B------:R-:W-:Y:S05]  /*bdf0*/  BRA `(.L_x_222) ;  /* 0xffffff7c007c7947 */ /* 0x000fea000383ffff */
.L_x_67:
[----:B------:R-:W-:-:S07]  /*be00*/  MOV R0, UR5 ;  /* 0x0000000500007c02 */ /* 0x000fce0008000f00 */
.L_x_223:
[----:B-1----:R1:W2:Y:S02]  /*be10*/  SYNCS.PHASECHK.TRANS64.TRYWAIT P0, [R0+URZ], R3 ;  /* 0x00000003000075a7 */ /* 0x0022a400080011ff */
[----:B--2---:R-:W-:Y:S05]  /*be20*/  @!P0 NANOSLEEP.SYNCS 0x989680 ;  /* 0x009896800000895d */ /* 0x004fea0003900000 */
[----:B------:R-:W2:Y:S02]  /*be30*/  @!P0 SYNCS.PHASECHK.TRANS64 P0, [R0+URZ], R3 ;  /* 0x00000003000085a7 */ /* 0x000ea400080010ff */
[----:B--2---:R-:W-:Y:S05]  /*be40*/  @!P0 BRA `(.L_x_223) ;  /* 0xfffffffc00f08947 */ /* 0x004fea000383ffff */
[----:B------:R-:W-:Y:S05]  /*be50*/  BRA `(.L_x_224) ;  /* 0xffffff7c00887947 */ /* 0x000fea000383ffff */
.L_x_68:
[----:B------:R-:W-:-:S07]  /*be60*/  MOV R0, UR5 ;  /* 0x0000000500007c02 */ /* 0x000fce0008000f00 */
.L_x_225:
[----:B-1----:R1:W2:Y:S02]  /*be70*/  SYNCS.PHASECHK.TRANS64.TRYWAIT P0, [R0+URZ], R3 ;  /* 0x00000003000075a7 */ /* 0x0022a400080011ff */
[----:B--2---:R-:W-:Y:S05]  /*be80*/  @!P0 NANOSLEEP.SYNCS 0x989680 ;  /* 0x009896800000895d */ /* 0x004fea0003900000 */
[----:B------:R-:W2:Y:S02]  /*be90*/  @!P0 SYNCS.PHASECHK.TRANS64 P0, [R0+URZ], R3 ;  /* 0x00000003000085a7 */ /* 0x000ea400080010ff */
[----:B--2---:R-:W-:Y:S05]  /*bea0*/  @!P0 BRA `(.L_x_225) ;  /* 0xfffffffc00f08947 */ /* 0x004fea000383ffff */
[----:B------:R-:W-:Y:S05]  /*beb0*/  BRA `(.L_x_226) ;  /* 0xffffff7c00947947 */ /* 0x000fea000383ffff */
.L_x_69:
[----:B------:R-:W-:-:S07]  /*bec0*/  MOV R0, UR5 ;  /* 0x0000000500007c02 */ /* 0x000fce0008000f00 */
.L_x_227:
[----:B-1----:R1:W2:Y:S02]  /*bed0*/  SYNCS.PHASECHK.TRANS64.TRYWAIT P0, [R0+URZ], R3 ;  /* 0x00000003000075a7 */ /* 0x0022a400080011ff */
[----:B--2---:R-:W-:Y:S05]  /*bee0*/  @!P0 NANOSLEEP.SYNCS 0x989680 ;  /* 0x009896800000895d */ /* 0x004fea0003900000 */
[----:B------:R-:W2:Y:S02]  /*bef0*/  @!P0 SYNCS.PHASECHK.TRANS64 P0, [R0+URZ], R3 ;  /* 0x00000003000085a7 */ /* 0x000ea400080010ff */
[----:B--2---:R-:W-:Y:S05]  /*bf00*/  @!P0 BRA `(.L_x_227) ;  /* 0xfffffffc00f08947 */ /* 0x004fea000383ffff */
[----:B------:R-:W-:Y:S05]  /*bf10*/  BRA `(.L_x_228) ;  /* 0xffffff7c00a07947 */ /* 0x000fea000383ffff */
.L_x_70:
[----:B------:R-:W-:-:S07]  /*bf20*/  MOV R0, UR5 ;  /* 0x0000000500007c02 */ /* 0x000fce0008000f00 */
.L_x_229:
[----:B-1----:R1:W2:Y:S02]  /*bf30*/  SYNCS.PHASECHK.TRANS64.TRYWAIT P0, [R0+URZ], R3 ;  /* 0x00000003000075a7 */ /* 0x0022a400080011ff */
[----:B--2---:R-:W-:Y:S05]  /*bf40*/  @!P0 NANOSLEEP.SYNCS 0x989680 ;  /* 0x009896800000895d */ /* 0x004fea0003900000 */
[----:B------:R-:W2:Y:S02]  /*bf50*/  @!P0 SYNCS.PHASECHK.TRANS64 P0, [R0+URZ], R3 ;  /* 0x00000003000085a7 */ /* 0x000ea400080010ff */
[----:B--2---:R-:W-:Y:S05]  /*bf60*/  @!P0 BRA `(.L_x_229) ;  /* 0xfffffffc00f08947 */ /* 0x004fea000383ffff */
[----:B------:R-:W-:Y:S05]  /*bf70*/  BRA `(.L_x_230) ;  /* 0xffffff7c00ac7947 */ /* 0x000fea000383ffff */
.L_x_71:
[----:B------:R-:W-:-:S07]  /*bf80*/  MOV R0, UR5 ;  /* 0x0000000500007c02 */ /* 0x000fce0008000f00 */
.L_x_231:
[----:B-1----:R1:W2:Y:S02]  /*bf90*/  SYNCS.PHASECHK.TRANS64.TRYWAIT P0, [R0+URZ], R3 ;  /* 0x00000003000075a7 */ /* 0x0022a400080011ff */
[----:B--2---:R-:W-:Y:S05]  /*bfa0*/  @!P0 NANOSLEEP.SYNCS 0x989680 ;  /* 0x009896800000895d */ /* 0x004fea0003900000 */
[----:B------:R-:W2:Y:S02]  /*bfb0*/  @!P0 SYNCS.PHASECHK.TRANS64 P0, [R0+URZ], R3 ;  /* 0x00000003000085a7 */ /* 0x000ea400080010ff */
[----:B--2---:R-:W-:Y:S05]  /*bfc0*/  @!P0 BRA `(.L_x_231) ;  /* 0xfffffffc00f08947 */ /* 0x004fea000383ffff */
[----:B------:R-:W-:Y:S05]  /*bfd0*/  BRA `(.L_x_232) ;  /* 0xffffff7c00b87947 */ /* 0x000fea000383ffff */
.L_x_72:
[----:B------:R-:W-:-:S07]  /*bfe0*/  MOV R0, UR5 ;  /* 0x0000000500007c02 */ /* 0x000fce0008000f00 */
.L_x_233:
[----:B-1----:R1:W2:Y:S02]  /*bff0*/  SYNCS.PHASECHK.TRANS64.TRYWAIT P0, [R0+URZ], R3 ;  /* 0x00000003000075a7 */ /* 0x0022a400080011ff */
[----:B--2---:R-:W-:Y:S05]  /*c000*/  @!P0 NANOSLEEP.SYNCS 0x989680 ;  /* 0x009896800000895d */ /* 0x004fea0003900000 */
[----:B------:R-:W2:Y:S02]  /*c010*/  @!P0 SYNCS.PHASECHK.TRANS64 P0, [R0+URZ], R3 ;  /* 0x00000003000085a7 */ /* 0x000ea400080010ff */
[----:B--2---:R-:W-:Y:S05]  /*c020*/  @!P0 BRA `(.L_x_233) ;  /* 0xfffffffc00f08947 */ /* 0x004fea000383ffff */
[----:B------:R-:W-:Y:S05]  /*c030*/  BRA `(.L_x_234) ;  /* 0xffffff7c00c47947 */ /* 0x000fea000383ffff */
.L_x_73:
[----:B------:R-:W-:-:S07]  /*c040*/  MOV R0, UR5 ;  /* 0x0000000500007c02 */ /* 0x000fce0008000f00 */
.L_x_235:
[----:B-1----:R1:W2:Y:S02]  /*c050*/  SYNCS.PHASECHK.TRANS64.TRYWAIT P0, [R0+URZ], R3 ;  /* 0x00000003000075a7 */ /* 0x0022a400080011ff */
[----:B--2---:R-:W-:Y:S05]  /*c060*/  @!P0 NANOSLEEP.SYNCS 0x989680 ;  /* 0x009896800000895d */ /* 0x004fea0003900000 */
[----:B------:R-:W2:Y:S02]  /*c070*/  @!P0 SYNCS.PHASECHK.TRANS64 P0, [R0+URZ], R3 ;  /* 0x00000003000085a7 */ /* 0x000ea400080010ff */
[----:B--2---:R-:W-:Y:S05]  /*c080*/  @!P0 BRA `(.L_x_235) ;  /* 0xfffffffc00f08947 */ /* 0x004fea000383ffff */
[----:B------:R-:W-:Y:S05]  /*c090*/  BRA `(.L_x_236) ;  /* 0xffffff7c00d07947 */ /* 0x000fea000383ffff */
.L_x_74:
[----:B------:R-:W-:-:S07]  /*c0a0*/  MOV R0, UR5 ;  /* 0x0000000500007c02 */ /* 0x000fce0008000f00 */
.L_x_237:
[----:B-1----:R1:W2:Y:S02]  /*c0b0*/  SYNCS.PHASECHK.TRANS64.TRYWAIT P0, [R0+URZ], R3 ;  /* 0x00000003000075a7 */ /* 0x0022a400080011ff */
[----:B--2---:R-:W-:Y:S05]  /*c0c0*/  @!P0 NANOSLEEP.SYNCS 0x989680 ;  /* 0x009896800000895d */ /* 0x004fea0003900000 */
[----:B------:R-:W2:Y:S02]  /*c0d0*/  @!P0 SYNCS.PHASECHK.TRANS64 P0, [R0+URZ], R3 ;  /* 0x00000003000085a7 */ /* 0x000ea400080010ff */
[----:B--2---:R-:W-:Y:S05]  /*c0e0*/  @!P0 BRA `(.L_x_237) ;  /* 0xfffffffc00f08947 */ /* 0x004fea000383ffff */
[----:B------:R-:W-:Y:S05]  /*c0f0*/  BRA `(.L_x_238) ;  /* 0xffffff7c00dc7947 */ /* 0x000fea000383ffff */
.L_x_75:
[----:B------:R-:W-:-:S07]  /*c100*/  MOV R0, UR5 ;  /* 0x0000000500007c02 */ /* 0x000fce0008000f00 */
.L_x_239:
[----:B-1----:R1:W2:Y:S02]  /*c110*/  SYNCS.PHASECHK.TRANS64.TRYWAIT P0, [R0+URZ], R3 ;  /* 0x00000003000075a7 */ /* 0x0022a400080011ff */
[----:B--2---:R-:W-:Y:S05]  /*c120*/  @!P0 NANOSLEEP.SYNCS 0x989680 ;  /* 0x009896800000895d */ /* 0x004fea0003900000 */
[----:B------:R-:W2:Y:S02]  /*c130*/  @!P0 SYNCS.PHASECHK.TRANS64 P0, [R0+URZ], R3 ;  /* 0x00000003000085a7 */ /* 0x000ea400080010ff */
[----:B--2---:R-:W-:Y:S05]  /*c140*/  @!P0 BRA `(.L_x_239) ;  /* 0xfffffffc00f08947 */ /* 0x004fea000383ffff */
[----:B------:R-:W-:Y:S05]  /*c150*/  BRA `(.L_x_240) ;  /* 0xffffff7c00e87947 */ /* 0x000fea000383ffff */
.L_x_78:
[----:B-1----:R1:W2:Y:S02]  /*c160*/  SYNCS.PHASECHK.TRANS64.TRYWAIT P0, [R2+URZ+0x2c0], R5 ;  /* 0x0002c005020075a7 */ /* 0x0022a400080011ff */
[----:B--2---:R-:W-:Y:S05]  /*c170*/  @!P0 NANOSLEEP.SYNCS 0x989680 ;  /* 0x009896800000895d */ /* 0x004fea0003900000 */
[----:B------:R-:W2:Y:S02]  /*c180*/  @!P0 SYNCS.PHASECHK.TRANS64 P0, [R2+URZ+0x2c0], R5 ;  /* 0x0002c005020085a7 */ /* 0x000ea400080010ff */
[----:B--2---:R-:W-:Y:S05]  /*c190*/  @!P0 BRA `(.L_x_78) ;  /* 0xfffffffc00f08947 */ /* 0x004fea000383ffff */
[----:B------:R-:W-:Y:S05]  /*c1a0*/  BRA `(.L_x_241) ;  /* 0xffffff8000447947 */ /* 0x000fea000383ffff */
.L_x_79:
[----:B------:R-:W-:-:S07]  /*c1b0*/  MOV R2, UR4 ;  /* 0x0000000400027c02 */ /* 0x000fce0008000f00 */
.L_x_242:
[----:B-1----:R1:W2:Y:S02]  /*c1c0*/  SYNCS.PHASECHK.TRANS64.TRYWAIT P0, [R2+URZ+0x270], R5 ;  /* 0x00027005020075a7 */ /* 0x0022a400080011ff */
[----:B--2---:R-:W-:Y:S05]  /*c1d0*/  @!P0 NANOSLEEP.SYNCS 0x989680 ;  /* 0x009896800000895d */ /* 0x004fea0003900000 */
[----:B------:R-:W2:Y:S02]  /*c1e0*/  @!P0 SYNCS.PHASECHK.TRANS64 P0, [R2+URZ+0x270], R5 ;  /* 0x00027005020085a7 */ /* 0x000ea400080010ff */
[----:B--2---:R-:W-:Y:S05]  /*c1f0*/  @!P0 BRA `(.L_x_242) ;  /* 0xfffffffc00f08947 */ /* 0x004fea000383ffff */
[----:B------:R-:W-:Y:S05]  /*c200*/  BRA `(.L_x_243) ;  /* 0xffffff8000547947 */ /* 0x000fea000383ffff */
.L_x_80:
[----:B-1----:R1:W2:Y:S02]  /*c210*/  SYNCS.PHASECHK.TRANS64.TRYWAIT P1, [R2+URZ+0x260], R5 ;  /* 0x00026005020075a7 */ /* 0x0022a400080211ff */
[----:B--2---:R-:W-:Y:S05]  /*c220*/  @!P1 NANOSLEEP.SYNCS 0x989680 ;  /* 0x009896800000995d */ /* 0x004fea0003900000 */
[----:B------:R-:W2:Y:S02]  /*c230*/  @!P1 SYNCS.PHASECHK.TRANS64 P1, [R2+URZ+0x260], R5 ;  /* 0x00026005020095a7 */ /* 0x000ea400080210ff */
[----:B--2---:R-:W-:Y:S05]  /*c240*/  @!P1 BRA `(.L_x_80) ;  /* 0xfffffffc00f09947 */ /* 0x004fea000383ffff */
[----:B------:R-:W-:Y:S05]  /*c250*/  BRA `(.L_x_244) ;  /* 0xffffff8000847947 */ /* 0x000fea000383ffff */
.L_x_83:
[----:B------:R-:W-:-:S07]  /*c260*/  MOV R0, UR4 ;  /* 0x0000000400007c02 */ /* 0x000fce0008000f00 */
.L_x_245:
[----:B-1----:R1:W2:Y:S02]  /*c270*/  SYNCS.PHASECHK.TRANS64.TRYWAIT P0, [R0+URZ+0x270], R3 ;  /* 0x00027003000075a7 */ /* 0x0022a400080011ff */
[----:B--2---:R-:W-:Y:S05]  /*c280*/  @!P0 NANOSLEEP.SYNCS 0x989680 ;  /* 0x009896800000895d */ /* 0x004fea0003900000 */
[----:B------:R-:W2:Y:S02]  /*c290*/  @!P0 SYNCS.PHASECHK.TRANS64 P0, [R0+URZ+0x270], R3 ;  /* 0x00027003000085a7 */ /* 0x000ea400080010ff */
[----:B--2---:R-:W-:Y:S05]  /*c2a0*/  @!P0 BRA `(.L_x_245) ;  /* 0xfffffffc00f08947 */ /* 0x004fea000383ffff */
[----:B------:R-:W-:Y:S05]  /*c2b0*/  BRA `(.L_x_82) ;  /* 0xffffff8000d87947 */ /* 0x000fea000383ffff */
.L_x_92:
[----:B-1----:R-:W-:-:S04]  /*c2c0*/  MOV R0, UR5 ;  /* 0x0000000500007c02 */ /* 0x002fc80008000f00 */
[----:B------:R1:W2:Y:S03]  /*c2d0*/  SYNCS.PHASECHK.TRANS64.TRYWAIT P0, [R0+URZ+0x8], R7 ;  /* 0x00000807000075a7 */ /* 0x0002a600080011ff */
[----:B--2---:R-:W-:Y:S05]  /*c2e0*/  @!P0 NANOSLEEP.SYNCS 0x989680 ;  /* 0x009896800000895d */ /* 0x004fea0003900000 */
[----:B------:R-:W2:Y:S02]  /*c2f0*/  @!P0 SYNCS.PHASECHK.TRANS64 P0, [R0+URZ+0x8], R7 ;  /* 0x00000807000085a7 */ /* 0x000ea400080010ff */
[----:B--2---:R-:W-:Y:S05]  /*c300*/  @!P0 BRA `(.L_x_92) ;  /* 0xfffffffc00ec8947 */ /* 0x004fea000383ffff */
[----:B------:R-:W-:Y:S05]  /*c310*/  BRA `(.L_x_91) ;  /* 0xffffff84008c7947 */ /* 0x000fea000383ffff */
.L_x_94:
[----:B------:R-:W-:Y:S01]  /*c320*/  BSSY B0, `(.L_x_246) ;  /* 0x0000006000007945 */ /* 0x000fe20003800000 */
[----:B------:R-:W-:-:S07]  /*c330*/  MOV R15, 0xffffffff ;  /* 0xffffffff000f7802 */ /* 0x000fce0000000f00 */
[----:B-1---5:R-:W-:Y:S05]  /*c340*/  WARPSYNC.COLLECTIVE R15, `(.L_x_247) ;  /* 0x000000000f0c7348 */ /* 0x022fea0003c00000 */
[----:B------:R-:W-:Y:S02]  /*c350*/  ELECT P6, UR79, PT ;  /* 0x00000000004f782f */ /* 0x000fe400038c0000 */
[----:B------:R-:W-:Y:S01]  /*c360*/  MOV R14, UR79 ;  /* 0x0000004f000e7c02 */ /* 0x000fe20008000f00 */
[----:B-1---5:R-:W-:Y:S10]  /*c370*/  ENDCOLLECTIVE ;  /* 0x000000000000791b */ /* 0x022ff40003800000 */
.L_x_247:
[----:B------:R-:W-:Y:S05]  /*c380*/  BSYNC B0 ;  /* 0x0000000000007941 */ /* 0x000fea0003800000 */
.L_x_246:
[----:B------:R-:W-:Y:S05]  /*c390*/  BRA `(.L_x_248) ;  /* 0xffffff8400bc7947 */ /* 0x000fea000383ffff */
.L_x_96:
[----:B-1----:R-:W-:-:S04]  /*c3a0*/  MOV R0, UR5 ;  /* 0x0000000500007c02 */ /* 0x002fc80008000f00 */
[----:B------:R1:W2:Y:S03]  /*c3b0*/  SYNCS.PHASECHK.TRANS64.TRYWAIT P0, [R0+URZ+0x8], R5 ;  /* 0x00000805000075a7 */ /* 0x0002a600080011ff */
[----:B--2---:R-:W-:Y:S05]  /*c3c0*/  @!P0 NANOSLEEP.SYNCS 0x989680 ;  /* 0x009896800000895d */ /* 0x004fea0003900000 */
[----:B------:R-:W2:Y:S02]  /*c3d0*/  @!P0 SYNCS.PHASECHK.TRANS64 P0, [R0+URZ+0x8], R5 ;  /* 0x00000805000085a7 */ /* 0x000ea400080010ff */
[----:B--2---:R-:W-:Y:S05]  /*c3e0*/  @!P0 BRA `(.L_x_96) ;  /* 0xfffffffc00ec8947 */ /* 0x004fea000383ffff */
[----:B------:R-:W-:Y:S05]  /*c3f0*/  BRA `(.L_x_95) ;  /* 0xffffff8400c07947 */ /* 0x000fea000383ffff */
.L_x_97:
[----:B-1----:R1:W2:Y:S02]  /*c400*/  SYNCS.PHASECHK.TRANS64.TRYWAIT P0, [R0+URZ+0x260], R5 ;  /* 0x00026005000075a7 */ /* 0x0022a400080011ff */
[----:B--2---:R-:W-:Y:S05]  /*c410*/  @!P0 NANOSLEEP.SYNCS 0x989680 ;  /* 0x009896800000895d */ /* 0x004fea0003900000 */
[----:B------:R-:W2:Y:S02]  /*c420*/  @!P0 SYNCS.PHASECHK.TRANS64 P0, [R0+URZ+0x260], R5 ;  /* 0x00026005000085a7 */ /* 0x000ea400080010ff */
[----:B--2---:R-:W-:Y:S05]  /*c430*/  @!P0 BRA `(.L_x_97) ;  /* 0xfffffffc00f08947 */ /* 0x004fea000383ffff */
[----:B------:R-:W-:Y:S05]  /*c440*/  BRA `(.L_x_249) ;  /* 0xffffff8800947947 */ /* 0x000fea000383ffff */
.L_x_99:
[----:B------:R-:W-:-:S07]  /*c450*/  MOV R0, UR19 ;  /* 0x0000001300007c02 */ /* 0x000fce0008000f00 */
.L_x_250:
[----:B-1----:R1:W2:Y:S02]  /*c460*/  SYNCS.PHASECHK.TRANS64.TRYWAIT P0, [R0+URZ+0x2a0], R5 ;  /* 0x0002a005000075a7 */ /* 0x0022a400080011ff */
[----:B--2---:R-:W-:Y:S05]  /*c470*/  @!P0 NANOSLEEP.SYNCS 0x989680 ;  /* 0x009896800000895d */ /* 0x004fea0003900000 */
[----:B------:R-:W2:Y:S02]  /*c480*/  @!P0 SYNCS.PHASECHK.TRANS64 P0, [R0+URZ+0x2a0], R5 ;  /* 0x0002a005000085a7 */ /* 0x000ea400080010ff */
[----:B--2---:R-:W-:Y:S05]  /*c490*/  @!P0 BRA `(.L_x_250) ;  /* 0xfffffffc00f08947 */ /* 0x004fea000383ffff */
[----:B------:R-:W-:Y:S05]  /*c4a0*/  BRA `(.L_x_251) ;  /* 0xffffff8800dc7947 */ /* 0x000fea000383ffff */
.L_x_102:
[----:B------:R-:W-:Y:S07]  /*c4b0*/  MOV R0, UR6 ;  /* 0x0000000600007c02 */ /* 0x000fee0008000f00 */
.L_x_252:
[----:B-1----:R1:W2:Y:S02]  /*c4c0*/  SYNCS.PHASECHK.TRANS64.TRYWAIT P0, [R0+URZ], R5 ;  /* 0x00000005000075a7 */ /* 0x0022a400080011ff */
[----:B--2---:R-:W-:Y:S05]  /*c4d0*/  @!P0 NANOSLEEP.SYNCS 0x989680 ;  /* 0x009896800000895d */ /* 0x004fea0003900000 */
[----:B------:R-:W2:Y:S02]  /*c4e0*/  @!P0 SYNCS.PHASECHK.TRANS64 P0, [R0+URZ], R5 ;  /* 0x00000005000085a7 */ /* 0x000ea400080010ff */
[----:B--2---:R-:W-:Y:S05]  /*c4f0*/  @!P0 BRA `(.L_x_252) ;  /* 0xfffffffc00f08947 */ /* 0x004fea000383ffff */
[----:B------:R-:W-:Y:S05]  /*c500*/  BRA `(.L_x_101) ;  /* 0xffffff8800f47947 */ /* 0x000fea000383ffff */
.L_x_106:
[----:B-1----:R-:W-:-:S07]  /*c510*/  MOV R0, UR4 ;  /* 0x0000000400007c02 */ /* 0x002fce0008000f00 */
.L_x_253:
[----:B-1----:R1:W2:Y:S02]  /*c520*/  SYNCS.PHASECHK.TRANS64.TRYWAIT P0, [R0+URZ], R3 ;  /* 0x00000003000075a7 */ /* 0x0022a400080011ff */
[----:B--2---:R-:W-:Y:S05]  /*c530*/  @!P0 NANOSLEEP.SYNCS 0x989680 ;  /* 0x009896800000895d */ /* 0x004fea0003900000 */
[----:B------:R-:W2:Y:S02]  /*c540*/  @!P0 SYNCS.PHASECHK.TRANS64 P0, [R0+URZ], R3 ;  /* 0x00000003000085a7 */ /* 0x000ea400080010ff */
[----:B--2---:R-:W-:Y:S05]  /*c550*/  @!P0 BRA `(.L_x_253) ;  /* 0xfffffffc00f08947 */ /* 0x004fea000383ffff */
[----:B------:R-:W-:Y:S05]  /*c560*/  BRA `(.L_x_254) ;  /* 0xffffff8c00ac7947 */ /* 0x000fea000383ffff */
.L_x_107:
[----:B------:R-:W-:-:S07]  /*c570*/  MOV R0, UR5 ;  /* 0x0000000500007c02 */ /* 0x000fce0008000f00 */
.L_x_255:
[----:B-1----:R1:W2:Y:S02]  /*c580*/  SYNCS.PHASECHK.TRANS64.TRYWAIT P0, [R0+URZ], R3 ;  /* 0x00000003000075a7 */ /* 0x0022a400080011ff */
[----:B--2---:R-:W-:Y:S05]  /*c590*/  @!P0 NANOSLEEP.SYNCS 0x989680 ;  /* 0x009896800000895d */ /* 0x004fea0003900000 */
[----:B------:R-:W2:Y:S02]  /*c5a0*/  @!P0 SYNCS.PHASECHK.TRANS64 P0, [R0+URZ], R3 ;  /* 0x00000003000085a7 */ /* 0x000ea400080010ff */
[----:B--2---:R-:W-:Y:S05]  /*c5b0*/  @!P0 BRA `(.L_x_255) ;  /* 0xfffffffc00f08947 */ /* 0x004fea000383ffff */
[----:B------:R-:W-:Y:S05]  /*c5c0*/  BRA `(.L_x_256) ;  /* 0xffffff8c00b87947 */ /* 0x000fea000383ffff */
.L_x_108:
[----:B------:R-:W-:-:S07]  /*c5d0*/  MOV R0, UR5 ;  /* 0x0000000500007c02 */ /* 0x000fce0008000f00 */
.L_x_257:
[----:B-1----:R1:W2:Y:S02]  /*c5e0*/  SYNCS.PHASECHK.TRANS64.TRYWAIT P0, [R0+URZ], R3 ;  /* 0x00000003000075a7 */ /* 0x0022a400080011ff */
[----:B--2---:R-:W-:Y:S05]  /*c5f0*/  @!P0 NANOSLEEP.SYNCS 0x989680 ;  /* 0x009896800000895d */ /* 0x004fea0003900000 */
[----:B------:R-:W2:Y:S02]  /*c600*/  @!P0 SYNCS.PHASECHK.TRANS64 P0, [R0+URZ], R3 ;  /* 0x00000003000085a7 */ /* 0x000ea400080010ff */
[----:B--2---:R-:W-:Y:S05]  /*c610*/  @!P0 BRA `(.L_x_257) ;  /* 0xfffffffc00f08947 */ /* 0x004fea000383ffff */
[----:B------:R-:W-:Y:S05]  /*c620*/  BRA `(.L_x_258) ;  /* 0xffffff8c00c47947 */ /* 0x000fea000383ffff */
.L_x_111:
[----:B------:R-:W-:-:S07]  /*c630*/  MOV R0, UR13 ;  /* 0x0000000d00007c02 */ /* 0x000fce0008000f00 */
.L_x_259:
[----:B-1----:R1:W2:Y:S02]  /*c640*/  SYNCS.PHASECHK.TRANS64.TRYWAIT P1, [R0+URZ+0x2e0], R3 ;  /* 0x0002e003000075a7 */ /* 0x0022a400080211ff */
[----:B--2---:R-:W-:Y:S05]  /*c650*/  @!P1 NANOSLEEP.SYNCS 0x989680 ;  /* 0x009896800000995d */ /* 0x004fea0003900000 */
[----:B------:R-:W2:Y:S02]  /*c660*/  @!P1 SYNCS.PHASECHK.TRANS64 P1, [R0+URZ+0x2e0], R3 ;  /* 0x0002e003000095a7 */ /* 0x000ea400080210ff */
[----:B--2---:R-:W-:Y:S05]  /*c670*/  @!P1 BRA `(.L_x_259) ;  /* 0xfffffffc00f09947 */ /* 0x004fea000383ffff */
[----:B------:R-:W-:Y:S05]  /*c680*/  BRA `(.L_x_260) ;  /* 0xffffff9000107947 */ /* 0x000fea000383ffff */
.L_x_116:
[----:B--2---:R2:W3:Y:S02]  /*c690*/  SYNCS.PHASECHK.TRANS64.TRYWAIT P0, [R12+URZ+0x260], R9 ;  /* 0x000260090c0075a7 */ /* 0x0044e400080011ff */
[----:B---3--:R-:W-:Y:S05]  /*c6a0*/  @!P0 NANOSLEEP.SYNCS 0x989680 ;  /* 0x009896800000895d */ /* 0x008fea0003900000 */
[----:B------:R-:W3:Y:S02]  /*c6b0*/  @!P0 SYNCS.PHASECHK.TRANS64 P0, [R12+URZ+0x260], R9 ;  /* 0x000260090c0085a7 */ /* 0x000ee400080010ff */
[----:B---3--:R-:W-:Y:S05]  /*c6c0*/  @!P0 BRA `(.L_x_116) ;  /* 0xfffffffc00f08947 */ /* 0x008fea000383ffff */
[----:B------:R-:W-:Y:S05]  /*c6d0*/  BRA `(.L_x_261) ;  /* 0xffffff9400447947 */ /* 0x000fea000383ffff */
.L_x_119:
[----:B------:R-:W-:Y:S07]  /*c6e0*/  MOV R0, UR21 ;  /* 0x0000001500007c02 */ /* 0x000fee0008000f00 */
.L_x_262:
[----:B--2---:R2:W3:Y:S02]  /*c6f0*/  SYNCS.PHASECHK.TRANS64.TRYWAIT P2, [R0+URZ+0x258], R11 ;  /* 0x0002580b000075a7 */ /* 0x0044e400080411ff */
[----:B---3--:R-:W-:Y:S05]  /*c700*/  @!P2 NANOSLEEP.SYNCS 0x989680 ;  /* 0x009896800000a95d */ /* 0x008fea0003900000 */
[----:B------:R-:W3:Y:S02]  /*c710*/  @!P2 SYNCS.PHASECHK.TRANS64 P2, [R0+URZ+0x258], R11 ;  /* 0x0002580b0000a5a7 */ /* 0x000ee400080410ff */
[----:B---3--:R-:W-:Y:S05]  /*c720*/  @!P2 BRA `(.L_x_262) ;  /* 0xfffffffc00f0a947 */ /* 0x008fea000383ffff */
[----:B------:R-:W-:Y:S05]  /*c730*/  BRA `(.L_x_118) ;  /* 0xffffff9800ac7947 */ /* 0x000fea000383ffff */
.L_x_122:
[----:B--2---:R-:W-:Y:S07]  /*c740*/  MOV R0, UR21 ;  /* 0x0000001500007c02 */ /* 0x004fee0008000f00 */
.L_x_263:
[----:B--2---:R2:W3:Y:S02]  /*c750*/  SYNCS.PHASECHK.TRANS64.TRYWAIT P0, [R0+URZ+0x230], R9 ;  /* 0x00023009000075a7 */ /* 0x0044e400080011ff */
[----:B---3--:R-:W-:Y:S05]  /*c760*/  @!P0 NANOSLEEP.SYNCS 0x989680 ;  /* 0x009896800000895d */ /* 0x008fea0003900000 */
[----:B------:R-:W3:Y:S02]  /*c770*/  @!P0 SYNCS.PHASECHK.TRANS64 P0, [R0+URZ+0x230], R9 ;  /* 0x00023009000085a7 */ /* 0x000ee400080010ff */
[----:B---3--:R-:W-:Y:S05]  /*c780*/  @!P0 BRA `(.L_x_263) ;  /* 0xfffffffc00f08947 */ /* 0x008fea000383ffff */
[----:B------:R-:W-:Y:S05]  /*c790*/  BRA `(.L_x_264) ;  /* 0xffffff9c00087947 */ /* 0x000fea000383ffff */
.L_x_123:
[----:B------:R-:W-:Y:S07]  /*c7a0*/  MOV R0, UR21 ;  /* 0x0000001500007c02 */ /* 0x000fee0008000f00 */
.L_x_265:
[----:B--2---:R2:W3:Y:S02]  /*c7b0*/  SYNCS.PHASECHK.TRANS64.TRYWAIT P0, [R0+URZ+0x238], R9 ;  /* 0x00023809000075a7 */ /* 0x0044e400080011ff */
[----:B---3--:R-:W-:Y:S05]  /*c7c0*/  @!P0 NANOSLEEP.SYNCS 0x989680 ;  /* 0x009896800000895d */ /* 0x008fea0003900000 */
[----:B------:R-:W3:Y:S02]  /*c7d0*/  @!P0 SYNCS.PHASECHK.TRANS64 P0, [R0+URZ+0x238], R9 ;  /* 0x00023809000085a7 */ /* 0x000ee400080010ff */
[----:B---3--:R-:W-:Y:S05]  /*c7e0*/  @!P0 BRA `(.L_x_265) ;  /* 0xfffffffc00f08947 */ /* 0x008fea000383ffff */
[----:B------:R-:W-:Y:S05]  /*c7f0*/  BRA `(.L_x_266) ;  /* 0xffffff9c00607947 */ /* 0x000fea000383ffff */
.L_x_124:
[----:B------:R-:W-:Y:S07]  /*c800*/  MOV R0, UR21 ;  /* 0x0000001500007c02 */ /* 0x000fee0008000f00 */
.L_x_267:
[----:B--2---:R2:W3:Y:S02]  /*c810*/  SYNCS.PHASECHK.TRANS64.TRYWAIT P0, [R0+URZ+0x240], R9 ;  /* 0x00024009000075a7 */ /* 0x0044e400080011ff */
[----:B---3--:R-:W-:Y:S05]  /*c820*/  @!P0 NANOSLEEP.SYNCS 0x989680 ;  /* 0x009896800000895d */ /* 0x008fea0003900000 */
[----:B------:R-:W3:Y:S02]  /*c830*/  @!P0 SYNCS.PHASECHK.TRANS64 P0, [R0+URZ+0x240], R9 ;  /* 0x00024009000085a7 */ /* 0x000ee400080010ff */
[----:B---3--:R-:W-:Y:S05]  /*c840*/  @!P0 BRA `(.L_x_267) ;  /* 0xfffffffc00f08947 */ /* 0x008fea000383ffff */
[----:B------:R-:W-:Y:S05]  /*c850*/  BRA `(.L_x_268) ;  /* 0xffffff9c00bc7947 */ /* 0x000fea000383ffff */
.L_x_125:
[----:B------:R-:W-:Y:S07]  /*c860*/  MOV R0, UR21 ;  /* 0x0000001500007c02 */ /* 0x000fee0008000f00 */
.L_x_269:
[----:B--2---:R2:W3:Y:S02]  /*c870*/  SYNCS.PHASECHK.TRANS64.TRYWAIT P0, [R0+URZ+0x248], R9 ;  /* 0x00024809000075a7 */ /* 0x0044e400080011ff */
[----:B---3--:R-:W-:Y:S05]  /*c880*/  @!P0 NANOSLEEP.SYNCS 0x989680 ;  /* 0x009896800000895d */ /* 0x008fea0003900000 */
[----:B------:R-:W3:Y:S02]  /*c890*/  @!P0 SYNCS.PHASECHK.TRANS64 P0, [R0+URZ+0x248], R9 ;  /* 0x00024809000085a7 */ /* 0x000ee400080010ff */
[----:B---3--:R-:W-:Y:S05]  /*c8a0*/  @!P0 BRA `(.L_x_269) ;  /* 0xfffffffc00f08947 */ /* 0x008fea000383ffff */
[----:B------:R-:W-:Y:S05]  /*c8b0*/  BRA `(.L_x_270) ;  /* 0xffffffa000187947 */ /* 0x000fea000383ffff */
.L_x_127:
[----:B------:R-:W-:-:S07]  /*c8c0*/  MOV R0, UR21 ;  /* 0x0000001500007c02 */ /* 0x000fce0008000f00 */
.L_x_271:
[----:B--2---:R2:W4:Y:S02]  /*c8d0*/  SYNCS.PHASECHK.TRANS64.TRYWAIT P0, [R0+URZ+0x230], R3 ;  /* 0x00023003000075a7 */ /* 0x00452400080011ff */
[----:B----4-:R-:W-:Y:S05]  /*c8e0*/  @!P0 NANOSLEEP.SYNCS 0x989680 ;  /* 0x009896800000895d */ /* 0x010fea0003900000 */
[----:B------:R-:W4:Y:S02]  /*c8f0*/  @!P0 SYNCS.PHASECHK.TRANS64 P0, [R0+URZ+0x230], R3 ;  /* 0x00023003000085a7 */ /* 0x000f2400080010ff */
[----:B----4-:R-:W-:Y:S05]  /*c900*/  @!P0 BRA `(.L_x_271) ;  /* 0xfffffffc00f08947 */ /* 0x010fea000383ffff */
[----:B------:R-:W-:Y:S05]  /*c910*/  BRA `(.L_x_272) ;  /* 0xffffffa000a47947 */ /* 0x000fea000383ffff */
.L_x_128:
[----:B--2---:R-:W-:-:S07]  /*c920*/  MOV R0, UR21 ;  /* 0x0000001500007c02 */ /* 0x004fce0008000f00 */
.L_x_273:
[----:B--2---:R2:W4:Y:S02]  /*c930*/  SYNCS.PHASECHK.TRANS64.TRYWAIT P0, [R0+URZ+0x238], R3 ;  /* 0x00023803000075a7 */ /* 0x00452400080011ff */
[----:B----4-:R-:W-:Y:S05]  /*c940*/  @!P0 NANOSLEEP.SYNCS 0x989680 ;  /* 0x009896800000895d */ /* 0x010fea0003900000 */
[----:B------:R-:W4:Y:S02]  /*c950*/  @!P0 SYNCS.PHASECHK.TRANS64 P0, [R0+URZ+0x238], R3 ;  /* 0x00023803000085a7 */ /* 0x000f2400080010ff */
[----:B----4-:R-:W-:Y:S05]  /*c960*/  @!P0 BRA `(.L_x_273) ;  /* 0xfffffffc00f08947 */ /* 0x010fea000383ffff */
[----:B------:R-:W-:Y:S05]  /*c970*/  BRA `(.L_x_274) ;  /* 0xffffffa000947947 */ /* 0x000fea000383ffff */
.L_x_129:
[----:B--2---:R-:W-:-:S07]  /*c980*/  MOV R0, UR21 ;  /* 0x0000001500007c02 */ /* 0x004fce0008000f00 */
.L_x_275:
[----:B--2---:R2:W4:Y:S02]  /*c990*/  SYNCS.PHASECHK.TRANS64.TRYWAIT P0, [R0+URZ+0x240], R3 ;  /* 0x00024003000075a7 */ /* 0x00452400080011ff */
[----:B----4-:R-:W-:Y:S05]  /*c9a0*/  @!P0 NANOSLEEP.SYNCS 0x989680 ;  /* 0x009896800000895d */ /* 0x010fea0003900000 */
[----:B------:R-:W4:Y:S02]  /*c9b0*/  @!P0 SYNCS.PHASECHK.TRANS64 P0, [R0+URZ+0x240], R3 ;  /* 0x00024003000085a7 */ /* 0x000f2400080010ff */
[----:B----4-:R-:W-:Y:S05]  /*c9c0*/  @!P0 BRA `(.L_x_275) ;  /* 0xfffffffc00f08947 */ /* 0x010fea000383ffff */
[----:B------:R-:W-:Y:S05]  /*c9d0*/  BRA `(.L_x_276) ;  /* 0xffffffa000847947 */ /* 0x000fea000383ffff */
.L_x_131:
[----:B--2---:R2:W3:Y:S02]  /*c9e0*/  SYNCS.PHASECHK.TRANS64.TRYWAIT P0, [R3+URZ+0x260], R0 ;  /* 0x00026000030075a7 */ /* 0x0044e400080011ff */
[----:B---3--:R-:W-:Y:S05]  /*c9f0*/  @!P0 NANOSLEEP.SYNCS 0x989680 ;  /* 0x009896800000895d */ /* 0x008fea0003900000 */
[----:B------:R-:W3:Y:S02]  /*ca00*/  @!P0 SYNCS.PHASECHK.TRANS64 P0, [R3+URZ+0x260], R0 ;  /* 0x00026000030085a7 */ /* 0x000ee400080010ff */
[----:B---3--:R-:W-:Y:S05]  /*ca10*/  @!P0 BRA `(.L_x_131) ;  /* 0xfffffffc00f08947 */ /* 0x008fea000383ffff */
[----:B------:R-:W-:Y:S05]  /*ca20*/  BRA `(.L_x_277) ;  /* 0xffffffa400487947 */ /* 0x000fea000383ffff */
.L_x_142:
[----:B--2---:R2:W1:Y:S02]  /*ca30*/  SYNCS.PHASECHK.TRANS64.TRYWAIT P1, [R5+URZ+0x210], R2 ;  /* 0x00021002050075a7 */ /* 0x00446400080211ff */
[----:B-1----:R-:W-:Y:S05]  /*ca40*/  @!P1 NANOSLEEP.SYNCS 0x989680 ;  /* 0x009896800000995d */ /* 0x002fea0003900000 */
[----:B------:R-:W1:Y:S02]  /*ca50*/  @!P1 SYNCS.PHASECHK.TRANS64 P1, [R5+URZ+0x210], R2 ;  /* 0x00021002050095a7 */ /* 0x000e6400080210ff */
[----:B-1----:R-:W-:Y:S05]  /*ca60*/  @!P1 BRA `(.L_x_142) ;  /* 0xfffffffc00f09947 */ /* 0x002fea000383ffff */
[----:B------:R-:W-:Y:S05]  /*ca70*/  BRA `(.L_x_141) ;  /* 0xffffffb000a87947 */ /* 0x000fea000383ffff */
.L_x_144:
[----:B-1----:R1:W3:Y:S02]  /*ca80*/  SYNCS.PHASECHK.TRANS64.TRYWAIT P0, [R92+URZ+0x280], R7 ;  /* 0x000280075c0075a7 */ /* 0x0022e400080011ff */
[----:B---3--:R-:W-:Y:S05]  /*ca90*/  @!P0 NANOSLEEP.SYNCS 0x989680 ;  /* 0x009896800000895d */ /* 0x008fea0003900000 */
[----:B------:R-:W3:Y:S02]  /*caa0*/  @!P0 SYNCS.PHASECHK.TRANS64 P0, [R92+URZ+0x280], R7 ;  /* 0x000280075c0085a7 */ /* 0x000ee400080010ff */
[----:B---3--:R-:W-:Y:S05]  /*cab0*/  @!P0 BRA `(.L_x_144) ;  /* 0xfffffffc00f08947 */ /* 0x008fea000383ffff */
[----:B------:R-:W-:Y:S05]  /*cac0*/  BRA `(.L_x_143) ;  /* 0xffffffb000f87947 */ /* 0x000fea000383ffff */
.L_x_152:
[----:B---3--:R3:W4:Y:S02]  /*cad0*/  SYNCS.PHASECHK.TRANS64.TRYWAIT P0, [R112+URZ+0x210], R3 ;  /* 0x00021003700075a7 */ /* 0x00872400080011ff */
[----:B----4-:R-:W-:Y:S05]  /*cae0*/  @!P0 NANOSLEEP.SYNCS 0x989680 ;  /* 0x009896800000895d */ /* 0x010fea0003900000 */
[----:B------:R-:W4:Y:S02]  /*caf0*/  @!P0 SYNCS.PHASECHK.TRANS64 P0, [R112+URZ+0x210], R3 ;  /* 0x00021003700085a7 */ /* 0x000f2400080010ff */
[----:B----4-:R-:W-:Y:S05]  /*cb00*/  @!P0 BRA `(.L_x_152) ;  /* 0xfffffffc00f08947 */ /* 0x010fea000383ffff */
[----:B------:R-:W-:Y:S05]  /*cb10*/  BRA `(.L_x_151) ;  /* 0xffffffc000007947 */ /* 0x000fea000383ffff */
.L_x_160:
[----:B---3--:R3:W4:Y:S02]  /*cb20*/  SYNCS.PHASECHK.TRANS64.TRYWAIT P0, [R112+URZ+0x210], R5 ;  /* 0x00021005700075a7 */ /* 0x00872400080011ff */
[----:B----4-:R-:W-:Y:S05]  /*cb30*/  @!P0 NANOSLEEP.SYNCS 0x989680 ;  /* 0x009896800000895d */ /* 0x010fea0003900000 */
[----:B------:R-:W4:Y:S02]  /*cb40*/  @!P0 SYNCS.PHASECHK.TRANS64 P0, [R112+URZ+0x210], R5 ;  /* 0x00021005700085a7 */ /* 0x000f2400080010ff */
[----:B----4-:R-:W-:Y:S05]  /*cb50*/  @!P0 BRA `(.L_x_160) ;  /* 0xfffffffc00f08947 */ /* 0x010fea000383ffff */
[----:B------:R-:W-:Y:S05]  /*cb60*/  BRA `(.L_x_159) ;  /* 0xffffffcc00507947 */ /* 0x000fea000383ffff */
.L_x_168:
[----:B---3--:R3:W4:Y:S02]  /*cb70*/  SYNCS.PHASECHK.TRANS64.TRYWAIT P0, [R103+URZ+0x210], R4 ;  /* 0x00021004670075a7 */ /* 0x00872400080011ff */
[----:B----4-:R-:W-:Y:S05]  /*cb80*/  @!P0 NANOSLEEP.SYNCS 0x989680 ;  /* 0x009896800000895d */ /* 0x010fea0003900000 */
[----:B------:R-:W4:Y:S02]  /*cb90*/  @!P0 SYNCS.PHASECHK.TRANS64 P0, [R103+URZ+0x210], R4 ;  /* 0x00021004670085a7 */ /* 0x000f2400080010ff */
[----:B----4-:R-:W-:Y:S05]  /*cba0*/  @!P0 BRA `(.L_x_168) ;  /* 0xfffffffc00f08947 */ /* 0x010fea000383ffff */
[----:B------:R-:W-:Y:S05]  /*cbb0*/  BRA `(.L_x_167) ;  /* 0xffffffd800a87947 */ /* 0x000fea000383ffff */
        .weak           $__internal_0_$__cuda_sm10x_tcgen05_guardrail_trap_col_being_dealloced_not_returned_by_alloc
        .type           $__internal_0_$__cuda_sm10x_tcgen05_guardrail_trap_col_being_dealloced_not_returned_by_alloc,@function
        .size           $__internal_0_$__cuda_sm10x_tcgen05_guardrail_trap_col_being_dealloced_not_returned_by_alloc,($__internal_1_$__cuda_sm10x_tcgen05_guardrail_trap_phase_invalid_during_alloc - $__internal_0_$__cuda_sm10x_tcgen05_guardrail_trap_col_being_dealloced_not_returned_by_alloc)
$__internal_0_$__cuda_sm10x_tcgen05_guardrail_trap_col_being_dealloced_not_returned_by_alloc:
[----:B------:R-:W-:Y:S05]  /*cbc0*/  BPT.TRAP 0x1 ;  /* 0x000000040000795c */ /* 0x000fea0000300000 */
[----:B------:R-:W-:-:S04]  /*cbd0*/  HFMA2 R3, -RZ, RZ, 0, 0 ;  /* 0x00000000ff037431 */ /* 0x000fc800000001ff */
[----:B------:R-:W-:Y:S05]  /*cbe0*/  RET.REL.NODEC R2 `(_ZN7cutlass13device_kernelINS_4gemm6kernel13GemmUniversalIN4cute5tupleIJiiiiEEENS1_10collective13CollectiveMmaINS1_35MainloopSm100TmaUmmaWarpSpecializedILi33ELi2ELi4ENS5_IJNS4_1CILi4EEESB_NSA_ILi1EEEEEEEENS5_IJNSA_ILi128EEENSA_ILi256EEENSA_ILi32EEEEEENS_12float_e4m3_tENS5_IJlSC_lEEESJ_SK_NS4_8TiledMMAINS4_8MMA_AtomIJNS4_10MMA_TraitsINS4_25SM100_MMA_F8F6F4_2x1SM_SSEJSJ_SJ_fSF_SG_NS4_17integral_constantINS4_4UMMA5MajorELSR_0EEESS_NSP_INSQ_7ScaleInELST_0EEESU_EEEEEENS4_6LayoutINS5_IJSC_SC_SC_EEENS5_IJNSA_ILi0EEESZ_SZ_EEEEENS5_IJNS4_10UnderscoreES12_S12_EEEEENS4_28SM100_TMA_2SM_LOAD_MULTICASTENS4_14ComposedLayoutINS4_7SwizzleILi1ELi4ELi3EEENS4_18smem_ptr_flag_bitsILi8EEENSX_INS5_IJNSA_ILi8EEESH_EEENS5_IJSH_SC_EEEEEEEvNS4_8identityES15_S1F_vS1G_EENS_8epilogue10collective18CollectiveEpilogueINS1I_23Sm100TmaWarpSpecializedILi4ELi2ELi32ELb0ELb0EEEJNS5_IJNSA_ILi64EEESG_SH_EEENS5_IJNSX_IS1N_SC_EENSX_INS5_IJSH_NSA_ILi2EEEEEENS5_IJSC_SF_EEEEEEEESJ_SK_SJ_SK_NS1I_6fusion15FusionCallbacksIS1M_NS1V_17LinearCombinationISJ_fSJ_fLNS_15FloatRoundStyleE2EEES1O_S1U_JEEENS4_5SM1004TMEM4LOAD26SM100_TMEM_LOAD_32dp32b32xENS4_13SM90_TMA_LOADES1F_NS4_39AutoVectorizingCopyWithAssumedAlignmentILi128EEENS4_14SM90_TMA_STOREES1F_S27_S27_EEEvvEEEEvNT_6ParamsE) ;  /* 0xffffff3402047950 */ /* 0x000fea0003c3ffff */
        .weak           $__internal_1_$__cuda_sm10x_tcgen05_guardrail_trap_phase_invalid_during_alloc
        .type           $__internal_1_$__cuda_sm10x_tcgen05_guardrail_trap_phase_invalid_during_alloc,@function
        .size           $__internal_1_$__cuda_sm10x_tcgen05_guardrail_trap_phase_invalid_during_alloc,($__internal_2_$__cuda_sm10x_tcgen05_guardrail_trap_unallocated_columns_being_dealloced - $__internal_1_$__cuda_sm10x_tcgen05_guardrail_trap_phase_invalid_during_alloc)
$__internal_1_$__cuda_sm10x_tcgen05_guardrail_trap_phase_invalid_during_alloc:
[----:B------:R-:W-:Y:S05]  /*cbf0*/  BPT.TRAP 0x1 ;  /* 0x000000040000795c */ /* 0x000fea0000300000 */
[----:B------:R-:W-:-:S04]  /*cc00*/  MOV R5, 0x0 ;  /* 0x0000000000057802 */ /* 0x000fc80000000f00 */
[----:B------:R-:W-:Y:S05]  /*cc10*/  RET.REL.NODEC R4 `(_ZN7cutlass13device_kernelINS_4gemm6kernel13GemmUniversalIN4cute5tupleIJiiiiEEENS1_10collective13CollectiveMmaINS1_35MainloopSm100TmaUmmaWarpSpecializedILi33ELi2ELi4ENS5_IJNS4_1CILi4EEESB_NSA_ILi1EEEEEEEENS5_IJNSA_ILi128EEENSA_ILi256EEENSA_ILi32EEEEEENS_12float_e4m3_tENS5_IJlSC_lEEESJ_SK_NS4_8TiledMMAINS4_8MMA_AtomIJNS4_10MMA_TraitsINS4_25SM100_MMA_F8F6F4_2x1SM_SSEJSJ_SJ_fSF_SG_NS4_17integral_constantINS4_4UMMA5MajorELSR_0EEESS_NSP_INSQ_7ScaleInELST_0EEESU_EEEEEENS4_6LayoutINS5_IJSC_SC_SC_EEENS5_IJNSA_ILi0EEESZ_SZ_EEEEENS5_IJNS4_10UnderscoreES12_S12_EEEEENS4_28SM100_TMA_2SM_LOAD_MULTICASTENS4_14ComposedLayoutINS4_7SwizzleILi1ELi4ELi3EEENS4_18smem_ptr_flag_bitsILi8EEENSX_INS5_IJNSA_ILi8EEESH_EEENS5_IJSH_SC_EEEEEEEvNS4_8identityES15_S1F_vS1G_EENS_8epilogue10collective18CollectiveEpilogueINS1I_23Sm100TmaWarpSpecializedILi4ELi2ELi32ELb0ELb0EEEJNS5_IJNSA_ILi64EEESG_SH_EEENS5_IJNSX_IS1N_SC_EENSX_INS5_IJSH_NSA_ILi2EEEEEENS5_IJSC_SF_EEEEEEEESJ_SK_SJ_SK_NS1I_6fusion15FusionCallbacksIS1M_NS1V_17LinearCombinationISJ_fSJ_fLNS_15FloatRoundStyleE2EEES1O_S1U_JEEENS4_5SM1004TMEM4LOAD26SM100_TMEM_LOAD_32dp32b32xENS4_13SM90_TMA_LOADES1F_NS4_39AutoVectorizingCopyWithAssumedAlignmentILi128EEENS4_14SM90_TMA_STOREES1F_S27_S27_EEEvvEEEEvNT_6ParamsE) ;  /* 0xffffff3004f87950 */ /* 0x000fea0003c3ffff */
        .weak           $__internal_2_$__cuda_sm10x_tcgen05_guardrail_trap_unallocated_columns_being_dealloced
        .type           $__internal_2_$__cuda_sm10x_tcgen05_guardrail_trap_unallocated_columns_being_dealloced,@function
        .size           $__internal_2_$__cuda_sm10x_tcgen05_guardrail_trap_unallocated_columns_being_dealloced,(.L_x_279 - $__internal_2_$__cuda_sm10x_tcgen05_guardrail_trap_unallocated_columns_being_dealloced)
$__internal_2_$__cuda_sm10x_tcgen05_guardrail_trap_unallocated_columns_being_dealloced:
[----:B------:R-:W-:Y:S05]  /*cc20*/  BPT.TRAP 0x1 ;  /* 0x000000040000795c */ /* 0x000fea0000300000 */
[----:B------:R-:W-:-:S04]  /*cc30*/  HFMA2 R3, -RZ, RZ, 0, 0 ;  /* 0x00000000ff037431 */ /* 0x000fc800000001ff */
[----:B------:R-:W-:Y:S05]  /*cc40*/  RET.REL.NODEC R2 `(_ZN7cutlass13device_kernelINS_4gemm6kernel13GemmUniversalIN4cute5tupleIJiiiiEEENS1_10collective13CollectiveMmaINS1_35MainloopSm100TmaUmmaWarpSpecializedILi33ELi2ELi4ENS5_IJNS4_1CILi4EEESB_NSA_ILi1EEEEEEEENS5_IJNSA_ILi128EEENSA_ILi256EEENSA_ILi32EEEEEENS_12float_e4m3_tENS5_IJlSC_lEEESJ_SK_NS4_8TiledMMAINS4_8MMA_AtomIJNS4_10MMA_TraitsINS4_25SM100_MMA_F8F6F4_2x1SM_SSEJSJ_SJ_fSF_SG_NS4_17integral_constantINS4_4UMMA5MajorELSR_0EEESS_NSP_INSQ_7ScaleInELST_0EEESU_EEEEEENS4_6LayoutINS5_IJSC_SC_SC_EEENS5_IJNSA_ILi0EEESZ_SZ_EEEEENS5_IJNS4_10UnderscoreES12_S12_EEEEENS4_28SM100_TMA_2SM_LOAD_MULTICASTENS4_14ComposedLayoutINS4_7SwizzleILi1ELi4ELi3EEENS4_18smem_ptr_flag_bitsILi8EEENSX_INS5_IJNSA_ILi8EEESH_EEENS5_IJSH_SC_EEEEEEEvNS4_8identityES15_S1F_vS1G_EENS_8epilogue10collective18CollectiveEpilogueINS1I_23Sm100TmaWarpSpecializedILi4ELi2ELi32ELb0ELb0EEEJNS5_IJNSA_ILi64EEESG_SH_EEENS5_IJNSX_IS1N_SC_EENSX_INS5_IJSH_NSA_ILi2EEEEEENS5_IJSC_SF_EEEEEEEESJ_SK_SJ_SK_NS1I_6fusion15FusionCallbacksIS1M_NS1V_17LinearCombinationISJ_fSJ_fLNS_15FloatRoundStyleE2EEES1O_S1U_JEEENS4_5SM1004TMEM4LOAD26SM100_TMEM_LOAD_32dp32b32xENS4_13SM90_TMA_LOADES1F_NS4_39AutoVectorizingCopyWithAssumedAlignmentILi128EEENS4_14SM90_TMA_STOREES1F_S27_S27_EEEvvEEEEvNT_6ParamsE) ;  /* 0xffffff3002ec7950 */ /* 0x000fea0003c3ffff */
.L_x_278:
[----:B------:R-:W-:-:S00]  /*cc50*/  BRA `(.L_x_278) ;  /* 0xfffffffc00fc7947 */ /* 0x000fc0000383ffff */
[----:B------:R-:W-:-:S00]  /*cc60*/  NOP ;  /* 0x0000000000007918 */ /* 0x000fc00000000000 */
        /* <DEDUP_REMOVED lines=9> */
.L_x_279:


//--------------------- .nv.global.init           --------------------------
	.section	.nv.global.init,"aw",@progbits
.nv.global.init:
	.type		$str$27,@object
	.size		$str$27,($str$28 - $str$27)
$str$27:
        /*0000*/ 	.byte	0x28, 0x61, 0x64, 0x64, 0x72, 0x65, 0x73, 0x73, 0x20, 0x26, 0x20, 0x6d, 0x61, 0x73, 0x6b, 0x29
        /*0010*/ 	.byte	0x20, 0x3d, 0x3d, 0x20, 0x30, 0x00
	.type		$str$28,@object
	.size		$str$28,($str$26 - $str$28)
$str$28:
        /*0016*/ 	.byte	0x2f, 0x74, 0x6d, 0x70, 0x2f, 0x63, 0x75, 0x74, 0x6c, 0x61, 0x73, 0x73, 0x5f, 0x73, 0x77, 0x65
        /*0026*/ 	.byte	0x65, 0x70, 0x5f, 0x73, 0x72, 0x63, 0x2f, 0x69, 0x6e, 0x63, 0x6c, 0x75, 0x64, 0x65, 0x2f, 0x63
        /*0036*/ 	.byte	0x75, 0x74, 0x65, 0x2f, 0x70, 0x6f, 0x69, 0x6e, 0x74, 0x65, 0x72, 0x5f, 0x66, 0x6c, 0x61, 0x67
        /*0046*/ 	.byte	0x67, 0x65, 0x64, 0x2e, 0x68, 0x70, 0x70, 0x00
	.type		$str$26,@object
	.size		$str$26,($str$25 - $str$26)
$str$26:
        /*004e*/ 	.byte	0x2f, 0x74, 0x6d, 0x70, 0x2f, 0x63, 0x75, 0x74, 0x6c, 0x61, 0x73, 0x73, 0x5f, 0x73, 0x77, 0x65
        /*005e*/ 	.byte	0x65, 0x70, 0x5f, 0x73, 0x72, 0x63, 0x2f, 0x69, 0x6e, 0x63, 0x6c, 0x75, 0x64, 0x65, 0x2f, 0x63
        /*006e*/ 	.byte	0x75, 0x74, 0x65, 0x2f, 0x61, 0x74, 0x6f, 0x6d, 0x2f, 0x63, 0x6f, 0x70, 0x79, 0x5f, 0x74, 0x72
        /*007e*/ 	.byte	0x61, 0x69, 0x74, 0x73, 0x5f, 0x73, 0x6d, 0x31, 0x30, 0x30, 0x2e, 0x68, 0x70, 0x70, 0x00
	.type		$str$25,@object
	.size		$str$25,(__unnamed_1 - $str$25)
$str$25:
        /*008d*/ 	.byte	0x28, 0x28, 0x75, 0x69, 0x6e, 0x74, 0x33, 0x32, 0x5f, 0x74, 0x28, 0x74, 0x68, 0x72, 0x65, 0x61
        /*009d*/ 	.byte	0x64, 0x49, 0x64, 0x78, 0x2e, 0x78, 0x29, 0x20, 0x2f, 0x20, 0x33, 0x32, 0x29, 0x20, 0x25, 0x20
        /*00ad*/ 	.byte	0x34, 0x29, 0x20, 0x3d, 0x3d, 0x20, 0x28, 0x28, 0x28, 0x74, 0x6d, 0x65, 0x6d, 0x5f, 0x61, 0x64
        /*00bd*/ 	.byte	0x64, 0x72, 0x20, 0x3e, 0x3e, 0x20, 0x31, 0x36, 0x29, 0x20, 0x2f, 0x20, 0x33, 0x32, 0x29, 0x20
        /*00cd*/ 	.byte	0x25, 0x20, 0x34, 0x29, 0x00
	.type		__unnamed_1,@object
	.size		__unnamed_1,(__unnamed_2 - __unnamed_1)
__unnamed_1:
        /*00d2*/ 	.byte	0x61, 0x75, 0x74, 0x6f, 0x20, 0x63, 0x75, 0x74, 0x65, 0x3a, 0x3a, 0x61, 0x73, 0x5f, 0x70, 0x6f
        /* <DEDUP_REMOVED lines=24> */
        /*0262*/ 	.byte	0x3a, 0x3a, 0x43, 0x3c, 0x34, 0x30, 0x39, 0x36, 0x3e, 0x3e, 0x3e, 0x3e, 0x5d, 0x00
	.type		__unnamed_2,@object
	.size		__unnamed_2,(__unnamed_3 - __unnamed_2)
__unnamed_2:
        /* <DEDUP_REMOVED lines=26> */
	.type		__unnamed_3,@object
	.size		__unnamed_3,(.L_3 - __unnamed_3)
__unnamed_3:
        /* <DEDUP_REMOVED lines=40> */
        /*068e*/ 	.byte	0x74, 0x65, 0x3a, 0x3a, 0x43, 0x3c, 0x30, 0x3e, 0x3e, 0x3e, 0x3e, 0x5d, 0x00
.L_3:


//--------------------- .nv.shared._ZN7cutlass13device_kernelINS_4gemm6kernel13GemmUniversalIN4cute5tupleIJiiiiEEENS1_10collective13CollectiveMmaINS1_35MainloopSm100TmaUmmaWarpSpecializedILi33ELi2ELi4ENS5_IJNS4_1CILi4EEESB_NSA_ILi1EEEEEEEENS5_IJNSA_ILi128EEENSA_ILi256EEENSA_ILi32EEEEEENS_12float_e4m3_tENS5_IJlSC_lEEESJ_SK_NS4_8TiledMMAINS4_8MMA_AtomIJNS4_10MMA_TraitsINS4_25SM100_MMA_F8F6F4_2x1SM_SSEJSJ_SJ_fSF_SG_NS4_17integral_constantINS4_4UMMA5MajorELSR_0EEESS_NSP_INSQ_7ScaleInELST_0EEESU_EEEEEENS4_6LayoutINS5_IJSC_SC_SC_EEENS5_IJNSA_ILi0EEESZ_SZ_EEEEENS5_IJNS4_10UnderscoreES12_S12_EEEEENS4_28SM100_TMA_2SM_LOAD_MULTICASTENS4_14ComposedLayoutINS4_7SwizzleILi1ELi4ELi3EEENS4_18smem_ptr_flag_bitsILi8EEENSX_INS5_IJNSA_ILi8EEESH_EEENS5_IJSH_SC_EEEEEEEvNS4_8identityES15_S1F_vS1G_EENS_8epilogue10collective18CollectiveEpilogueINS1I_23Sm100TmaWarpSpecializedILi4ELi2ELi32ELb0ELb0EEEJNS5_IJNSA_ILi64EEESG_SH_EEENS5_IJNSX_IS1N_SC_EENSX_INS5_IJSH_NSA_ILi2EEEEEENS5_IJSC_SF_EEEEEEEESJ_SK_SJ_SK_NS1I_6fusion15FusionCallbacksIS1M_NS1V_17LinearCombinationISJ_fSJ_fLNS_15FloatRoundStyleE2EEES1O_S1U_JEEENS4_5SM1004TMEM4LOAD26SM100_TMEM_LOAD_32dp32b32xENS4_13SM90_TMA_LOADES1F_NS4_39AutoVectorizingCopyWithAssumedAlignmentILi128EEENS4_14SM90_TMA_STOREES1F_S27_S27_EEEvvEEEEvNT_6ParamsE --------------------------
	.section	.nv.shared._ZN7cutlass13device_kernelINS_4gemm6kernel13GemmUniversalIN4cute5tupleIJiiiiEEENS1_10collective13CollectiveMmaINS1_35MainloopSm100TmaUmmaWarpSpecializedILi33ELi2ELi4ENS5_IJNS4_1CILi4EEESB_NSA_ILi1EEEEEEEENS5_IJNSA_ILi128EEENSA_ILi256EEENSA_ILi32EEEEEENS_12float_e4m3_tENS5_IJlSC_lEEESJ_SK_NS4_8TiledMMAINS4_8MMA_AtomIJNS4_10MMA_TraitsINS4_25SM100_MMA_F8F6F4_2x1SM_SSEJSJ_SJ_fSF_SG_NS4_17integral_constantINS4_4UMMA5MajorELSR_0EEESS_NSP_INSQ_7ScaleInELST_0EEESU_EEEEEENS4_6LayoutINS5_IJSC_SC_SC_EEENS5_IJNSA_ILi0EEESZ_SZ_EEEEENS5_IJNS4_10UnderscoreES12_S12_EEEEENS4_28SM100_TMA_2SM_LOAD_MULTICASTENS4_14ComposedLayoutINS4_7SwizzleILi1ELi4ELi3EEENS4_18smem_ptr_flag_bitsILi8EEENSX_INS5_IJNSA_ILi8EEESH_EEENS5_IJSH_SC_EEEEEEEvNS4_8identityES15_S1F_vS1G_EENS_8epilogue10collective18CollectiveEpilogueINS1I_23Sm100TmaWarpSpecializedILi4ELi2ELi32ELb0ELb0EEEJNS5_IJNSA_ILi64EEESG_SH_EEENS5_IJNSX_IS1N_SC_EENSX_INS5_IJSH_NSA_ILi2EEEEEENS5_IJSC_SF_EEEEEEEESJ_SK_SJ_SK_NS1I_6fusion15FusionCallbacksIS1M_NS1V_17LinearCombinationISJ_fSJ_fLNS_15FloatRoundStyleE2EEES1O_S1U_JEEENS4_5SM1004TMEM4LOAD26SM100_TMEM_LOAD_32dp32b32xENS4_13SM90_TMA_LOADES1F_NS4_39AutoVectorizingCopyWithAssumedAlignmentILi128EEENS4_14SM90_TMA_STOREES1F_S27_S27_EEEvvEEEEvNT_6ParamsE,"aw",@nobits
	.sectionflags	@""
	.align	16
	.zero		1024


//--------------------- .nv.shared.reserved.0     --------------------------
	.section	.nv.shared.reserved.0,"aw",@nobits
	.weak		__nv_reservedSMEM_offset_0_alias
	.size		__nv_reservedSMEM_offset_0_alias, 0, 64
	.other		__nv_reservedSMEM_offset_0_alias,@"STO_CUDA_RESERVED_SHARED STV_DEFAULT"
__nv_reservedSMEM_offset_0_alias:
	.zero		0
.nv.shared.reserved.0:
	.zero		64
	.weak		__nv_reservedSMEM_tcgen05_partition
	.type		__nv_reservedSMEM_tcgen05_partition,@object
	.size		__nv_reservedSMEM_tcgen05_partition,(.L_0 - __nv_reservedSMEM_tcgen05_partition)
__nv_reservedSMEM_tcgen05_partition:
	.zero		32
.L_0:


//--------------------- .nv.global                --------------------------
	.section	.nv.global,"aw",@nobits
.nv.global:
	.type		_ZN40_INTERNAL_dd2df7d9_4_k_cu_b7c7f3a0_304094cute1_E,@object
	.size		_ZN40_INTERNAL_dd2df7d9_4_k_cu_b7c7f3a0_304094cute1_E,(_ZN40_INTERNAL_dd2df7d9_4_k_cu_b7c7f3a0_304094cuda3std3__45__cpo6cbeginE - _ZN40_INTERNAL_dd2df7d9_4_k_cu_b7c7f3a0_304094cute1_E)
_ZN40_INTERNAL_dd2df7d9_4_k_cu_b7c7f3a0_304094cute1_E:
	.zero		1
	.type		_ZN40_INTERNAL_dd2df7d9_4_k_cu_b7c7f3a0_304094cuda3std3__45__cpo6cbeginE,@object
	.size		_ZN40_INTERNAL_dd2df7d9_4_k_cu_b7c7f3a0_304094cuda3std3__45__cpo6cbeginE,(_ZN40_INTERNAL_dd2df7d9_4_k_cu_b7c7f3a0_304094cuda3std3__48in_placeE - _ZN40_INTERNAL_dd2df7d9_4_k_cu_b7c7f3a0_304094cuda3std3__45__cpo6cbeginE)
_ZN40_INTERNAL_dd2df7d9_4_k_cu_b7c7f3a0_304094cuda3std3__45__cpo6cbeginE:
	.zero		1
	.type		_ZN40_INTERNAL_dd2df7d9_4_k_cu_b7c7f3a0_304094cuda3std3__48in_placeE,@object
	.size		_ZN40_INTERNAL_dd2df7d9_4_k_cu_b7c7f3a0_304094cuda3std3__48in_placeE,(_ZN40_INTERNAL_dd2df7d9_4_k_cu_b7c7f3a0_304094cuda3std6ranges3__45__cpo9iter_moveE - _ZN40_INTERNAL_dd2df7d9_4_k_cu_b7c7f3a0_304094cuda3std3__48in_placeE)
_ZN40_INTERNAL_dd2df7d9_4_k_cu_b7c7f3a0_304094cuda3std3__48in_placeE:
	.zero		1
	.type		_ZN40_INTERNAL_dd2df7d9_4_k_cu_b7c7f3a0_304094cuda3std6ranges3__45__cpo9iter_moveE,@object
	.size		_ZN40_INTERNAL_dd2df7d9_4_k_cu_b7c7f3a0_304094cuda3std6ranges3__45__cpo9iter_moveE,(_ZN40_INTERNAL_dd2df7d9_4_k_cu_b7c7f3a0_304094cuda3std3__45__cpo5beginE - _ZN40_INTERNAL_dd2df7d9_4_k_cu_b7c7f3a0_304094cuda3std6ranges3__45__cpo9iter_moveE)
_ZN40_INTERNAL_dd2df7d9_4_k_cu_b7c7f3a0_304094cuda3std6ranges3__45__cpo9iter_moveE:
	.zero		1
	.type		_ZN40_INTERNAL_dd2df7d9_4_k_cu_b7c7f3a0_304094cuda3std3__45__cpo5beginE,@object
	.size		_ZN40_INTERNAL_dd2df7d9_4_k_cu_b7c7f3a0_304094cuda3std3__45__cpo5beginE,(_ZN40_INTERNAL_dd2df7d9_4_k_cu_b7c7f3a0_304094cuda3std3__442_GLOBAL__N__dd2df7d9_4_k_cu_b7c7f3a0_304096ignoreE - _ZN40_INTERNAL_dd2df7d9_4_k_cu_b7c7f3a0_304094cuda3std3__45__cpo5beginE)
_ZN40_INTERNAL_dd2df7d9_4_k_cu_b7c7f3a0_304094cuda3std3__45__cpo5beginE:
	.zero		1
	.type		_ZN40_INTERNAL_dd2df7d9_4_k_cu_b7c7f3a0_304094cuda3std3__442_GLOBAL__N__dd2df7d9_4_k_cu_b7c7f3a0_304096ignoreE,@object
	.size		_ZN40_INTERNAL_dd2df7d9_4_k_cu_b7c7f3a0_304094cuda3std3__442_GLOBAL__N__dd2df7d9_4_k_cu_b7c7f3a0_304096ignoreE,(_ZN40_INTERNAL_dd2df7d9_4_k_cu_b7c7f3a0_304094cute7productE - _ZN40_INTERNAL_dd2df7d9_4_k_cu_b7c7f3a0_304094cuda3std3__442_GLOBAL__N__dd2df7d9_4_k_cu_b7c7f3a0_304096ignoreE)
_ZN40_INTERNAL_dd2df7d9_4_k_cu_b7c7f3a0_304094cuda3std3__442_GLOBAL__N__dd2df7d9_4_k_cu_b7c7f3a0_304096ignoreE:
	.zero		1
	.type		_ZN40_INTERNAL_dd2df7d9_4_k_cu_b7c7f3a0_304094cute7productE,@object
	.size		_ZN40_INTERNAL_dd2df7d9_4_k_cu_b7c7f3a0_304094cute7productE,(_ZN40_INTERNAL_dd2df7d9_4_k_cu_b7c7f3a0_304094cuda3std3__45__cpo3endE - _ZN40_INTERNAL_dd2df7d9_4_k_cu_b7c7f3a0_304094cute7productE)
_ZN40_INTERNAL_dd2df7d9_4_k_cu_b7c7f3a0_304094cute7productE:
	.zero		1
	.type		_ZN40_INTERNAL_dd2df7d9_4_k_cu_b7c7f3a0_304094cuda3std3__45__cpo3endE,@object
	.size		_ZN40_INTERNAL_dd2df7d9_4_k_cu_b7c7f3a0_304094cuda3std3__45__cpo3endE,(_ZN40_INTERNAL_dd2df7d9_4_k_cu_b7c7f3a0_304094cuda3std3__419piecewise_constructE - _ZN40_INTERNAL_dd2df7d9_4_k_cu_b7c7f3a0_304094cuda3std3__45__cpo3endE)
_ZN40_INTERNAL_dd2df7d9_4_k_cu_b7c7f3a0_304094cuda3std3__45__cpo3endE:
	.zero		1
	.type		_ZN40_INTERNAL_dd2df7d9_4_k_cu_b7c7f3a0_304094cuda3std3__419piecewise_constructE,@object
	.size		_ZN40_INTERNAL_dd2df7d9_4_k_cu_b7c7f3a0_304094cuda3std3__419piecewise_constructE,(_ZN40_INTERNAL_dd2df7d9_4_k_cu_b7c7f3a0_304094cuda3std3__45__cpo4cendE - _ZN40_INTERNAL_dd2df7d9_4_k_cu_b7c7f3a0_304094cuda3std3__419piecewise_constructE)
_ZN40_INTERNAL_dd2df7d9_4_k_cu_b7c7f3a0_304094cuda3std3__419piecewise_constructE:
	.zero		1
	.type		_ZN40_INTERNAL_dd2df7d9_4_k_cu_b7c7f3a0_304094cuda3std3__45__cpo4cendE,@object
	.size		_ZN40_INTERNAL_dd2df7d9_4_k_cu_b7c7f3a0_304094cuda3std3__45__cpo4cendE,(_ZN40_INTERNAL_dd2df7d9_4_k_cu_b7c7f3a0_304094cuda3std6ranges3__45__cpo4swapE - _ZN40_INTERNAL_dd2df7d9_4_k_cu_b7c7f3a0_304094cuda3std3__45__cpo4cendE)
_ZN40_INTERNAL_dd2df7d9_4_k_cu_b7c7f3a0_304094cuda3std3__45__cpo4cendE:
	.zero		1
	.type		_ZN40_INTERNAL_dd2df7d9_4_k_cu_b7c7f3a0_304094cuda3std6ranges3__45__cpo4swapE,@object
	.size		_ZN40_INTERNAL_dd2df7d9_4_k_cu_b7c7f3a0_304094cuda3std6ranges3__45__cpo4swapE,(.L_11 - _ZN40_INTERNAL_dd2df7d9_4_k_cu_b7c7f3a0_304094cuda3std6ranges3__45__cpo4swapE)
_ZN40_INTERNAL_dd2df7d9_4_k_cu_b7c7f3a0_304094cuda3std6ranges3__45__cpo4swapE:
	.zero		1
.L_11:


//--------------------- .nv.constant0._ZN7cutlass13device_kernelINS_4gemm6kernel13GemmUniversalIN4cute5tupleIJiiiiEEENS1_10collective13CollectiveMmaINS1_35MainloopSm100TmaUmmaWarpSpecializedILi33ELi2ELi4ENS5_IJNS4_1CILi4EEESB_NSA_ILi1EEEEEEEENS5_IJNSA_ILi128EEENSA_ILi256EEENSA_ILi32EEEEEENS_12float_e4m3_tENS5_IJlSC_lEEESJ_SK_NS4_8TiledMMAINS4_8MMA_AtomIJNS4_10MMA_TraitsINS4_25SM100_MMA_F8F6F4_2x1SM_SSEJSJ_SJ_fSF_SG_NS4_17integral_constantINS4_4UMMA5MajorELSR_0EEESS_NSP_INSQ_7ScaleInELST_0EEESU_EEEEEENS4_6LayoutINS5_IJSC_SC_SC_EEENS5_IJNSA_ILi0EEESZ_SZ_EEEEENS5_IJNS4_10UnderscoreES12_S12_EEEEENS4_28SM100_TMA_2SM_LOAD_MULTICASTENS4_14ComposedLayoutINS4_7SwizzleILi1ELi4ELi3EEENS4_18smem_ptr_flag_bitsILi8EEENSX_INS5_IJNSA_ILi8EEESH_EEENS5_IJSH_SC_EEEEEEEvNS4_8identityES15_S1F_vS1G_EENS_8epilogue10collective18CollectiveEpilogueINS1I_23Sm100TmaWarpSpecializedILi4ELi2ELi32ELb0ELb0EEEJNS5_IJNSA_ILi64EEESG_SH_EEENS5_IJNSX_IS1N_SC_EENSX_INS5_IJSH_NSA_ILi2EEEEEENS5_IJSC_SF_EEEEEEEESJ_SK_SJ_SK_NS1I_6fusion15FusionCallbacksIS1M_NS1V_17LinearCombinationISJ_fSJ_fLNS_15FloatRoundStyleE2EEES1O_S1U_JEEENS4_5SM1004TMEM4LOAD26SM100_TMEM_LOAD_32dp32b32xENS4_13SM90_TMA_LOADES1F_NS4_39AutoVectorizingCopyWithAssumedAlignmentILi128EEENS4_14SM90_TMA_STOREES1F_S27_S27_EEEvvEEEEvNT_6ParamsE --------------------------
	.section	.nv.constant0._ZN7cutlass13device_kernelINS_4gemm6kernel13GemmUniversalIN4cute5tupleIJiiiiEEENS1_10collective13CollectiveMmaINS1_35MainloopSm100TmaUmmaWarpSpecializedILi33ELi2ELi4ENS5_IJNS4_1CILi4EEESB_NSA_ILi1EEEEEEEENS5_IJNSA_ILi128EEENSA_ILi256EEENSA_ILi32EEEEEENS_12float_e4m3_tENS5_IJlSC_lEEESJ_SK_NS4_8TiledMMAINS4_8MMA_AtomIJNS4_10MMA_TraitsINS4_25SM100_MMA_F8F6F4_2x1SM_SSEJSJ_SJ_fSF_SG_NS4_17integral_constantINS4_4UMMA5MajorELSR_0EEESS_NSP_INSQ_7ScaleInELST_0EEESU_EEEEEENS4_6LayoutINS5_IJSC_SC_SC_EEENS5_IJNSA_ILi0EEESZ_SZ_EEEEENS5_IJNS4_10UnderscoreES12_S12_EEEEENS4_28SM100_TMA_2SM_LOAD_MULTICASTENS4_14ComposedLayoutINS4_7SwizzleILi1ELi4ELi3EEENS4_18smem_ptr_flag_bitsILi8EEENSX_INS5_IJNSA_ILi8EEESH_EEENS5_IJSH_SC_EEEEEEEvNS4_8identityES15_S1F_vS1G_EENS_8epilogue10collective18CollectiveEpilogueINS1I_23Sm100TmaWarpSpecializedILi4ELi2ELi32ELb0ELb0EEEJNS5_IJNSA_ILi64EEESG_SH_EEENS5_IJNSX_IS1N_SC_EENSX_INS5_IJSH_NSA_ILi2EEEEEENS5_IJSC_SF_EEEEEEEESJ_SK_SJ_SK_NS1I_6fusion15FusionCallbacksIS1M_NS1V_17LinearCombinationISJ_fSJ_fLNS_15FloatRoundStyleE2EEES1O_S1U_JEEENS4_5SM1004TMEM4LOAD26SM100_TMEM_LOAD_32dp32b32xENS4_13SM90_TMA_LOADES1F_NS4_39AutoVectorizingCopyWithAssumedAlignmentILi128EEENS4_14SM90_TMA_STOREES1F_S27_S27_EEEvvEEEEvNT_6ParamsE,"a",@progbits
	.sectionflags	@""
	.align	4
.nv.constant0._ZN7cutlass13device_kernelINS_4gemm6kernel13GemmUniversalIN4cute5tupleIJiiiiEEENS1_10collective13CollectiveMmaINS1_35MainloopSm100TmaUmmaWarpSpecializedILi33ELi2ELi4ENS5_IJNS4_1CILi4EEESB_NSA_ILi1EEEEEEEENS5_IJNSA_ILi128EEENSA_ILi256EEENSA_ILi32EEEEEENS_12float_e4m3_tENS5_IJlSC_lEEESJ_SK_NS4_8TiledMMAINS4_8MMA_AtomIJNS4_10MMA_TraitsINS4_25SM100_MMA_F8F6F4_2x1SM_SSEJSJ_SJ_fSF_SG_NS4_17integral_constantINS4_4UMMA5MajorELSR_0EEESS_NSP_INSQ_7ScaleInELST_0EEESU_EEEEEENS4_6LayoutINS5_IJSC_SC_SC_EEENS5_IJNSA_ILi0EEESZ_SZ_EEEEENS5_IJNS4_10UnderscoreES12_S12_EEEEENS4_28SM100_TMA_2SM_LOAD_MULTICASTENS4_14ComposedLayoutINS4_7SwizzleILi1ELi4ELi3EEENS4_18smem_ptr_flag_bitsILi8EEENSX_INS5_IJNSA_ILi8EEESH_EEENS5_IJSH_SC_EEEEEEEvNS4_8identityES15_S1F_vS1G_EENS_8epilogue10collective18CollectiveEpilogueINS1I_23Sm100TmaWarpSpecializedILi4ELi2ELi32ELb0ELb0EEEJNS5_IJNSA_ILi64EEESG_SH_EEENS5_IJNSX_IS1N_SC_EENSX_INS5_IJSH_NSA_ILi2EEEEEENS5_IJSC_SF_EEEEEEEESJ_SK_SJ_SK_NS1I_6fusion15FusionCallbacksIS1M_NS1V_17LinearCombinationISJ_fSJ_fLNS_15FloatRoundStyleE2EEES1O_S1U_JEEENS4_5SM1004TMEM4LOAD26SM100_TMEM_LOAD_32dp32b32xENS4_13SM90_TMA_LOADES1F_NS4_39AutoVectorizingCopyWithAssumedAlignmentILi128EEENS4_14SM90_TMA_STOREES1F_S27_S27_EEEvvEEEEvNT_6ParamsE:
	.zero		2944


//--------------------- SYMBOLS --------------------------

	.type		.nv.reservedSmem.offset0,@object
	.size		.nv.reservedSmem.offset0,0x4
	.type		.nv.reservedSmem.cap,@object
	.size		.nv.reservedSmem.cap,0x4
	.type		__assertfail,@function
